	.target	sm_80

	.elftype	@"ET_EXEC"


//--------------------- .note.nv.tkinfo           --------------------------
	.section	.note.nv.tkinfo,"",@"SHT_NOTE"
	.sectionflags	@"SHF_NOTE_NV_TKINFO"
	.tkinfo
        /*0018*/ 	.word	0x00000002
        /*0030*/ 	.string	""
        /*0030*/ 	.string	"ptxas"
        /*0030*/ 	.string	"Cuda compilation tools, release 13.0, V13.0.88"
        /*0030*/ 	.string	"Build cuda_13.0.r13.0/compiler.36424714_0"
        /*0030*/ 	.string	"-v  -suppress-debug-info  -lineinfo  -arch sm_80 "



//--------------------- .note.nv.cuinfo           --------------------------
	.section	.note.nv.cuinfo,"",@"SHT_NOTE"
	.sectionflags	@"SHF_NOTE_NV_CUINFO"
        /*0018*/ 	.short	0x0002
        /*001a*/ 	.short	0x0050
        /*001c*/ 	.short	0x0082
	.zero		2


//--------------------- .nv.info                  --------------------------
	.section	.nv.info,"",@"SHT_CUDA_INFO"
	.align	4


	//----- nvinfo : EIATTR_REGCOUNT
	.align		4
        /*0000*/ 	.byte	0x04, 0x2f
        /*0002*/ 	.short	(.L_1 - .L_0)
	.align		4
.L_0:
        /*0004*/ 	.word	index@(matmul_kernel)
        /*0008*/ 	.word	0x000000ff


	//----- nvinfo : EIATTR_FRAME_SIZE
	.align		4
.L_1:
        /*000c*/ 	.byte	0x04, 0x11
        /*000e*/ 	.short	(.L_3 - .L_2)
	.align		4
.L_2:
        /*0010*/ 	.word	index@(matmul_kernel)
        /*0014*/ 	.word	0x00000538


	//----- nvinfo : EIATTR_MIN_STACK_SIZE
	.align		4
.L_3:
        /*0018*/ 	.byte	0x04, 0x12
        /*001a*/ 	.short	(.L_5 - .L_4)
	.align		4
.L_4:
        /*001c*/ 	.word	index@(matmul_kernel)
        /*0020*/ 	.word	0x00000538
.L_5:


//--------------------- .nv.info.matmul_kernel    --------------------------
	.section	.nv.info.matmul_kernel,"",@"SHT_CUDA_INFO"
	.sectionflags	@""
	.align	4


	//----- nvinfo : EIATTR_CUDA_API_VERSION
	.align		4
        /*0000*/ 	.byte	0x04, 0x37
        /*0002*/ 	.short	(.L_7 - .L_6)
.L_6:
        /*0004*/ 	.word	0x00000082


	//----- nvinfo : EIATTR_SW2861232_WAR
	.align		4
.L_7:
        /*0008*/ 	.byte	0x01, 0x35
	.zero		2


	//----- nvinfo : EIATTR_PARAM_CBANK
	.align		4
        /*000c*/ 	.byte	0x04, 0x0a
        /*000e*/ 	.short	(.L_9 - .L_8)
	.align		4
.L_8:
        /*0010*/ 	.word	index@(.nv.constant0.matmul_kernel)
        /*0014*/ 	.short	0x0160
        /*0016*/ 	.short	0x0050


	//----- nvinfo : EIATTR_CBANK_PARAM_SIZE
	.align		4
.L_9:
        /*0018*/ 	.byte	0x03, 0x19
        /*001a*/ 	.short	0x0050


	//----- nvinfo : EIATTR_KPARAM_INFO
	.align		4
        /*001c*/ 	.byte	0x04, 0x17
        /*001e*/ 	.short	(.L_11 - .L_10)
.L_10:
        /*0020*/ 	.word	0x00000000
        /*0024*/ 	.short	0x000d
        /*0026*/ 	.short	0x0048
        /*0028*/ 	.byte	0x00, 0xf4, 0x21, 0x00


	//----- nvinfo : EIATTR_KPARAM_INFO
	.align		4
.L_11:
        /*002c*/ 	.byte	0x04, 0x17
        /*002e*/ 	.short	(.L_13 - .L_12)
.L_12:
        /*0030*/ 	.word	0x00000000
        /*0034*/ 	.short	0x000c
        /*0036*/ 	.short	0x0040
        /*0038*/ 	.byte	0x00, 0xf4, 0x21, 0x00


	//----- nvinfo : EIATTR_KPARAM_INFO
	.align		4
.L_13:
        /*003c*/ 	.byte	0x04, 0x17
        /*003e*/ 	.short	(.L_15 - .L_14)
.L_14:
        /*0040*/ 	.word	0x00000000
        /*0044*/ 	.short	0x000b
        /*0046*/ 	.short	0x0038
        /*0048*/ 	.byte	0x00, 0xf0, 0x11, 0x00


	//----- nvinfo : EIATTR_KPARAM_INFO
	.align		4
.L_15:
        /*004c*/ 	.byte	0x04, 0x17
        /*004e*/ 	.short	(.L_17 - .L_16)
.L_16:
        /*0050*/ 	.word	0x00000000
        /*0054*/ 	.short	0x000a
        /*0056*/ 	.short	0x0034
        /*0058*/ 	.byte	0x00, 0xf0, 0x11, 0x00


	//----- nvinfo : EIATTR_KPARAM_INFO
	.align		4
.L_17:
        /*005c*/ 	.byte	0x04, 0x17
        /*005e*/ 	.short	(.L_19 - .L_18)
.L_18:
        /*0060*/ 	.word	0x00000000
        /*0064*/ 	.short	0x0009
        /*0066*/ 	.short	0x0030
        /*0068*/ 	.byte	0x00, 0xf0, 0x11, 0x00


	//----- nvinfo : EIATTR_KPARAM_INFO
	.align		4
.L_19:
        /*006c*/ 	.byte	0x04, 0x17
        /*006e*/ 	.short	(.L_21 - .L_20)
.L_20:
        /*0070*/ 	.word	0x00000000
        /*0074*/ 	.short	0x0008
        /*0076*/ 	.short	0x002c
        /*0078*/ 	.byte	0x00, 0xf0, 0x11, 0x00


	//----- nvinfo : EIATTR_KPARAM_INFO
	.align		4
.L_21:
        /*007c*/ 	.byte	0x04, 0x17
        /*007e*/ 	.short	(.L_23 - .L_22)
.L_22:
        /*0080*/ 	.word	0x00000000
        /*0084*/ 	.short	0x0007
        /*0086*/ 	.short	0x0028
        /*0088*/ 	.byte	0x00, 0xf0, 0x11, 0x00


	//----- nvinfo : EIATTR_KPARAM_INFO
	.align		4
.L_23:
        /*008c*/ 	.byte	0x04, 0x17
        /*008e*/ 	.short	(.L_25 - .L_24)
.L_24:
        /*0090*/ 	.word	0x00000000
        /*0094*/ 	.short	0x0006
        /*0096*/ 	.short	0x0024
        /*0098*/ 	.byte	0x00, 0xf0, 0x11, 0x00


	//----- nvinfo : EIATTR_KPARAM_INFO
	.align		4
.L_25:
        /*009c*/ 	.byte	0x04, 0x17
        /*009e*/ 	.short	(.L_27 - .L_26)
.L_26:
        /*00a0*/ 	.word	0x00000000
        /*00a4*/ 	.short	0x0005
        /*00a6*/ 	.short	0x0020
        /*00a8*/ 	.byte	0x00, 0xf0, 0x11, 0x00


	//----- nvinfo : EIATTR_KPARAM_INFO
	.align		4
.L_27:
        /*00ac*/ 	.byte	0x04, 0x17
        /*00ae*/ 	.short	(.L_29 - .L_28)
.L_28:
        /*00b0*/ 	.word	0x00000000
        /*00b4*/ 	.short	0x0004
        /*00b6*/ 	.short	0x001c
        /*00b8*/ 	.byte	0x00, 0xf0, 0x11, 0x00


	//----- nvinfo : EIATTR_KPARAM_INFO
	.align		4
.L_29:
        /*00bc*/ 	.byte	0x04, 0x17
        /*00be*/ 	.short	(.L_31 - .L_30)
.L_30:
        /*00c0*/ 	.word	0x00000000
        /*00c4*/ 	.short	0x0003
        /*00c6*/ 	.short	0x0018
        /*00c8*/ 	.byte	0x00, 0xf0, 0x11, 0x00


	//----- nvinfo : EIATTR_KPARAM_INFO
	.align		4
.L_31:
        /*00cc*/ 	.byte	0x04, 0x17
        /*00ce*/ 	.short	(.L_33 - .L_32)
.L_32:
        /*00d0*/ 	.word	0x00000000
        /*00d4*/ 	.short	0x0002
        /*00d6*/ 	.short	0x0010
        /*00d8*/ 	.byte	0x00, 0xf4, 0x21, 0x00


	//----- nvinfo : EIATTR_KPARAM_INFO
	.align		4
.L_33:
        /*00dc*/ 	.byte	0x04, 0x17
        /*00de*/ 	.short	(.L_35 - .L_34)
.L_34:
        /*00e0*/ 	.word	0x00000000
        /*00e4*/ 	.short	0x0001
        /*00e6*/ 	.short	0x0008
        /*00e8*/ 	.byte	0x00, 0xf4, 0x21, 0x00


	//----- nvinfo : EIATTR_KPARAM_INFO
	.align		4
.L_35:
        /*00ec*/ 	.byte	0x04, 0x17
        /*00ee*/ 	.short	(.L_37 - .L_36)
.L_36:
        /*00f0*/ 	.word	0x00000000
        /*00f4*/ 	.short	0x0000
        /*00f6*/ 	.short	0x0000
        /*00f8*/ 	.byte	0x00, 0xf4, 0x21, 0x00


	//----- nvinfo : EIATTR_MAXREG_COUNT
	.align		4
.L_37:
        /*00fc*/ 	.byte	0x03, 0x1b
        /*00fe*/ 	.short	0x00ff


	//----- nvinfo : EIATTR_NUM_BARRIERS
	.align		4
        /*0100*/ 	.byte	0x02, 0x4c
        /*0102*/ 	.byte	0x01
	.zero		1


	//----- nvinfo : EIATTR_ANNOTATIONS
	.align		4
        /*0104*/ 	.byte	0x04, 0x55
        /*0106*/ 	.short	(.L_39 - .L_38)


	//   ....[0]....
.L_38:
        /*0108*/ 	.word	0x00000001
        /*010c*/ 	.byte	0x30, 0x08, 0x00, 0x00, 0x01, 0x00, 0x00, 0x00, 0xd0, 0x3d, 0x00, 0x00, 0x01, 0x00, 0x00, 0x00
        /* <DEDUP_REMOVED lines=414> */
        /*1afc*/ 	.byte	0xc0, 0x41, 0x01, 0x00


	//----- nvinfo : EIATTR_MERCURY_ISA_VERSION
	.align		4
.L_39:
        /*1b00*/ 	.byte	0x03, 0x5f
        /*1b02*/ 	.short	0x0000


	//----- nvinfo : EIATTR_EXIT_INSTR_OFFSETS
	.align		4
        /*1b04*/ 	.byte	0x04, 0x1c
        /*1b06*/ 	.short	(.L_41 - .L_40)


	//   ....[0]....
.L_40:
        /*1b08*/ 	.word	0x00017d80


	//   ....[1]....
        /*1b0c*/ 	.word	0x00017da0


	//----- nvinfo : EIATTR_REQNTID
	.align		4
.L_41:
        /*1b10*/ 	.byte	0x04, 0x10
        /*1b12*/ 	.short	(.L_43 - .L_42)
.L_42:
        /*1b14*/ 	.word	0x00000080
        /*1b18*/ 	.word	0x00000001
        /*1b1c*/ 	.word	0x00000001
.L_43:


//--------------------- .nv.callgraph             --------------------------
	.section	.nv.callgraph,"",@"SHT_CUDA_CALLGRAPH"
	.align	4
	.sectionentsize	8
	.align		4
        /*0000*/ 	.word	0x00000000
	.align		4
        /*0004*/ 	.word	0xffffffff
	.align		4
        /*0008*/ 	.word	0x00000000
	.align		4
        /*000c*/ 	.word	0xfffffffe
	.align		4
        /*0010*/ 	.word	0x00000000
	.align		4
        /*0014*/ 	.word	0xfffffffd
	.align		4
        /*0018*/ 	.word	0x00000000
	.align		4
        /*001c*/ 	.word	0xfffffffc


//--------------------- .nv.rel.action            --------------------------
	.section	.nv.rel.action,"",@"SHT_CUDA_RELOCINFO"
	.align	8
	.sectionentsize	8
        /*0000*/ 	.byte	0x73, 0x00, 0x00, 0x00, 0x00, 0x00, 0x00, 0x00, 0x00, 0x00, 0x00, 0x11, 0x25, 0x00, 0x05, 0x36


//--------------------- .nv.constant0.matmul_kernel --------------------------
	.section	.nv.constant0.matmul_kernel,"a",@progbits
	.sectionflags	@""
	.align	4
.nv.constant0.matmul_kernel:
	.zero		432


//--------------------- .text.matmul_kernel       --------------------------
	.section	.text.matmul_kernel,"ax",@progbits
	.sectioninfo	@"SHI_REGISTERS=255"
	.align	128
        .global         matmul_kernel
        .type           matmul_kernel,@function
        .size           matmul_kernel,(.L_x_4 - matmul_kernel)
        .other          matmul_kernel,@"STO_CUDA_ENTRY STV_DEFAULT"
matmul_kernel:
.text.matmul_kernel:
[----:B------:R-:W-:Y:S02]  /*0000*/  IMAD.MOV.U32 R1, RZ, RZ, c[0x0][0x28] ;  /* 0x00000a00ff017624 */ /* 0x000fe400078e00ff */
[----:B------:R-:W-:Y:S01]  /*0010*/  IMAD.MOV.U32 R6, RZ, RZ, 0x7f ;  /* 0x0000007fff067424 */ /* 0x000fe200078e00ff */
[----:B------:R-:W1:Y:S01]  /*0020*/  S2R R5, SR_CTAID.X ;  /* 0x0000000000057919 */ /* 0x000e620000002500 */
[----:B------:R-:W-:Y:S01]  /*0030*/  IMAD.MOV.U32 R201, RZ, RZ, c[0x0][0x180] ;  /* 0x00006000ffc97624 */ /* 0x000fe200078e00ff */
[----:B------:R-:W-:Y:S01]  /*0040*/  IADD3 R1, R1, -0x538, RZ ;  /* 0xfffffac801017810 */ /* 0x000fe20007ffe0ff */
[----:B------:R-:W-:Y:S01]  /*0050*/  ULDC.64 UR4, c[0x0][0x118] ;  /* 0x0000460000047ab9 */ /* 0x000fe20000000a00 */
[----:B------:R-:W-:Y:S01]  /*0060*/  IADD3 R0, R6, c[0x0][0x17c], RZ ;  /* 0x00005f0006007a10 */ /* 0x000fe20007ffe0ff */
[----:B------:R-:W2:Y:S01]  /*0070*/  S2R R80, SR_TID.X ;  /* 0x0000000000507919 */ /* 0x000ea20000002100 */
[C---:B------:R-:W-:Y:S02]  /*0080*/  IADD3 R239, R201.reuse, -0x1, RZ ;  /* 0xffffffffc9ef7810 */ /* 0x040fe40007ffe0ff */
[----:B------:R-:W-:Y:S02]  /*0090*/  SHF.R.S32.HI R3, RZ, 0x1f, R0 ;  /* 0x0000001fff037819 */ /* 0x000fe40000011400 */
[----:B------:R-:W-:-:S02]  /*00a0*/  IADD3 R200, R201, -0x5, RZ ;  /* 0xfffffffbc9c87810 */ /* 0x000fc40007ffe0ff */
[----:B------:R-:W-:-:S04]  /*00b0*/  LEA.HI R3, R3, R0, RZ, 0x7 ;  /* 0x0000000003037211 */ /* 0x000fc800078f38ff */
[----:B------:R-:W-:-:S05]  /*00c0*/  SHF.R.S32.HI R3, RZ, 0x7, R3 ;  /* 0x00000007ff037819 */ /* 0x000fca0000011403 */
[----:B------:R-:W-:Y:S01]  /*00d0*/  IMAD.SHL.U32 R4, R3, 0x8, RZ ;  /* 0x0000000803047824 */ /* 0x000fe200078e00ff */
[----:B-1----:R-:W-:-:S04]  /*00e0*/  IABS R10, R5 ;  /* 0x00000005000a7213 */ /* 0x002fc80000000000 */
[-C--:B------:R-:W-:Y:S02]  /*00f0*/  IABS R7, R4.reuse ;  /* 0x0000000400077213 */ /* 0x080fe40000000000 */
[----:B------:R-:W-:Y:S02]  /*0100*/  IABS R11, R4 ;  /* 0x00000004000b7213 */ /* 0x000fe40000000000 */
[----:B------:R-:W1:Y:S01]  /*0110*/  I2F.RP R0, R7 ;  /* 0x0000000700007306 */ /* 0x000e620000209400 */
[----:B--2---:R-:W-:Y:S02]  /*0120*/  SHF.R.U32.HI R12, RZ, 0x6, R80 ;  /* 0x00000006ff0c7819 */ /* 0x004fe40000011650 */
[----:B------:R-:W-:Y:S02]  /*0130*/  LOP3.LUT R252, R80, 0x7f, RZ, 0xc0, !PT ;  /* 0x0000007f50fc7812 */ /* 0x000fe400078ec0ff */
[----:B------:R-:W-:-:S03]  /*0140*/  SGXT.U32 R12, R12, 0x1 ;  /* 0x000000010c0c781a */ /* 0x000fc60000000000 */
[----:B-1----:R-:W1:Y:S02]  /*0150*/  MUFU.RCP R0, R0 ;  /* 0x0000000000007308 */ /* 0x002e640000001000 */
[----:B-1----:R-:W-:Y:S01]  /*0160*/  IADD3 R2, R0, 0xffffffe, RZ ;  /* 0x0ffffffe00027810 */ /* 0x002fe20007ffe0ff */
[----:B------:R-:W-:-:S05]  /*0170*/  IMAD.MOV R0, RZ, RZ, -R11 ;  /* 0x000000ffff007224 */ /* 0x000fca00078e0a0b */
[----:B------:R1:W2:Y:S02]  /*0180*/  F2I.FTZ.U32.TRUNC.NTZ R3, R2 ;  /* 0x0000000200037305 */ /* 0x0002a4000021f000 */
[----:B-1----:R-:W-:Y:S02]  /*0190*/  IMAD.MOV.U32 R2, RZ, RZ, RZ ;  /* 0x000000ffff027224 */ /* 0x002fe400078e00ff */
[----:B--2---:R-:W-:-:S04]  /*01a0*/  IMAD.MOV R8, RZ, RZ, -R3 ;  /* 0x000000ffff087224 */ /* 0x004fc800078e0a03 */
[----:B------:R-:W-:Y:S02]  /*01b0*/  IMAD R9, R8, R7, RZ ;  /* 0x0000000708097224 */ /* 0x000fe400078e02ff */
[----:B------:R-:W-:Y:S02]  /*01c0*/  IMAD.MOV.U32 R8, RZ, RZ, R10 ;  /* 0x000000ffff087224 */ /* 0x000fe400078e000a */
[----:B------:R-:W-:-:S06]  /*01d0*/  IMAD.HI.U32 R3, R3, R9, R2 ;  /* 0x0000000903037227 */ /* 0x000fcc00078e0002 */
[----:B------:R-:W-:-:S04]  /*01e0*/  IMAD.HI.U32 R3, R3, R8, RZ ;  /* 0x0000000803037227 */ /* 0x000fc800078e00ff */
[----:B------:R-:W-:-:S05]  /*01f0*/  IMAD R0, R3, R0, R8 ;  /* 0x0000000003007224 */ /* 0x000fca00078e0208 */
[----:B------:R-:W-:-:S13]  /*0200*/  ISETP.GT.U32.AND P1, PT, R7, R0, PT ;  /* 0x000000000700720c */ /* 0x000fda0003f24070 */
[----:B------:R-:W-:Y:S01]  /*0210*/  @!P1 IMAD.IADD R0, R0, 0x1, -R7 ;  /* 0x0000000100009824 */ /* 0x000fe200078e0a07 */
[----:B------:R-:W-:Y:S02]  /*0220*/  @!P1 IADD3 R3, R3, 0x1, RZ ;  /* 0x0000000103039810 */ /* 0x000fe40007ffe0ff */
[----:B------:R-:W-:Y:S02]  /*0230*/  ISETP.NE.AND P1, PT, R4, RZ, PT ;  /* 0x000000ff0400720c */ /* 0x000fe40003f25270 */
[----:B------:R-:W-:Y:S02]  /*0240*/  ISETP.GE.U32.AND P0, PT, R0, R7, PT ;  /* 0x000000070000720c */ /* 0x000fe40003f06070 */
[----:B------:R-:W-:-:S04]  /*0250*/  LOP3.LUT R0, R5, R4, RZ, 0x3c, !PT ;  /* 0x0000000405007212 */ /* 0x000fc800078e3cff */
[----:B------:R-:W-:Y:S02]  /*0260*/  ISETP.GE.AND P2, PT, R0, RZ, PT ;  /* 0x000000ff0000720c */ /* 0x000fe40003f46270 */
[----:B------:R-:W-:-:S05]  /*0270*/  IADD3 R0, R6, c[0x0][0x178], RZ ;  /* 0x00005e0006007a10 */ /* 0x000fca0007ffe0ff */
[----:B------:R-:W-:-:S05]  /*0280*/  @P0 IADD3 R3, R3, 0x1, RZ ;  /* 0x0000000103030810 */ /* 0x000fca0007ffe0ff */
[----:B------:R-:W-:Y:S01]  /*0290*/  IMAD.MOV.U32 R2, RZ, RZ, R3 ;  /* 0x000000ffff027224 */ /* 0x000fe200078e0003 */
[----:B------:R-:W-:-:S03]  /*02a0*/  SHF.R.S32.HI R3, RZ, 0x1f, R0 ;  /* 0x0000001fff037819 */ /* 0x000fc60000011400 */
[----:B------:R-:W-:Y:S01]  /*02b0*/  @!P2 IMAD.MOV R2, RZ, RZ, -R2 ;  /* 0x000000ffff02a224 */ /* 0x000fe200078e0a02 */
[----:B------:R-:W-:Y:S02]  /*02c0*/  @!P1 LOP3.LUT R2, RZ, R4, RZ, 0x33, !PT ;  /* 0x00000004ff029212 */ /* 0x000fe400078e33ff */
[----:B------:R-:W-:-:S03]  /*02d0*/  LEA.HI R3, R3, R0, RZ, 0x7 ;  /* 0x0000000003037211 */ /* 0x000fc600078f38ff */
[----:B------:R-:W-:Y:S02]  /*02e0*/  IMAD.SHL.U32 R13, R2, 0x8, RZ ;  /* 0x00000008020d7824 */ /* 0x000fe400078e00ff */
[----:B------:R-:W-:-:S03]  /*02f0*/  IMAD.MOV R2, RZ, RZ, -R2 ;  /* 0x000000ffff027224 */ /* 0x000fc600078e0a02 */
[----:B------:R-:W-:Y:S01]  /*0300*/  LEA.HI.SX32 R3, R3, -R13, 0x19 ;  /* 0x8000000d03037211 */ /* 0x000fe200078fcaff */
[----:B------:R-:W-:Y:S02]  /*0310*/  IMAD R8, R4, R2, R5 ;  /* 0x0000000204087224 */ /* 0x000fe400078e0205 */
[----:B------:R-:W-:Y:S01]  /*0320*/  IMAD.MOV.U32 R2, RZ, RZ, RZ ;  /* 0x000000ffff027224 */ /* 0x000fe200078e00ff */
[----:B------:R-:W-:Y:S02]  /*0330*/  IMNMX R15, R3, 0x8, PT ;  /* 0x00000008030f7817 */ /* 0x000fe40003800200 */
[----:B------:R-:W-:Y:S02]  /*0340*/  IABS R4, R8 ;  /* 0x0000000800047213 */ /* 0x000fe40000000000 */
[----:B------:R-:W-:-:S04]  /*0350*/  IABS R7, R15 ;  /* 0x0000000f00077213 */ /* 0x000fc80000000000 */
[----:B------:R-:W1:Y:S08]  /*0360*/  I2F.RP R0, R7 ;  /* 0x0000000700007306 */ /* 0x000e700000209400 */
[----:B-1----:R-:W1:Y:S02]  /*0370*/  MUFU.RCP R0, R0 ;  /* 0x0000000000007308 */ /* 0x002e640000001000 */
[----:B-1----:R-:W-:-:S06]  /*0380*/  IADD3 R3, R0, 0xffffffe, RZ ;  /* 0x0ffffffe00037810 */ /* 0x002fcc0007ffe0ff */
[----:B------:R-:W1:Y:S02]  /*0390*/  F2I.FTZ.U32.TRUNC.NTZ R3, R3 ;  /* 0x0000000300037305 */ /* 0x000e64000021f000 */
[----:B-1----:R-:W-:-:S04]  /*03a0*/  IMAD.MOV R6, RZ, RZ, -R3 ;  /* 0x000000ffff067224 */ /* 0x002fc800078e0a03 */
[----:B------:R-:W-:Y:S01]  /*03b0*/  IMAD R5, R6, R7, RZ ;  /* 0x0000000706057224 */ /* 0x000fe200078e02ff */
[----:B------:R-:W-:-:S03]  /*03c0*/  IABS R6, R15 ;  /* 0x0000000f00067213 */ /* 0x000fc60000000000 */
[----:B------:R-:W-:Y:S01]  /*03d0*/  IMAD.HI.U32 R0, R3, R5, R2 ;  /* 0x0000000503007227 */ /* 0x000fe200078e0002 */
[----:B------:R-:W-:-:S03]  /*03e0*/  IABS R2, c[0x0][0x17c] ;  /* 0x00005f0000027a13 */ /* 0x000fc60000000000 */
[----:B------:R-:W-:Y:S01]  /*03f0*/  IMAD.MOV R6, RZ, RZ, -R6 ;  /* 0x000000ffff067224 */ /* 0x000fe200078e0a06 */
[----:B------:R-:W1:Y:S01]  /*0400*/  I2F.RP R5, R2 ;  /* 0x0000000200057306 */ /* 0x000e620000209400 */
[----:B------:R-:W-:-:S04]  /*0410*/  IMAD.HI.U32 R3, R0, R4, RZ ;  /* 0x0000000400037227 */ /* 0x000fc800078e00ff */
[----:B------:R-:W-:Y:S01]  /*0420*/  IMAD R0, R3, R6, R4 ;  /* 0x0000000603007224 */ /* 0x000fe200078e0204 */
[----:B------:R-:W-:-:S04]  /*0430*/  IABS R4, c[0x0][0x178] ;  /* 0x00005e0000047a13 */ /* 0x000fc80000000000 */
[----:B------:R-:W-:Y:S01]  /*0440*/  ISETP.GT.U32.AND P1, PT, R7, R0, PT ;  /* 0x000000000700720c */ /* 0x000fe20003f24070 */
[----:B-1----:R-:W1:-:S12]  /*0450*/  MUFU.RCP R5, R5 ;  /* 0x0000000500057308 */ /* 0x002e580000001000 */
[----:B------:R-:W-:Y:S01]  /*0460*/  @!P1 IMAD.IADD R0, R0, 0x1, -R7 ;  /* 0x0000000100009824 */ /* 0x000fe200078e0a07 */
[----:B------:R-:W-:Y:S02]  /*0470*/  @!P1 IADD3 R3, R3, 0x1, RZ ;  /* 0x0000000103039810 */ /* 0x000fe40007ffe0ff */
[----:B------:R-:W-:Y:S02]  /*0480*/  ISETP.NE.AND P1, PT, R15, RZ, PT ;  /* 0x000000ff0f00720c */ /* 0x000fe40003f25270 */
[----:B------:R-:W-:Y:S01]  /*0490*/  ISETP.GE.U32.AND P0, PT, R0, R7, PT ;  /* 0x000000070000720c */ /* 0x000fe20003f06070 */
[----:B------:R-:W-:Y:S01]  /*04a0*/  IMAD.MOV.U32 R0, RZ, RZ, R4 ;  /* 0x000000ffff007224 */ /* 0x000fe200078e0004 */
[----:B------:R-:W-:-:S03]  /*04b0*/  LOP3.LUT R4, R8, R15, RZ, 0x3c, !PT ;  /* 0x0000000f08047212 */ /* 0x000fc600078e3cff */
[----:B------:R-:W2:Y:S01]  /*04c0*/  I2F.RP R6, R0 ;  /* 0x0000000000067306 */ /* 0x000ea20000209400 */
[----:B------:R-:W-:Y:S02]  /*04d0*/  ISETP.GE.AND P2, PT, R4, RZ, PT ;  /* 0x000000ff0400720c */ /* 0x000fe40003f46270 */
[----:B-1----:R-:W-:-:S05]  /*04e0*/  IADD3 R4, R5, 0xffffffe, RZ ;  /* 0x0ffffffe05047810 */ /* 0x002fca0007ffe0ff */
[----:B------:R-:W-:Y:S01]  /*04f0*/  @P0 IADD3 R3, R3, 0x1, RZ ;  /* 0x0000000103030810 */ /* 0x000fe20007ffe0ff */
[----:B------:R1:W3:Y:S04]  /*0500*/  F2I.FTZ.U32.TRUNC.NTZ R5, R4 ;  /* 0x0000000400057305 */ /* 0x0002e8000021f000 */
[----:B------:R-:W-:-:S04]  /*0510*/  IMAD.MOV.U32 R10, RZ, RZ, R3 ;  /* 0x000000ffff0a7224 */ /* 0x000fc800078e0003 */
[----:B------:R-:W-:Y:S01]  /*0520*/  @!P2 IMAD.MOV R10, RZ, RZ, -R10 ;  /* 0x000000ffff0aa224 */ /* 0x000fe200078e0a0a */
[----:B------:R-:W-:Y:S01]  /*0530*/  @!P1 LOP3.LUT R10, RZ, R15, RZ, 0x33, !PT ;  /* 0x0000000fff0a9212 */ /* 0x000fe200078e33ff */
[----:B--2---:R-:W2:Y:S01]  /*0540*/  MUFU.RCP R6, R6 ;  /* 0x0000000600067308 */ /* 0x004ea20000001000 */
[----:B-1----:R-:W-:-:S03]  /*0550*/  IMAD.MOV.U32 R4, RZ, RZ, RZ ;  /* 0x000000ffff047224 */ /* 0x002fc600078e00ff */
[----:B------:R-:W-:Y:S02]  /*0560*/  IMAD.SHL.U32 R199, R10, 0x80, RZ ;  /* 0x000000800ac77824 */ /* 0x000fe400078e00ff */
[--C-:B---3--:R-:W-:Y:S02]  /*0570*/  IMAD.MOV R9, RZ, RZ, -R5.reuse ;  /* 0x000000ffff097224 */ /* 0x108fe400078e0a05 */
[----:B------:R-:W-:Y:S01]  /*0580*/  IMAD.MOV R10, RZ, RZ, -R10 ;  /* 0x000000ffff0a7224 */ /* 0x000fe200078e0a0a */
[----:B------:R-:W-:Y:S01]  /*0590*/  LOP3.LUT R12, R199, R12, RZ, 0xfc, !PT ;  /* 0x0000000cc70c7212 */ /* 0x000fe200078efcff */
[----:B------:R-:W-:Y:S02]  /*05a0*/  IMAD R9, R9, R2, RZ ;  /* 0x0000000209097224 */ /* 0x000fe400078e02ff */
[----:B------:R-:W-:Y:S01]  /*05b0*/  IMAD R10, R15, R10, R8 ;  /* 0x0000000a0f0a7224 */ /* 0x000fe200078e0208 */
[----:B------:R-:W-:Y:S01]  /*05c0*/  LOP3.LUT R16, R12, 0x7e, RZ, 0xfc, !PT ;  /* 0x0000007e0c107812 */ /* 0x000fe200078efcff */
[----:B------:R-:W-:Y:S01]  /*05d0*/  IMAD.HI.U32 R9, R5, R9, R4 ;  /* 0x0000000905097227 */ /* 0x000fe200078e0004 */
[----:B------:R-:W-:-:S02]  /*05e0*/  IABS R5, R12 ;  /* 0x0000000c00057213 */ /* 0x000fc40000000000 */
[----:B--2---:R-:W-:Y:S01]  /*05f0*/  IADD3 R7, R6, 0xffffffe, RZ ;  /* 0x0ffffffe06077810 */ /* 0x004fe20007ffe0ff */
[----:B------:R-:W-:Y:S01]  /*0600*/  IMAD.IADD R10, R13, 0x1, R10 ;  /* 0x000000010d0a7824 */ /* 0x000fe200078e020a */
[----:B------:R-:W-:Y:S01]  /*0610*/  IABS R11, R16 ;  /* 0x00000010000b7213 */ /* 0x000fe20000000000 */
[C---:B------:R-:W-:Y:S01]  /*0620*/  IMAD.HI.U32 R3, R9.reuse, R5, RZ ;  /* 0x0000000509037227 */ /* 0x040fe200078e00ff */
[C---:B------:R-:W-:Y:S02]  /*0630*/  LOP3.LUT R14, R12.reuse, 0x2, RZ, 0xfc, !PT ;  /* 0x000000020c0e7812 */ /* 0x040fe400078efcff */
[----:B------:R-:W1:Y:S01]  /*0640*/  F2I.FTZ.U32.TRUNC.NTZ R7, R7 ;  /* 0x0000000700077305 */ /* 0x000e62000021f000 */
[C---:B------:R-:W-:Y:S01]  /*0650*/  IMAD.HI.U32 R4, R9.reuse, R11, RZ ;  /* 0x0000000b09047227 */ /* 0x040fe200078e00ff */
[C---:B------:R-:W-:Y:S02]  /*0660*/  LOP3.LUT R17, R12.reuse, 0x4, RZ, 0xfc, !PT ;  /* 0x000000040c117812 */ /* 0x040fe400078efcff */
[----:B------:R-:W-:Y:S01]  /*0670*/  IABS R8, R14 ;  /* 0x0000000e00087213 */ /* 0x000fe20000000000 */
[----:B------:R-:W-:Y:S01]  /*0680*/  IMAD.MOV R4, RZ, RZ, -R4 ;  /* 0x000000ffff047224 */ /* 0x000fe200078e0a04 */
[----:B------:R-:W-:Y:S01]  /*0690*/  IABS R15, R17 ;  /* 0x00000011000f7213 */ /* 0x000fe20000000000 */
[----:B------:R-:W-:Y:S01]  /*06a0*/  IMAD.MOV R3, RZ, RZ, -R3 ;  /* 0x000000ffff037224 */ /* 0x000fe200078e0a03 */
[----:B------:R-:W-:Y:S01]  /*06b0*/  LOP3.LUT R18, R12, 0x6, RZ, 0xfc, !PT ;  /* 0x000000060c127812 */ /* 0x000fe200078efcff */
[----:B------:R-:W-:Y:S01]  /*06c0*/  IMAD R11, R2, R4, R11 ;  /* 0x00000004020b7224 */ /* 0x000fe200078e020b */
[----:B------:R-:W-:Y:S01]  /*06d0*/  ISETP.GE.AND P3, PT, R16, RZ, PT ;  /* 0x000000ff1000720c */ /* 0x000fe20003f66270 */
[C---:B------:R-:W-:Y:S01]  /*06e0*/  IMAD R4, R2.reuse, R3, R5 ;  /* 0x0000000302047224 */ /* 0x040fe200078e0205 */
[----:B------:R-:W-:Y:S01]  /*06f0*/  IABS R13, R18 ;  /* 0x00000012000d7213 */ /* 0x000fe20000000000 */
[----:B------:R-:W-:Y:S01]  /*0700*/  IMAD.HI.U32 R3, R9, R8, RZ ;  /* 0x0000000809037227 */ /* 0x000fe200078e00ff */
[----:B------:R-:W-:-:S02]  /*0710*/  ISETP.GT.U32.AND P1, PT, R2, R11, PT ;  /* 0x0000000b0200720c */ /* 0x000fc40003f24070 */
[----:B------:R-:W-:Y:S01]  /*0720*/  ISETP.GT.U32.AND P0, PT, R2, R4, PT ;  /* 0x000000040200720c */ /* 0x000fe20003f04070 */
[--C-:B-1----:R-:W-:Y:S01]  /*0730*/  IMAD.MOV R6, RZ, RZ, -R7.reuse ;  /* 0x000000ffff067224 */ /* 0x102fe200078e0a07 */
[----:B------:R-:W-:Y:S01]  /*0740*/  ISETP.GE.AND P4, PT, R14, RZ, PT ;  /* 0x000000ff0e00720c */ /* 0x000fe20003f86270 */
[----:B------:R-:W-:Y:S01]  /*0750*/  IMAD R76, R10, 0x80, R252 ;  /* 0x000000800a4c7824 */ /* 0x000fe200078e02fc */
[----:B------:R-:W-:Y:S01]  /*0760*/  ISETP.GE.AND P6, PT, R17, RZ, PT ;  /* 0x000000ff1100720c */ /* 0x000fe20003fc6270 */
[----:B------:R-:W-:Y:S01]  /*0770*/  IMAD.MOV.U32 R5, RZ, RZ, R6 ;  /* 0x000000ffff057224 */ /* 0x000fe200078e0006 */
[----:B------:R-:W-:Y:S01]  /*0780*/  LOP3.LUT R17, R12, 0xc, RZ, 0xfc, !PT ;  /* 0x0000000c0c117812 */ /* 0x000fe200078efcff */
[----:B------:R-:W-:Y:S01]  /*0790*/  IMAD.MOV.U32 R6, RZ, RZ, RZ ;  /* 0x000000ffff067224 */ /* 0x000fe200078e00ff */
[----:B------:R-:W-:Y:S01]  /*07a0*/  ISETP.GE.AND P2, PT, R18, RZ, PT ;  /* 0x000000ff1200720c */ /* 0x000fe20003f46270 */
[----:B------:R-:W-:Y:S01]  /*07b0*/  IMAD R5, R5, R0, RZ ;  /* 0x0000000005057224 */ /* 0x000fe200078e02ff */
[----:B------:R-:W-:Y:S01]  /*07c0*/  IABS R16, R17 ;  /* 0x0000001100107213 */ /* 0x000fe20000000000 */
[--C-:B------:R-:W-:Y:S01]  /*07d0*/  @!P1 IMAD.IADD R11, R11, 0x1, -R2.reuse ;  /* 0x000000010b0b9824 */ /* 0x100fe200078e0a02 */
[----:B------:R-:W-:Y:S01]  /*07e0*/  LOP3.LUT R18, R12, 0xe, RZ, 0xfc, !PT ;  /* 0x0000000e0c127812 */ /* 0x000fe200078efcff */
[----:B------:R-:W-:Y:S01]  /*07f0*/  @!P0 IMAD.IADD R4, R4, 0x1, -R2 ;  /* 0x0000000104048824 */ /* 0x000fe200078e0a02 */
[----:B------:R-:W-:Y:S01]  /*0800*/  LOP3.LUT R21, R12, 0x10, RZ, 0xfc, !PT ;  /* 0x000000100c157812 */ /* 0x000fe200078efcff */
[----:B------:R-:W-:Y:S01]  /*0810*/  IMAD.HI.U32 R6, R7, R5, R6 ;  /* 0x0000000507067227 */ /* 0x000fe200078e0006 */
[C---:B------:R-:W-:Y:S01]  /*0820*/  ISETP.GT.U32.AND P1, PT, R2.reuse, R11, PT ;  /* 0x0000000b0200720c */ /* 0x040fe20003f24070 */
[----:B------:R-:W-:Y:S01]  /*0830*/  STL [R1+0x3d4], R76 ;  /* 0x0003d44c01007387 */ /* 0x000fe20000100800 */
[----:B------:R-:W-:Y:S01]  /*0840*/  ISETP.GT.U32.AND P5, PT, R2, R4, PT ;  /* 0x000000040200720c */ /* 0x000fe20003fa4070 */
[----:B------:R-:W-:Y:S01]  /*0850*/  IMAD.MOV.U32 R7, RZ, RZ, R15 ;  /* 0x000000ffff077224 */ /* 0x000fe200078e000f */
[C---:B------:R-:W-:Y:S01]  /*0860*/  LOP3.LUT R15, R12.reuse, 0x8, RZ, 0xfc, !PT ;  /* 0x000000080c0f7812 */ /* 0x040fe200078efcff */
[----:B------:R-:W-:Y:S01]  /*0870*/  IMAD.MOV R5, RZ, RZ, -R3 ;  /* 0x000000ffff057224 */ /* 0x000fe200078e0a03 */
[----:B------:R-:W-:Y:S01]  /*0880*/  LOP3.LUT R23, R12, 0x12, RZ, 0xfc, !PT ;  /* 0x000000120c177812 */ /* 0x000fe200078efcff */
[----:B------:R-:W-:Y:S01]  /*0890*/  IMAD.HI.U32 R3, R9, R7, RZ ;  /* 0x0000000709037227 */ /* 0x000fe200078e00ff */
[----:B------:R-:W-:-:S02]  /*08a0*/  IABS R14, R15 ;  /* 0x0000000f000e7213 */ /* 0x000fc40000000000 */
[----:B------:R-:W-:Y:S01]  /*08b0*/  LOP3.LUT R24, R12, 0x14, RZ, 0xfc, !PT ;  /* 0x000000140c187812 */ /* 0x000fe200078efcff */
[----:B------:R-:W-:Y:S01]  /*08c0*/  IMAD R5, R2, R5, R8 ;  /* 0x0000000502057224 */ /* 0x000fe200078e0208 */
[----:B------:R-:W-:Y:S01]  /*08d0*/  IABS R19, R23 ;  /* 0x0000001700137213 */ /* 0x000fe20000000000 */
[----:B------:R-:W-:Y:S01]  /*08e0*/  IMAD.MOV R8, RZ, RZ, -R3 ;  /* 0x000000ffff087224 */ /* 0x000fe200078e0a03 */
[----:B------:R-:W-:Y:S01]  /*08f0*/  IABS R20, R24 ;  /* 0x0000001800147213 */ /* 0x000fe20000000000 */
[----:B------:R-:W-:Y:S01]  /*0900*/  @!P5 IMAD.IADD R4, R4, 0x1, -R2 ;  /* 0x000000010404d824 */ /* 0x000fe200078e0a02 */
[C---:B------:R-:W-:Y:S01]  /*0910*/  ISETP.GT.U32.AND P0, PT, R2.reuse, R5, PT ;  /* 0x000000050200720c */ /* 0x040fe20003f04070 */
[----:B------:R-:W-:Y:S01]  /*0920*/  IMAD R7, R2, R8, R7 ;  /* 0x0000000802077224 */ /* 0x000fe200078e0207 */
[C---:B------:R-:W-:Y:S01]  /*0930*/  LOP3.LUT R25, R12.reuse, 0x16, RZ, 0xfc, !PT ;  /* 0x000000160c197812 */ /* 0x040fe200078efcff */
[----:B------:R-:W-:Y:S01]  /*0940*/  IMAD.HI.U32 R3, R9, R13, RZ ;  /* 0x0000000d09037227 */ /* 0x000fe200078e00ff */
[----:B------:R-:W-:-:S02]  /*0950*/  LOP3.LUT R29, R12, 0x1c, RZ, 0xfc, !PT ;  /* 0x0000001c0c1d7812 */ /* 0x000fc400078efcff */
[----:B------:R-:W-:Y:S01]  /*0960*/  ISETP.GT.U32.AND P5, PT, R2, R7, PT ;  /* 0x000000070200720c */ /* 0x000fe20003fa4070 */
[----:B------:R-:W-:Y:S01]  /*0970*/  @!P1 IMAD.IADD R11, R11, 0x1, -R2 ;  /* 0x000000010b0b9824 */ /* 0x000fe200078e0a02 */
[C---:B------:R-:W-:Y:S01]  /*0980*/  ISETP.GE.AND P1, PT, R12.reuse, RZ, PT ;  /* 0x000000ff0c00720c */ /* 0x040fe20003f26270 */
[----:B------:R-:W-:Y:S01]  /*0990*/  IMAD.MOV R3, RZ, RZ, -R3 ;  /* 0x000000ffff037224 */ /* 0x000fe200078e0a03 */
[----:B------:R-:W-:Y:S01]  /*09a0*/  IABS R22, R25 ;  /* 0x0000001900167213 */ /* 0x000fe20000000000 */
[----:B------:R-:W-:Y:S01]  /*09b0*/  IMAD.MOV.U32 R10, RZ, RZ, c[0x0][0x188] ;  /* 0x00006200ff0a7624 */ /* 0x000fe200078e00ff */
[----:B------:R-:W-:Y:S01]  /*09c0*/  LOP3.LUT R30, R12, 0x1e, RZ, 0xfc, !PT ;  /* 0x0000001e0c1e7812 */ /* 0x000fe200078efcff */
[----:B------:R-:W-:Y:S01]  /*09d0*/  IMAD R8, R2, R3, R13 ;  /* 0x0000000302087224 */ /* 0x000fe200078e020d */
[C---:B------:R-:W-:Y:S01]  /*09e0*/  LOP3.LUT R32, R12.reuse, 0x22, RZ, 0xfc, !PT ;  /* 0x000000220c207812 */ /* 0x040fe200078efcff */
[----:B------:R-:W-:Y:S01]  /*09f0*/  IMAD.MOV.U32 R13, RZ, RZ, R14 ;  /* 0x000000ffff0d7224 */ /* 0x000fe200078e000e */
[C---:B------:R-:W-:Y:S01]  /*0a00*/  LOP3.LUT R14, R12.reuse, 0xa, RZ, 0xfc, !PT ;  /* 0x0000000a0c0e7812 */ /* 0x040fe200078efcff */
[----:B------:R-:W-:Y:S01]  /*0a10*/  IMAD.MOV.U32 R3, RZ, RZ, R11 ;  /* 0x000000ffff037224 */ /* 0x000fe200078e000b */
[----:B------:R-:W-:Y:S01]  /*0a20*/  IABS R28, R32 ;  /* 0x00000020001c7213 */ /* 0x000fe20000000000 */
[----:B------:R-:W-:Y:S01]  /*0a30*/  @!P5 IMAD.IADD R7, R7, 0x1, -R2 ;  /* 0x000000010707d824 */ /* 0x000fe200078e0a02 */
[C---:B------:R-:W-:Y:S01]  /*0a40*/  LOP3.LUT R31, R12.reuse, 0x20, RZ, 0xfc, !PT ;  /* 0x000000200c1f7812 */ /* 0x040fe200078efcff */
[----:B------:R-:W-:Y:S01]  /*0a50*/  IMAD.HI.U32 R11, R9, R13, RZ ;  /* 0x0000000d090b7227 */ /* 0x000fe200078e00ff */
[----:B------:R-:W-:-:S02]  /*0a60*/  LOP3.LUT R33, R12, 0x24, RZ, 0xfc, !PT ;  /* 0x000000240c217812 */ /* 0x000fc400078efcff */
[C---:B------:R-:W-:Y:S01]  /*0a70*/  ISETP.GT.U32.AND P5, PT, R2.reuse, R7, PT ;  /* 0x000000070200720c */ /* 0x040fe20003fa4070 */
[----:B------:R-:W-:Y:S01]  /*0a80*/  @!P3 IMAD.MOV R3, RZ, RZ, -R3 ;  /* 0x000000ffff03b224 */ /* 0x000fe200078e0a03 */
[----:B------:R-:W-:Y:S01]  /*0a90*/  ISETP.GE.AND P3, PT, R15, RZ, PT ;  /* 0x000000ff0f00720c */ /* 0x000fe20003f66270 */
[----:B------:R-:W-:Y:S01]  /*0aa0*/  @!P1 IMAD.MOV R4, RZ, RZ, -R4 ;  /* 0x000000ffff049224 */ /* 0x000fe200078e0a04 */
[C---:B------:R-:W-:Y:S01]  /*0ab0*/  ISETP.GT.U32.AND P1, PT, R2.reuse, R8, PT ;  /* 0x000000080200720c */ /* 0x040fe20003f24070 */
[----:B------:R-:W-:Y:S01]  /*0ac0*/  IMAD.MOV R11, RZ, RZ, -R11 ;  /* 0x000000ffff0b7224 */ /* 0x000fe200078e0a0b */
[----:B------:R-:W-:Y:S01]  /*0ad0*/  IABS R15, R14 ;  /* 0x0000000e000f7213 */ /* 0x000fe20000000000 */
[----:B------:R-:W-:Y:S01]  /*0ae0*/  @!P0 IMAD.IADD R5, R5, 0x1, -R2 ;  /* 0x0000000105058824 */ /* 0x000fe200078e0a02 */
[----:B------:R-:W-:Y:S01]  /*0af0*/  IABS R26, R31 ;  /* 0x0000001f001a7213 */ /* 0x000fe20000000000 */
[----:B------:R-:W-:Y:S01]  /*0b00*/  IMAD R11, R2, R11, R13 ;  /* 0x0000000b020b7224 */ /* 0x000fe200078e020d */
[----:B------:R-:W-:Y:S01]  /*0b10*/  LOP3.LUT R36, R12, 0x2a, RZ, 0xfc, !PT ;  /* 0x0000002a0c247812 */ /* 0x000fe200078efcff */
[----:B------:R-:W-:Y:S01]  /*0b20*/  IMAD.HI.U32 R13, R9, R15, RZ ;  /* 0x0000000f090d7227 */ /* 0x000fe200078e00ff */
[----:B------:R-:W-:-:S02]  /*0b30*/  ISETP.GT.U32.AND P0, PT, R2, R5, PT ;  /* 0x000000050200720c */ /* 0x000fc40003f04070 */
[C---:B------:R-:W-:Y:S01]  /*0b40*/  LOP3.LUT R37, R12.reuse, 0x2e, RZ, 0xfc, !PT ;  /* 0x0000002e0c257812 */ /* 0x040fe200078efcff */
[----:B------:R-:W-:Y:S01]  /*0b50*/  IMAD.MOV R13, RZ, RZ, -R13 ;  /* 0x000000ffff0d7224 */ /* 0x000fe200078e0a0d */
[----:B------:R-:W-:Y:S01]  /*0b60*/  LOP3.LUT R38, R12, 0x30, RZ, 0xfc, !PT ;  /* 0x000000300c267812 */ /* 0x000fe200078efcff */
[--C-:B------:R-:W-:Y:S01]  /*0b70*/  @!P1 IMAD.IADD R8, R8, 0x1, -R2.reuse ;  /* 0x0000000108089824 */ /* 0x100fe200078e0a02 */
[----:B------:R-:W-:Y:S01]  /*0b80*/  IABS R34, R37 ;  /* 0x0000002500227213 */ /* 0x000fe20000000000 */
[--C-:B------:R-:W-:Y:S01]  /*0b90*/  @!P5 IMAD.IADD R7, R7, 0x1, -R2.reuse ;  /* 0x000000010707d824 */ /* 0x100fe200078e0a02 */
[----:B------:R-:W-:Y:S01]  /*0ba0*/  ISETP.GE.AND P5, PT, R17, RZ, PT ;  /* 0x000000ff1100720c */ /* 0x000fe20003fa6270 */
[C---:B------:R-:W-:Y:S01]  /*0bb0*/  IMAD R13, R2.reuse, R13, R15 ;  /* 0x0000000d020d7224 */ /* 0x040fe200078e020f */
[C---:B------:R-:W-:Y:S01]  /*0bc0*/  ISETP.GT.U32.AND P1, PT, R2.reuse, R8, PT ;  /* 0x000000080200720c */ /* 0x040fe20003f24070 */
[----:B------:R-:W-:Y:S01]  /*0bd0*/  @!P6 IMAD.MOV R7, RZ, RZ, -R7 ;  /* 0x000000ffff07e224 */ /* 0x000fe200078e0a07 */
[----:B------:R-:W-:Y:S01]  /*0be0*/  IABS R17, R18 ;  /* 0x0000001200117213 */ /* 0x000fe20000000000 */
[----:B------:R-:W-:Y:S01]  /*0bf0*/  @!P0 IMAD.IADD R5, R5, 0x1, -R2 ;  /* 0x0000000105058824 */ /* 0x000fe200078e0a02 */
[----:B------:R-:W-:Y:S01]  /*0c00*/  ISETP.GT.U32.AND P6, PT, R2, R13, PT ;  /* 0x0000000d0200720c */ /* 0x000fe20003fc4070 */
[----:B------:R-:W-:Y:S01]  /*0c10*/  IMAD.SHL.U32 R134, R10, 0x4, RZ ;  /* 0x000000040a867824 */ /* 0x000fe200078e00ff */
[----:B------:R-:W-:Y:S01]  /*0c20*/  ISETP.GE.AND P0, PT, R14, RZ, PT ;  /* 0x000000ff0e00720c */ /* 0x000fe20003f06270 */
[----:B------:R-:W-:Y:S01]  /*0c30*/  IMAD.HI.U32 R14, R9, R16, RZ ;  /* 0x00000010090e7227 */ /* 0x000fe200078e00ff */
[----:B------:R-:W-:-:S02]  /*0c40*/  IABS R35, R38 ;  /* 0x0000002600237213 */ /* 0x000fc40000000000 */
[----:B------:R-:W-:Y:S01]  /*0c50*/  LOP3.LUT R39, R12, 0x34, RZ, 0xfc, !PT ;  /* 0x000000340c277812 */ /* 0x000fe200078efcff */
[----:B------:R-:W-:Y:S01]  /*0c60*/  @!P4 IMAD.MOV R5, RZ, RZ, -R5 ;  /* 0x000000ffff05c224 */ /* 0x000fe200078e0a05 */
[----:B------:R-:W-:Y:S01]  /*0c70*/  ISETP.GT.U32.AND P4, PT, R2, R11, PT ;  /* 0x0000000b0200720c */ /* 0x000fe20003f84070 */
[----:B------:R-:W-:Y:S01]  /*0c80*/  IMAD.MOV R15, RZ, RZ, -R14 ;  /* 0x000000ffff0f7224 */ /* 0x000fe200078e0a0e */
[----:B------:R-:W-:Y:S01]  /*0c90*/  LOP3.LUT R41, R12, 0x36, RZ, 0xfc, !PT ;  /* 0x000000360c297812 */ /* 0x000fe200078efcff */
[----:B------:R-:W-:Y:S01]  /*0ca0*/  @!P1 IMAD.IADD R8, R8, 0x1, -R2 ;  /* 0x0000000108089824 */ /* 0x000fe200078e0a02 */
[----:B------:R-:W-:Y:S01]  /*0cb0*/  ISETP.GE.AND P1, PT, R18, RZ, PT ;  /* 0x000000ff1200720c */ /* 0x000fe20003f26270 */
[----:B------:R-:W-:Y:S01]  /*0cc0*/  IMAD R14, R2, R15, R16 ;  /* 0x0000000f020e7224 */ /* 0x000fe200078e0210 */
[----:B------:R-:W-:Y:S01]  /*0cd0*/  IABS R18, R21 ;  /* 0x0000001500127213 */ /* 0x000fe20000000000 */
[----:B------:R-:W-:Y:S01]  /*0ce0*/  @!P6 IMAD.IADD R13, R13, 0x1, -R2 ;  /* 0x000000010d0de824 */ /* 0x000fe200078e0a02 */
[C---:B------:R-:W-:Y:S01]  /*0cf0*/  LOP3.LUT R42, R12.reuse, 0x38, RZ, 0xfc, !PT ;  /* 0x000000380c2a7812 */ /* 0x040fe200078efcff */
[----:B------:R-:W-:Y:S01]  /*0d00*/  IMAD.HI.U32 R15, R9, R17, RZ ;  /* 0x00000011090f7227 */ /* 0x000fe200078e00ff */
[----:B------:R-:W-:-:S02]  /*0d10*/  LOP3.LUT R43, R12, 0x3a, RZ, 0xfc, !PT ;  /* 0x0000003a0c2b7812 */ /* 0x000fc400078efcff */
[----:B------:R-:W-:Y:S01]  /*0d20*/  ISETP.GT.U32.AND P6, PT, R2, R13, PT ;  /* 0x0000000d0200720c */ /* 0x000fe20003fc4070 */
[----:B------:R-:W-:Y:S01]  /*0d30*/  IMAD.MOV R15, RZ, RZ, -R15 ;  /* 0x000000ffff0f7224 */ /* 0x000fe200078e0a0f */
[----:B------:R-:W-:Y:S01]  /*0d40*/  IABS R40, R43 ;  /* 0x0000002b00287213 */ /* 0x000fe20000000000 */
[----:B------:R-:W-:Y:S01]  /*0d50*/  IMAD.HI.U32 R16, R9, R18, RZ ;  /* 0x0000001209107227 */ /* 0x000fe200078e00ff */
[C---:B------:R-:W-:Y:S02]  /*0d60*/  LOP3.LUT R44, R12.reuse, 0x3c, RZ, 0xfc, !PT ;  /* 0x0000003c0c2c7812 */ /* 0x040fe400078efcff */
[C---:B------:R-:W-:Y:S01]  /*0d70*/  LOP3.LUT R46, R12.reuse, 0x40, RZ, 0xfc, !PT ;  /* 0x000000400c2e7812 */ /* 0x040fe200078efcff */
[----:B------:R-:W-:Y:S01]  /*0d80*/  @!P4 IMAD.IADD R11, R11, 0x1, -R2 ;  /* 0x000000010b0bc824 */ /* 0x000fe200078e0a02 */
[----:B------:R-:W-:Y:S01]  /*0d90*/  LOP3.LUT R45, R12, 0x3e, RZ, 0xfc, !PT ;  /* 0x0000003e0c2d7812 */ /* 0x000fe200078efcff */
[----:B------:R-:W-:Y:S01]  /*0da0*/  IMAD R15, R2, R15, R17 ;  /* 0x0000000f020f7224 */ /* 0x000fe200078e0211 */
[----:B------:R-:W-:Y:S01]  /*0db0*/  LOP3.LUT R47, R12, 0x44, RZ, 0xfc, !PT ;  /* 0x000000440c2f7812 */ /* 0x000fe200078efcff */
[----:B------:R-:W-:Y:S01]  /*0dc0*/  IMAD.MOV R17, RZ, RZ, -R16 ;  /* 0x000000ffff117224 */ /* 0x000fe200078e0a10 */
[C---:B------:R-:W-:Y:S01]  /*0dd0*/  ISETP.GT.U32.AND P4, PT, R2.reuse, R11, PT ;  /* 0x0000000b0200720c */ /* 0x040fe20003f84070 */
[----:B------:R-:W-:Y:S01]  /*0de0*/  @!P2 IMAD.MOV R8, RZ, RZ, -R8 ;  /* 0x000000ffff08a224 */ /* 0x000fe200078e0a08 */
[C---:B------:R-:W-:Y:S01]  /*0df0*/  ISETP.GT.U32.AND P2, PT, R2.reuse, R14, PT ;  /* 0x0000000e0200720c */ /* 0x040fe20003f44070 */
[----:B------:R-:W-:Y:S01]  /*0e00*/  IMAD R16, R2, R17, R18 ;  /* 0x0000001102107224 */ /* 0x000fe200078e0212 */
[C---:B------:R-:W-:Y:S01]  /*0e10*/  LOP3.LUT R48, R12.reuse, 0x46, RZ, 0xfc, !PT ;  /* 0x000000460c307812 */ /* 0x040fe200078efcff */
[----:B------:R-:W-:Y:S01]  /*0e20*/  @!P6 IMAD.IADD R13, R13, 0x1, -R2 ;  /* 0x000000010d0de824 */ /* 0x000fe200078e0a02 */
[----:B------:R-:W-:Y:S01]  /*0e30*/  LOP3.LUT R53, R12, 0x4c, RZ, 0xfc, !PT ;  /* 0x0000004c0c357812 */ /* 0x000fe200078efcff */
[----:B------:R-:W-:Y:S01]  /*0e40*/  IMAD.HI.U32 R17, R9, R19, RZ ;  /* 0x0000001309117227 */ /* 0x000fe200078e00ff */
[----:B------:R-:W-:-:S02]  /*0e50*/  ISETP.GT.U32.AND P6, PT, R2, R16, PT ;  /* 0x000000100200720c */ /* 0x000fc40003fc4070 */
[----:B------:R-:W-:Y:S01]  /*0e60*/  LOP3.LUT R54, R12, 0x4e, RZ, 0xfc, !PT ;  /* 0x0000004e0c367812 */ /* 0x000fe200078efcff */
[----:B------:R-:W-:Y:S01]  /*0e70*/  IMAD.MOV R17, RZ, RZ, -R17 ;  /* 0x000000ffff117224 */ /* 0x000fe200078e0a11 */
[----:B------:R-:W-:Y:S01]  /*0e80*/  IABS R49, R53 ;  /* 0x0000003500317213 */ /* 0x000fe20000000000 */
[--C-:B------:R-:W-:Y:S01]  /*0e90*/  @!P4 IMAD.IADD R11, R11, 0x1, -R2.reuse ;  /* 0x000000010b0bc824 */ /* 0x100fe200078e0a02 */
[----:B------:R-:W-:Y:S01]  /*0ea0*/  ISETP.GT.U32.AND P4, PT, R2, R15, PT ;  /* 0x0000000f0200720c */ /* 0x000fe20003f84070 */
[--C-:B------:R-:W-:Y:S01]  /*0eb0*/  @!P2 IMAD.IADD R14, R14, 0x1, -R2.reuse ;  /* 0x000000010e0ea824 */ /* 0x100fe200078e0a02 */
[----:B------:R-:W-:Y:S01]  /*0ec0*/  LOP3.LUT R51, R12, 0x4a, RZ, 0xfc, !PT ;  /* 0x0000004a0c337812 */ /* 0x000fe200078efcff */
[C---:B------:R-:W-:Y:S01]  /*0ed0*/  IMAD.HI.U32 R18, R9.reuse, R20, RZ ;  /* 0x0000001409127227 */ /* 0x040fe200078e00ff */
[----:B------:R-:W-:Y:S02]  /*0ee0*/  IABS R50, R54 ;  /* 0x0000003600327213 */ /* 0x000fe40000000000 */
[----:B------:R-:W-:Y:S01]  /*0ef0*/  ISETP.GT.U32.AND P2, PT, R2, R14, PT ;  /* 0x0000000e0200720c */ /* 0x000fe20003f44070 */
[----:B------:R-:W-:Y:S01]  /*0f00*/  @!P6 IMAD.IADD R16, R16, 0x1, -R2 ;  /* 0x000000011010e824 */ /* 0x000fe200078e0a02 */
[----:B------:R-:W-:Y:S01]  /*0f10*/  LOP3.LUT R55, R12, 0x52, RZ, 0xfc, !PT ;  /* 0x000000520c377812 */ /* 0x000fe200078efcff */
[----:B------:R-:W-:Y:S01]  /*0f20*/  IMAD R17, R2, R17, R19 ;  /* 0x0000001102117224 */ /* 0x000fe200078e0213 */
[----:B------:R-:W-:Y:S01]  /*0f30*/  LOP3.LUT R62, R12, 0x5a, RZ, 0xfc, !PT ;  /* 0x0000005a0c3e7812 */ /* 0x000fe200078efcff */
[----:B------:R-:W-:Y:S01]  /*0f40*/  IMAD.HI.U32 R19, R9, R22, RZ ;  /* 0x0000001609137227 */ /* 0x000fe200078e00ff */
[----:B------:R-:W-:-:S02]  /*0f50*/  ISETP.GT.U32.AND P6, PT, R2, R16, PT ;  /* 0x000000100200720c */ /* 0x000fc40003fc4070 */
[----:B------:R-:W-:Y:S01]  /*0f60*/  IABS R52, R55 ;  /* 0x0000003700347213 */ /* 0x000fe20000000000 */
[----:B------:R-:W-:Y:S01]  /*0f70*/  @!P4 IMAD.IADD R15, R15, 0x1, -R2 ;  /* 0x000000010f0fc824 */ /* 0x000fe200078e0a02 */
[----:B------:R-:W-:Y:S01]  /*0f80*/  ISETP.GE.AND P4, PT, R21, RZ, PT ;  /* 0x000000ff1500720c */ /* 0x000fe20003f86270 */
[----:B------:R-:W-:Y:S01]  /*0f90*/  IMAD.MOV R21, RZ, RZ, -R18 ;  /* 0x000000ffff157224 */ /* 0x000fe200078e0a12 */
[----:B------:R-:W-:Y:S01]  /*0fa0*/  IABS R60, R62 ;  /* 0x0000003e003c7213 */ /* 0x000fe20000000000 */
[----:B------:R-:W-:Y:S01]  /*0fb0*/  @!P2 IMAD.IADD R14, R14, 0x1, -R2 ;  /* 0x000000010e0ea824 */ /* 0x000fe200078e0a02 */
[C---:B------:R-:W-:Y:S01]  /*0fc0*/  ISETP.GT.U32.AND P2, PT, R2.reuse, R17, PT ;  /* 0x000000110200720c */ /* 0x040fe20003f44070 */
[----:B------:R-:W-:Y:S01]  /*0fd0*/  IMAD R18, R2, R21, R20 ;  /* 0x0000001502127224 */ /* 0x000fe200078e0214 */
[C---:B------:R-:W-:Y:S01]  /*0fe0*/  LOP3.LUT R21, R12.reuse, 0x1a, RZ, 0xfc, !PT ;  /* 0x0000001a0c157812 */ /* 0x040fe200078efcff */
[----:B------:R-:W-:Y:S01]  /*0ff0*/  IMAD.MOV R19, RZ, RZ, -R19 ;  /* 0x000000ffff137224 */ /* 0x000fe200078e0a13 */
[----:B------:R-:W-:Y:S01]  /*1000*/  LOP3.LUT R68, R12, 0x6a, RZ, 0xfc, !PT ;  /* 0x0000006a0c447812 */ /* 0x000fe200078efcff */
[----:B------:R-:W-:Y:S01]  /*1010*/  @!P6 IMAD.IADD R16, R16, 0x1, -R2 ;  /* 0x000000011010e824 */ /* 0x000fe200078e0a02 */
[C---:B------:R-:W-:Y:S01]  /*1020*/  ISETP.GT.U32.AND P6, PT, R2.reuse, R18, PT ;  /* 0x000000120200720c */ /* 0x040fe20003fc4070 */
[----:B------:R-:W-:Y:S01]  /*1030*/  @!P3 IMAD.MOV R11, RZ, RZ, -R11 ;  /* 0x000000ffff0bb224 */ /* 0x000fe200078e0a0b */
[C---:B------:R-:W-:Y:S01]  /*1040*/  ISETP.GT.U32.AND P3, PT, R2.reuse, R15, PT ;  /* 0x0000000f0200720c */ /* 0x040fe20003f64070 */
[----:B------:R-:W-:Y:S01]  /*1050*/  @!P0 IMAD.MOV R13, RZ, RZ, -R13 ;  /* 0x000000ffff0d8224 */ /* 0x000fe200078e0a0d */
[----:B------:R-:W-:Y:S01]  /*1060*/  ISETP.GE.AND P0, PT, R23, RZ, PT ;  /* 0x000000ff1700720c */ /* 0x000fe20003f06270 */
[----:B------:R-:W-:Y:S01]  /*1070*/  IMAD R19, R2, R19, R22 ;  /* 0x0000001302137224 */ /* 0x000fe200078e0216 */
[C---:B------:R-:W-:Y:S01]  /*1080*/  LOP3.LUT R23, R12.reuse, 0x18, RZ, 0xfc, !PT ;  /* 0x000000180c177812 */ /* 0x040fe200078efcff */
[----:B------:R-:W-:Y:S01]  /*1090*/  @!P2 IMAD.IADD R17, R17, 0x1, -R2 ;  /* 0x000000011111a824 */ /* 0x000fe200078e0a02 */
[----:B------:R-:W-:Y:S01]  /*10a0*/  LOP3.LUT R66, R12, 0x68, RZ, 0xfc, !PT ;  /* 0x000000680c427812 */ /* 0x000fe200078efcff */
[----:B------:R-:W-:Y:S01]  /*10b0*/  @!P5 IMAD.MOV R14, RZ, RZ, -R14 ;  /* 0x000000ffff0ed224 */ /* 0x000fe200078e0a0e */
[----:B------:R-:W-:Y:S01]  /*10c0*/  IABS R20, R23 ;  /* 0x0000001700147213 */ /* 0x000fe20000000000 */
[----:B------:R-:W-:Y:S01]  /*10d0*/  @!P4 IMAD.MOV R16, RZ, RZ, -R16 ;  /* 0x000000ffff10c224 */ /* 0x000fe200078e0a10 */
[----:B------:R-:W-:Y:S01]  /*10e0*/  ISETP.GT.U32.AND P5, PT, R2, R19, PT ;  /* 0x000000130200720c */ /* 0x000fe20003fa4070 */
[----:B------:R-:W-:Y:S01]  /*10f0*/  @!P6 IMAD.IADD R18, R18, 0x1, -R2 ;  /* 0x000000011212e824 */ /* 0x000fe200078e0a02 */
[C---:B------:R-:W-:Y:S01]  /*1100*/  ISETP.GT.U32.AND P2, PT, R2.reuse, R17, PT ;  /* 0x000000110200720c */ /* 0x040fe20003f44070 */
[----:B------:R-:W-:Y:S01]  /*1110*/  IMAD.MOV.U32 R22, RZ, RZ, R20 ;  /* 0x000000ffff167224 */ /* 0x000fe200078e0014 */
[----:B------:R-:W-:Y:S01]  /*1120*/  ISETP.GE.AND P4, PT, R23, RZ, PT ;  /* 0x000000ff1700720c */ /* 0x000fe20003f86270 */
[----:B------:R-:W-:Y:S01]  /*1130*/  @!P3 IMAD.IADD R15, R15, 0x1, -R2 ;  /* 0x000000010f0fb824 */ /* 0x000fe200078e0a02 */
[----:B------:R-:W-:Y:S01]  /*1140*/  ISETP.GT.U32.AND P6, PT, R2, R18, PT ;  /* 0x000000120200720c */ /* 0x000fe20003fc4070 */
[----:B------:R-:W-:Y:S01]  /*1150*/  IMAD.HI.U32 R20, R9, R22, RZ ;  /* 0x0000001609147227 */ /* 0x000fe200078e00ff */
[----:B------:R-:W-:-:S02]  /*1160*/  ISETP.GE.AND P3, PT, R24, RZ, PT ;  /* 0x000000ff1800720c */ /* 0x000fc40003f66270 */
[----:B------:R-:W-:Y:S01]  /*1170*/  IABS R24, R21 ;  /* 0x0000001500187213 */ /* 0x000fe20000000000 */
[----:B------:R-:W-:Y:S01]  /*1180*/  @!P1 IMAD.MOV R15, RZ, RZ, -R15 ;  /* 0x000000ffff0f9224 */ /* 0x000fe200078e0a0f */
[----:B------:R-:W-:Y:S01]  /*1190*/  ISETP.GE.AND P1, PT, R25, RZ, PT ;  /* 0x000000ff1900720c */ /* 0x000fe20003f26270 */
[----:B------:R-:W-:Y:S01]  /*11a0*/  IMAD.MOV R23, RZ, RZ, -R20 ;  /* 0x000000ffff177224 */ /* 0x000fe200078e0a14 */
[----:B------:R-:W-:Y:S01]  /*11b0*/  IABS R25, R29 ;  /* 0x0000001d00197213 */ /* 0x000fe20000000000 */
[--C-:B------:R-:W-:Y:S01]  /*11c0*/  @!P5 IMAD.IADD R19, R19, 0x1, -R2.reuse ;  /* 0x000000011313d824 */ /* 0x100fe200078e0a02 */
[----:B------:R-:W-:Y:S01]  /*11d0*/  IABS R75, R68 ;  /* 0x00000044004b7213 */ /* 0x000fe20000000000 */
[----:B------:R-:W-:Y:S01]  /*11e0*/  @!P2 IMAD.IADD R17, R17, 0x1, -R2 ;  /* 0x000000011111a824 */ /* 0x000fe200078e0a02 */
[----:B------:R-:W-:Y:S01]  /*11f0*/  ISETP.GE.AND P2, PT, R21, RZ, PT ;  /* 0x000000ff1500720c */ /* 0x000fe20003f46270 */
[C---:B------:R-:W-:Y:S01]  /*1200*/  IMAD R20, R2.reuse, R23, R22 ;  /* 0x0000001702147224 */ /* 0x040fe200078e0216 */
[----:B------:R-:W-:Y:S01]  /*1210*/  ISETP.GT.U32.AND P5, PT, R2, R19, PT ;  /* 0x000000130200720c */ /* 0x000fe20003fa4070 */
[----:B------:R-:W-:Y:S01]  /*1220*/  IMAD.HI.U32 R21, R9, R24, RZ ;  /* 0x0000001809157227 */ /* 0x000fe200078e00ff */
[----:B------:R-:W-:-:S02]  /*1230*/  LOP3.LUT R64, R12, 0x66, RZ, 0xfc, !PT ;  /* 0x000000660c407812 */ /* 0x000fc400078efcff */
[----:B------:R-:W-:Y:S01]  /*1240*/  IABS R73, R66 ;  /* 0x0000004200497213 */ /* 0x000fe20000000000 */
[----:B------:R-:W-:Y:S01]  /*1250*/  IMAD.MOV.U32 R23, RZ, RZ, R25 ;  /* 0x000000ffff177224 */ /* 0x000fe200078e0019 */
[----:B------:R-:W-:Y:S01]  /*1260*/  IABS R25, R30 ;  /* 0x0000001e00197213 */ /* 0x000fe20000000000 */
[----:B------:R-:W-:Y:S01]  /*1270*/  @!P6 IMAD.IADD R18, R18, 0x1, -R2 ;  /* 0x000000011212e824 */ /* 0x000fe200078e0a02 */
[----:B------:R-:W-:Y:S01]  /*1280*/  ISETP.GT.U32.AND P6, PT, R2, R20, PT ;  /* 0x000000140200720c */ /* 0x000fe20003fc4070 */
[----:B------:R-:W-:Y:S01]  /*1290*/  IMAD.MOV R21, RZ, RZ, -R21 ;  /* 0x000000ffff157224 */ /* 0x000fe200078e0a15 */
[----:B------:R-:W-:Y:S01]  /*12a0*/  LOP3.LUT R70, R12, 0x6c, RZ, 0xfc, !PT ;  /* 0x0000006c0c467812 */ /* 0x000fe200078efcff */
[----:B------:R-:W-:Y:S01]  /*12b0*/  IMAD.HI.U32 R22, R9, R23, RZ ;  /* 0x0000001709167227 */ /* 0x000fe200078e00ff */
[----:B------:R-:W-:Y:S02]  /*12c0*/  IABS R71, R64 ;  /* 0x0000004000477213 */ /* 0x000fe40000000000 */
[----:B------:R-:W-:Y:S01]  /*12d0*/  IABS R77, R70 ;  /* 0x00000046004d7213 */ /* 0x000fe20000000000 */
[----:B------:R-:W-:Y:S01]  /*12e0*/  IMAD R21, R2, R21, R24 ;  /* 0x0000001502157224 */ /* 0x000fe200078e0218 */
[C---:B------:R-:W-:Y:S01]  /*12f0*/  LOP3.LUT R72, R12.reuse, 0x70, RZ, 0xfc, !PT ;  /* 0x000000700c487812 */ /* 0x040fe200078efcff */
[----:B------:R-:W-:Y:S01]  /*1300*/  IMAD.MOV R22, RZ, RZ, -R22 ;  /* 0x000000ffff167224 */ /* 0x000fe200078e0a16 */
[----:B------:R-:W-:Y:S01]  /*1310*/  LOP3.LUT R74, R12, 0x72, RZ, 0xfc, !PT ;  /* 0x000000720c4a7812 */ /* 0x000fe200078efcff */
[--C-:B------:R-:W-:Y:S01]  /*1320*/  @!P5 IMAD.IADD R19, R19, 0x1, -R2.reuse ;  /* 0x000000011313d824 */ /* 0x100fe200078e0a02 */
[C---:B------:R-:W-:Y:S01]  /*1330*/  ISETP.GT.U32.AND P5, PT, R2.reuse, R21, PT ;  /* 0x000000150200720c */ /* 0x040fe20003fa4070 */
[----:B------:R-:W-:Y:S01]  /*1340*/  IMAD R22, R2, R22, R23 ;  /* 0x0000001602167224 */ /* 0x000fe200078e0217 */
[----:B------:R-:W-:Y:S01]  /*1350*/  IABS R81, R72 ;  /* 0x0000004800517213 */ /* 0x000fe20000000000 */
[----:B------:R-:W-:Y:S01]  /*1360*/  @!P6 IMAD.IADD R20, R20, 0x1, -R2 ;  /* 0x000000011414e824 */ /* 0x000fe200078e0a02 */
[----:B------:R-:W-:Y:S01]  /*1370*/  IABS R83, R74 ;  /* 0x0000004a00537213 */ /* 0x000fe20000000000 */
[----:B------:R-:W-:Y:S01]  /*1380*/  IMAD.HI.U32 R23, R9, R25, RZ ;  /* 0x0000001909177227 */ /* 0x000fe200078e00ff */
[----:B------:R-:W-:-:S03]  /*1390*/  ISETP.GT.U32.AND P6, PT, R2, R22, PT ;  /* 0x000000160200720c */ /* 0x000fc60003fc4070 */
[----:B------:R-:W-:Y:S02]  /*13a0*/  IMAD.MOV R23, RZ, RZ, -R23 ;  /* 0x000000ffff177224 */ /* 0x000fe400078e0a17 */
[----:B------:R-:W-:Y:S01]  /*13b0*/  @!P0 IMAD.MOV R17, RZ, RZ, -R17 ;  /* 0x000000ffff118224 */ /* 0x000fe200078e0a11 */
[C---:B------:R-:W-:Y:S01]  /*13c0*/  ISETP.GT.U32.AND P0, PT, R2.reuse, R20, PT ;  /* 0x000000140200720c */ /* 0x040fe20003f04070 */
[----:B------:R-:W-:Y:S01]  /*13d0*/  @!P5 IMAD.IADD R21, R21, 0x1, -R2 ;  /* 0x000000011515d824 */ /* 0x000fe200078e0a02 */
[----:B------:R-:W-:Y:S01]  /*13e0*/  ISETP.GE.AND P5, PT, R29, RZ, PT ;  /* 0x000000ff1d00720c */ /* 0x000fe20003fa6270 */
[----:B------:R-:W-:Y:S01]  /*13f0*/  IMAD R23, R2, R23, R25 ;  /* 0x0000001702177224 */ /* 0x000fe200078e0219 */
[----:B------:R-:W-:Y:S01]  /*1400*/  IABS R29, R33 ;  /* 0x00000021001d7213 */ /* 0x000fe20000000000 */
[----:B------:R-:W-:-:S04]  /*1410*/  IMAD.HI.U32 R25, R9, R28, RZ ;  /* 0x0000001c09197227 */ /* 0x000fc800078e00ff */
[----:B------:R-:W-:Y:S01]  /*1420*/  @!P6 IMAD.IADD R22, R22, 0x1, -R2 ;  /* 0x000000011616e824 */ /* 0x000fe200078e0a02 */
[----:B------:R-:W-:Y:S01]  /*1430*/  ISETP.GT.U32.AND P6, PT, R2, R21, PT ;  /* 0x000000150200720c */ /* 0x000fe20003fc4070 */
[----:B------:R-:W-:Y:S02]  /*1440*/  IMAD.MOV R25, RZ, RZ, -R25 ;  /* 0x000000ffff197224 */ /* 0x000fe400078e0a19 */
[----:B------:R-:W-:-:S04]  /*1450*/  IMAD.HI.U32 R24, R9, R26, RZ ;  /* 0x0000001a09187227 */ /* 0x000fc800078e00ff */
[----:B------:R-:W-:Y:S01]  /*1460*/  @!P3 IMAD.MOV R18, RZ, RZ, -R18 ;  /* 0x000000ffff12b224 */ /* 0x000fe200078e0a12 */
[C---:B------:R-:W-:Y:S01]  /*1470*/  ISETP.GT.U32.AND P3, PT, R2.reuse, R22, PT ;  /* 0x000000160200720c */ /* 0x040fe20003f64070 */
[C---:B------:R-:W-:Y:S02]  /*1480*/  IMAD R25, R2.reuse, R25, R28 ;  /* 0x0000001902197224 */ /* 0x040fe400078e021c */
[----:B------:R-:W-:Y:S02]  /*1490*/  IMAD.MOV R27, RZ, RZ, -R24 ;  /* 0x000000ffff1b7224 */ /* 0x000fe400078e0a18 */
[----:B------:R-:W-:Y:S01]  /*14a0*/  @!P6 IMAD.IADD R21, R21, 0x1, -R2 ;  /* 0x000000011515e824 */ /* 0x000fe200078e0a02 */
[C---:B------:R-:W-:Y:S01]  /*14b0*/  ISETP.GT.U32.AND P6, PT, R2.reuse, R25, PT ;  /* 0x000000190200720c */ /* 0x040fe20003fc4070 */
[----:B------:R-:W-:Y:S02]  /*14c0*/  IMAD R24, R2, R27, R26 ;  /* 0x0000001b02187224 */ /* 0x000fe400078e021a */
[----:B------:R-:W-:Y:S01]  /*14d0*/  @!P0 IMAD.IADD R20, R20, 0x1, -R2 ;  /* 0x0000000114148824 */ /* 0x000fe200078e0a02 */
[C---:B------:R-:W-:Y:S01]  /*14e0*/  ISETP.GT.U32.AND P0, PT, R2.reuse, R23, PT ;  /* 0x000000170200720c */ /* 0x040fe20003f04070 */
[----:B------:R-:W-:Y:S01]  /*14f0*/  @!P1 IMAD.MOV R19, RZ, RZ, -R19 ;  /* 0x000000ffff139224 */ /* 0x000fe200078e0a13 */
[----:B------:R-:W-:Y:S01]  /*1500*/  ISETP.GT.U32.AND P1, PT, R2, R24, PT ;  /* 0x000000180200720c */ /* 0x000fe20003f24070 */
[----:B------:R-:W-:-:S02]  /*1510*/  IMAD.MOV.U32 R27, RZ, RZ, R29 ;  /* 0x000000ffff1b7224 */ /* 0x000fc400078e001d */
[----:B------:R-:W-:Y:S01]  /*1520*/  @!P3 IMAD.IADD R22, R22, 0x1, -R2 ;  /* 0x000000011616b824 */ /* 0x000fe200078e0a02 */
[----:B------:R-:W-:Y:S01]  /*1530*/  ISETP.GE.AND P3, PT, R31, RZ, PT ;  /* 0x000000ff1f00720c */ /* 0x000fe20003f66270 */
[----:B------:R-:W-:Y:S01]  /*1540*/  IMAD.HI.U32 R26, R9, R27, RZ ;  /* 0x0000001b091a7227 */ /* 0x000fe200078e00ff */
[----:B------:R-:W-:-:S03]  /*1550*/  LOP3.LUT R31, R12, 0x26, RZ, 0xfc, !PT ;  /* 0x000000260c1f7812 */ /* 0x000fc600078efcff */
[----:B------:R-:W-:Y:S01]  /*1560*/  @!P6 IMAD.IADD R25, R25, 0x1, -R2 ;  /* 0x000000011919e824 */ /* 0x000fe200078e0a02 */
[----:B------:R-:W-:Y:S01]  /*1570*/  IABS R29, R31 ;  /* 0x0000001f001d7213 */ /* 0x000fe20000000000 */
[----:B------:R-:W-:Y:S02]  /*1580*/  IMAD.MOV R26, RZ, RZ, -R26 ;  /* 0x000000ffff1a7224 */ /* 0x000fe400078e0a1a */
[--C-:B------:R-:W-:Y:S01]  /*1590*/  @!P0 IMAD.IADD R23, R23, 0x1, -R2.reuse ;  /* 0x0000000117178824 */ /* 0x100fe200078e0a02 */
[C---:B------:R-:W-:Y:S01]  /*15a0*/  ISETP.GT.U32.AND P6, PT, R2.reuse, R25, PT ;  /* 0x000000190200720c */ /* 0x040fe20003fc4070 */
[----:B------:R-:W-:Y:S01]  /*15b0*/  IMAD R26, R2, R26, R27 ;  /* 0x0000001a021a7224 */ /* 0x000fe200078e021b */
[----:B------:R-:W-:Y:S01]  /*15c0*/  ISETP.GE.AND P0, PT, R32, RZ, PT ;  /* 0x000000ff2000720c */ /* 0x000fe20003f06270 */
[----:B------:R-:W-:Y:S01]  /*15d0*/  @!P1 IMAD.IADD R24, R24, 0x1, -R2 ;  /* 0x0000000118189824 */ /* 0x000fe200078e0a02 */
[----:B------:R-:W-:Y:S01]  /*15e0*/  LOP3.LUT R32, R12, 0x28, RZ, 0xfc, !PT ;  /* 0x000000280c207812 */ /* 0x000fe200078efcff */
[----:B------:R-:W-:Y:S01]  /*15f0*/  IMAD.HI.U32 R27, R9, R29, RZ ;  /* 0x0000001d091b7227 */ /* 0x000fe200078e00ff */
[----:B------:R-:W-:-:S03]  /*1600*/  ISETP.GT.U32.AND P1, PT, R2, R23, PT ;  /* 0x000000170200720c */ /* 0x000fc60003f24070 */
[----:B------:R-:W-:Y:S01]  /*1610*/  @!P4 IMAD.MOV R20, RZ, RZ, -R20 ;  /* 0x000000ffff14c224 */ /* 0x000fe200078e0a14 */
[----:B------:R-:W-:Y:S01]  /*1620*/  ISETP.GE.AND P4, PT, R30, RZ, PT ;  /* 0x000000ff1e00720c */ /* 0x000fe20003f86270 */
[----:B------:R-:W-:Y:S01]  /*1630*/  @!P2 IMAD.MOV R21, RZ, RZ, -R21 ;  /* 0x000000ffff15a224 */ /* 0x000fe200078e0a15 */
[----:B------:R-:W-:Y:S01]  /*1640*/  IABS R30, R32 ;  /* 0x00000020001e7213 */ /* 0x000fe20000000000 */
[----:B------:R-:W-:Y:S01]  /*1650*/  IMAD.MOV R27, RZ, RZ, -R27 ;  /* 0x000000ffff1b7224 */ /* 0x000fe200078e0a1b */
[C---:B------:R-:W-:Y:S01]  /*1660*/  ISETP.GT.U32.AND P2, PT, R2.reuse, R24, PT ;  /* 0x000000180200720c */ /* 0x040fe20003f44070 */
[----:B------:R-:W-:Y:S01]  /*1670*/  @!P5 IMAD.MOV R22, RZ, RZ, -R22 ;  /* 0x000000ffff16d224 */ /* 0x000fe200078e0a16 */
[C---:B------:R-:W-:Y:S01]  /*1680*/  ISETP.GT.U32.AND P5, PT, R2.reuse, R26, PT ;  /* 0x0000001a0200720c */ /* 0x040fe20003fa4070 */
[----:B------:R-:W-:Y:S02]  /*1690*/  IMAD R27, R2, R27, R29 ;  /* 0x0000001b021b7224 */ /* 0x000fe400078e021d */
[----:B------:R-:W-:-:S04]  /*16a0*/  IMAD.HI.U32 R28, R9, R30, RZ ;  /* 0x0000001e091c7227 */ /* 0x000fc800078e00ff */
[----:B------:R-:W-:Y:S01]  /*16b0*/  @!P6 IMAD.IADD R25, R25, 0x1, -R2 ;  /* 0x000000011919e824 */ /* 0x000fe200078e0a02 */
[----:B------:R-:W-:Y:S01]  /*16c0*/  ISETP.GT.U32.AND P6, PT, R2, R27, PT ;  /* 0x0000001b0200720c */ /* 0x000fe20003fc4070 */
[----:B------:R-:W-:Y:S02]  /*16d0*/  IMAD.MOV R29, RZ, RZ, -R28 ;  /* 0x000000ffff1d7224 */ /* 0x000fe400078e0a1c */
[----:B------:R-:W-:Y:S01]  /*16e0*/  @!P2 IMAD.IADD R24, R24, 0x1, -R2 ;  /* 0x000000011818a824 */ /* 0x000fe200078e0a02 */
[----:B------:R-:W-:Y:S01]  /*16f0*/  ISETP.GE.AND P2, PT, R31, RZ, PT ;  /* 0x000000ff1f00720c */ /* 0x000fe20003f46270 */
[----:B------:R-:W-:Y:S01]  /*1700*/  IMAD R28, R2, R29, R30 ;  /* 0x0000001d021c7224 */ /* 0x000fe200078e021e */
[----:B------:R-:W-:Y:S01]  /*1710*/  IABS R31, R36 ;  /* 0x00000024001f7213 */ /* 0x000fe20000000000 */
[----:B------:R-:W-:Y:S02]  /*1720*/  @!P3 IMAD.MOV R24, RZ, RZ, -R24 ;  /* 0x000000ffff18b224 */ /* 0x000fe400078e0a18 */
[--C-:B------:R-:W-:Y:S01]  /*1730*/  @!P5 IMAD.IADD R26, R26, 0x1, -R2.reuse ;  /* 0x000000011a1ad824 */ /* 0x100fe200078e0a02 */
[----:B------:R-:W-:Y:S01]  /*1740*/  ISETP.GT.U32.AND P3, PT, R2, R28, PT ;  /* 0x0000001c0200720c */ /* 0x000fe20003f64070 */
[--C-:B------:R-:W-:Y:S01]  /*1750*/  @!P1 IMAD.IADD R23, R23, 0x1, -R2.reuse ;  /* 0x0000000117179824 */ /* 0x100fe200078e0a02 */
[----:B------:R-:W-:Y:S01]  /*1760*/  ISETP.GE.AND P5, PT, R32, RZ, PT ;  /* 0x000000ff2000720c */ /* 0x000fe20003fa6270 */
[----:B------:R-:W-:Y:S01]  /*1770*/  @!P6 IMAD.IADD R27, R27, 0x1, -R2 ;  /* 0x000000011b1be824 */ /* 0x000fe200078e0a02 */
[----:B------:R-:W-:Y:S01]  /*1780*/  ISETP.GT.U32.AND P6, PT, R2, R26, PT ;  /* 0x0000001a0200720c */ /* 0x000fe20003fc4070 */
[----:B------:R-:W-:Y:S01]  /*1790*/  @!P4 IMAD.MOV R23, RZ, RZ, -R23 ;  /* 0x000000ffff17c224 */ /* 0x000fe200078e0a17 */
[----:B------:R-:W-:Y:S01]  /*17a0*/  LOP3.LUT R32, R12, 0x2c, RZ, 0xfc, !PT ;  /* 0x0000002c0c207812 */ /* 0x000fe200078efcff */
[----:B------:R-:W-:Y:S01]  /*17b0*/  IMAD.HI.U32 R29, R9, R31, RZ ;  /* 0x0000001f091d7227 */ /* 0x000fe200078e00ff */
[----:B------:R-:W-:-:S02]  /*17c0*/  ISETP.GT.U32.AND P4, PT, R2, R27, PT ;  /* 0x0000001b0200720c */ /* 0x000fc40003f84070 */
[----:B------:R-:W-:Y:S01]  /*17d0*/  ISETP.GE.AND P1, PT, R33, RZ, PT ;  /* 0x000000ff2100720c */ /* 0x000fe20003f26270 */
[----:B------:R-:W-:Y:S01]  /*17e0*/  IMAD.MOV R29, RZ, RZ, -R29 ;  /* 0x000000ffff1d7224 */ /* 0x000fe200078e0a1d */
[----:B------:R-:W-:Y:S01]  /*17f0*/  IABS R33, R32 ;  /* 0x0000002000217213 */ /* 0x000fe20000000000 */
[----:B------:R-:W-:Y:S02]  /*1800*/  @!P3 IMAD.IADD R28, R28, 0x1, -R2 ;  /* 0x000000011c1cb824 */ /* 0x000fe400078e0a02 */
[C---:B------:R-:W-:Y:S02]  /*1810*/  IMAD R29, R2.reuse, R29, R31 ;  /* 0x0000001d021d7224 */ /* 0x040fe400078e021f */
[----:B------:R-:W-:Y:S01]  /*1820*/  IMAD.HI.U32 R31, R9, R34, RZ ;  /* 0x00000022091f7227 */ /* 0x000fe200078e00ff */
[----:B------:R-:W-:-:S03]  /*1830*/  ISETP.GT.U32.AND P3, PT, R2, R28, PT ;  /* 0x0000001c0200720c */ /* 0x000fc60003f64070 */
[--C-:B------:R-:W-:Y:S01]  /*1840*/  @!P6 IMAD.IADD R26, R26, 0x1, -R2.reuse ;  /* 0x000000011a1ae824 */ /* 0x100fe200078e0a02 */
[----:B------:R-:W-:Y:S01]  /*1850*/  ISETP.GT.U32.AND P6, PT, R2, R29, PT ;  /* 0x0000001d0200720c */ /* 0x000fe20003fc4070 */
[----:B------:R-:W-:Y:S01]  /*1860*/  @!P4 IMAD.IADD R27, R27, 0x1, -R2 ;  /* 0x000000011b1bc824 */ /* 0x000fe200078e0a02 */
[----:B------:R-:W-:Y:S01]  /*1870*/  ISETP.GE.AND P4, PT, R32, RZ, PT ;  /* 0x000000ff2000720c */ /* 0x000fe20003f86270 */
[----:B------:R-:W-:-:S04]  /*1880*/  IMAD.HI.U32 R30, R9, R33, RZ ;  /* 0x00000021091e7227 */ /* 0x000fc800078e00ff */
[----:B------:R-:W-:-:S04]  /*1890*/  IMAD.HI.U32 R32, R9, R35, RZ ;  /* 0x0000002309207227 */ /* 0x000fc800078e00ff */
[----:B------:R-:W-:Y:S02]  /*18a0*/  IMAD.MOV R31, RZ, RZ, -R31 ;  /* 0x000000ffff1f7224 */ /* 0x000fe400078e0a1f */
[----:B------:R-:W-:Y:S02]  /*18b0*/  IMAD.MOV R30, RZ, RZ, -R30 ;  /* 0x000000ffff1e7224 */ /* 0x000fe400078e0a1e */
[----:B------:R-:W-:Y:S02]  /*18c0*/  IMAD.MOV R32, RZ, RZ, -R32 ;  /* 0x000000ffff207224 */ /* 0x000fe400078e0a20 */
[----:B------:R-:W-:Y:S02]  /*18d0*/  IMAD R31, R2, R31, R34 ;  /* 0x0000001f021f7224 */ /* 0x000fe400078e0222 */
[----:B------:R-:W-:Y:S01]  /*18e0*/  @!P0 IMAD.MOV R25, RZ, RZ, -R25 ;  /* 0x000000ffff198224 */ /* 0x000fe200078e0a19 */
[----:B------:R-:W-:Y:S01]  /*18f0*/  ISETP.GE.AND P0, PT, R36, RZ, PT ;  /* 0x000000ff2400720c */ /* 0x000fe20003f06270 */
[----:B------:R-:W-:Y:S01]  /*1900*/  IMAD R30, R2, R30, R33 ;  /* 0x0000001e021e7224 */ /* 0x000fe200078e0221 */
[----:B------:R-:W-:Y:S01]  /*1910*/  LOP3.LUT R36, R12, 0x32, RZ, 0xfc, !PT ;  /* 0x000000320c247812 */ /* 0x000fe200078efcff */
[----:B------:R-:W-:Y:S01]  /*1920*/  IMAD R32, R2, R32, R35 ;  /* 0x0000002002207224 */ /* 0x000fe200078e0223 */
[----:B------:R-:W-:Y:S01]  /*1930*/  IABS R35, R39 ;  /* 0x0000002700237213 */ /* 0x000fe20000000000 */
[--C-:B------:R-:W-:Y:S01]  /*1940*/  @!P3 IMAD.IADD R28, R28, 0x1, -R2.reuse ;  /* 0x000000011c1cb824 */ /* 0x100fe200078e0a02 */
[C---:B------:R-:W-:Y:S01]  /*1950*/  ISETP.GT.U32.AND P3, PT, R2.reuse, R31, PT ;  /* 0x0000001f0200720c */ /* 0x040fe20003f64070 */
[----:B------:R-:W-:Y:S01]  /*1960*/  @!P6 IMAD.IADD R29, R29, 0x1, -R2 ;  /* 0x000000011d1de824 */ /* 0x000fe200078e0a02 */
[----:B------:R-:W-:Y:S01]  /*1970*/  IABS R34, R36 ;  /* 0x0000002400227213 */ /* 0x000fe20000000000 */
[----:B------:R-:W-:Y:S01]  /*1980*/  @!P1 IMAD.MOV R26, RZ, RZ, -R26 ;  /* 0x000000ffff1a9224 */ /* 0x000fe200078e0a1a */
[C---:B------:R-:W-:Y:S01]  /*1990*/  ISETP.GT.U32.AND P1, PT, R2.reuse, R30, PT ;  /* 0x0000001e0200720c */ /* 0x040fe20003f24070 */
[----:B------:R-:W-:Y:S01]  /*19a0*/  @!P5 IMAD.MOV R28, RZ, RZ, -R28 ;  /* 0x000000ffff1cd224 */ /* 0x000fe200078e0a1c */
[C---:B------:R-:W-:Y:S01]  /*19b0*/  ISETP.GT.U32.AND P5, PT, R2.reuse, R32, PT ;  /* 0x000000200200720c */ /* 0x040fe20003fa4070 */
[----:B------:R-:W-:Y:S01]  /*19c0*/  IMAD.HI.U32 R33, R9, R34, RZ ;  /* 0x0000002209217227 */ /* 0x000fe200078e00ff */
[----:B------:R-:W-:-:S03]  /*19d0*/  ISETP.GT.U32.AND P6, PT, R2, R29, PT ;  /* 0x0000001d0200720c */ /* 0x000fc60003fc4070 */
[----:B------:R-:W-:Y:S02]  /*19e0*/  IMAD.MOV R33, RZ, RZ, -R33 ;  /* 0x000000ffff217224 */ /* 0x000fe400078e0a21 */
[----:B------:R-:W-:Y:S02]  /*19f0*/  @!P3 IMAD.IADD R31, R31, 0x1, -R2 ;  /* 0x000000011f1fb824 */ /* 0x000fe400078e0a02 */
[----:B------:R-:W-:Y:S02]  /*1a00*/  IMAD R33, R2, R33, R34 ;  /* 0x0000002102217224 */ /* 0x000fe400078e0222 */
[--C-:B------:R-:W-:Y:S01]  /*1a10*/  @!P1 IMAD.IADD R30, R30, 0x1, -R2.reuse ;  /* 0x000000011e1e9824 */ /* 0x100fe200078e0a02 */
[----:B------:R-:W-:Y:S01]  /*1a20*/  ISETP.GE.AND P1, PT, R36, RZ, PT ;  /* 0x000000ff2400720c */ /* 0x000fe20003f26270 */
[----:B------:R-:W-:Y:S01]  /*1a30*/  @!P5 IMAD.IADD R32, R32, 0x1, -R2 ;  /* 0x000000012020d824 */ /* 0x000fe200078e0a02 */
[C---:B------:R-:W-:Y:S01]  /*1a40*/  ISETP.GT.U32.AND P5, PT, R2.reuse, R31, PT ;  /* 0x0000001f0200720c */ /* 0x040fe20003fa4070 */
[----:B------:R-:W-:Y:S01]  /*1a50*/  IMAD.HI.U32 R34, R9, R35, RZ ;  /* 0x0000002309227227 */ /* 0x000fe200078e00ff */
[----:B------:R-:W-:-:S03]  /*1a60*/  ISETP.GT.U32.AND P3, PT, R2, R30, PT ;  /* 0x0000001e0200720c */ /* 0x000fc60003f64070 */
[----:B------:R-:W-:Y:S01]  /*1a70*/  @!P6 IMAD.IADD R29, R29, 0x1, -R2 ;  /* 0x000000011d1de824 */ /* 0x000fe200078e0a02 */
[----:B------:R-:W-:Y:S01]  /*1a80*/  ISETP.GE.AND P6, PT, R38, RZ, PT ;  /* 0x000000ff2600720c */ /* 0x000fe20003fc6270 */
[----:B------:R-:W-:Y:S01]  /*1a90*/  IMAD.MOV R34, RZ, RZ, -R34 ;  /* 0x000000ffff227224 */ /* 0x000fe200078e0a22 */
[----:B------:R-:W-:Y:S01]  /*1aa0*/  IABS R38, R42 ;  /* 0x0000002a00267213 */ /* 0x000fe20000000000 */
[----:B------:R-:W-:Y:S01]  /*1ab0*/  @!P0 IMAD.MOV R29, RZ, RZ, -R29 ;  /* 0x000000ffff1d8224 */ /* 0x000fe200078e0a1d */
[C---:B------:R-:W-:Y:S01]  /*1ac0*/  ISETP.GT.U32.AND P0, PT, R2.reuse, R32, PT ;  /* 0x000000200200720c */ /* 0x040fe20003f04070 */
[----:B------:R-:W-:Y:S02]  /*1ad0*/  IMAD R34, R2, R34, R35 ;  /* 0x0000002202227224 */ /* 0x000fe400078e0223 */
[----:B------:R-:W-:Y:S01]  /*1ae0*/  @!P2 IMAD.MOV R27, RZ, RZ, -R27 ;  /* 0x000000ffff1ba224 */ /* 0x000fe200078e0a1b */
[----:B------:R-:W-:Y:S01]  /*1af0*/  ISETP.GE.AND P2, PT, R37, RZ, PT ;  /* 0x000000ff2500720c */ /* 0x000fe20003f46270 */
[--C-:B------:R-:W-:Y:S01]  /*1b00*/  @!P5 IMAD.IADD R31, R31, 0x1, -R2.reuse ;  /* 0x000000011f1fd824 */ /* 0x100fe200078e0a02 */
[----:B------:R-:W-:Y:S01]  /*1b10*/  IABS R37, R41 ;  /* 0x0000002900257213 */ /* 0x000fe20000000000 */
[----:B------:R-:W-:Y:S01]  /*1b20*/  @!P3 IMAD.IADD R30, R30, 0x1, -R2 ;  /* 0x000000011e1eb824 */ /* 0x000fe200078e0a02 */
[C---:B------:R-:W-:Y:S01]  /*1b30*/  ISETP.GT.U32.AND P5, PT, R2.reuse, R34, PT ;  /* 0x000000220200720c */ /* 0x040fe20003fa4070 */
[----:B------:R-:W-:Y:S01]  /*1b40*/  IMAD.HI.U32 R36, R9, R38, RZ ;  /* 0x0000002609247227 */ /* 0x000fe200078e00ff */
[----:B------:R-:W-:-:S03]  /*1b50*/  ISETP.GT.U32.AND P3, PT, R2, R33, PT ;  /* 0x000000210200720c */ /* 0x000fc60003f64070 */
[----:B------:R-:W-:-:S04]  /*1b60*/  IMAD.HI.U32 R35, R9, R37, RZ ;  /* 0x0000002509237227 */ /* 0x000fc800078e00ff */
[----:B------:R-:W-:Y:S01]  /*1b70*/  @!P0 IMAD.IADD R32, R32, 0x1, -R2 ;  /* 0x0000000120208824 */ /* 0x000fe200078e0a02 */
[----:B------:R-:W-:Y:S01]  /*1b80*/  ISETP.GE.AND P0, PT, R39, RZ, PT ;  /* 0x000000ff2700720c */ /* 0x000fe20003f06270 */
[----:B------:R-:W-:Y:S02]  /*1b90*/  IMAD.MOV R35, RZ, RZ, -R35 ;  /* 0x000000ffff237224 */ /* 0x000fe400078e0a23 */
[----:B------:R-:W-:Y:S02]  /*1ba0*/  IMAD.MOV R39, RZ, RZ, -R36 ;  /* 0x000000ffff277224 */ /* 0x000fe400078e0a24 */
[C---:B------:R-:W-:Y:S02]  /*1bb0*/  IMAD R35, R2.reuse, R35, R37 ;  /* 0x0000002302237224 */ /* 0x040fe400078e0225 */
[----:B------:R-:W-:Y:S02]  /*1bc0*/  IMAD R36, R2, R39, R38 ;  /* 0x0000002702247224 */ /* 0x000fe400078e0226 */
[----:B------:R-:W-:-:S04]  /*1bd0*/  IMAD.HI.U32 R37, R9, R40, RZ ;  /* 0x0000002809257227 */ /* 0x000fc800078e00ff */
[----:B------:R-:W-:Y:S02]  /*1be0*/  @!P5 IMAD.IADD R34, R34, 0x1, -R2 ;  /* 0x000000012222d824 */ /* 0x000fe400078e0a02 */
[----:B------:R-:W-:Y:S01]  /*1bf0*/  @!P6 IMAD.MOV R32, RZ, RZ, -R32 ;  /* 0x000000ffff20e224 */ /* 0x000fe200078e0a20 */
[C---:B------:R-:W-:Y:S01]  /*1c00*/  ISETP.GT.U32.AND P6, PT, R2.reuse, R36, PT ;  /* 0x000000240200720c */ /* 0x040fe20003fc4070 */
[----:B------:R-:W-:Y:S01]  /*1c10*/  @!P3 IMAD.IADD R33, R33, 0x1, -R2 ;  /* 0x000000012121b824 */ /* 0x000fe200078e0a02 */
[C---:B------:R-:W-:Y:S01]  /*1c20*/  ISETP.GT.U32.AND P5, PT, R2.reuse, R34, PT ;  /* 0x000000220200720c */ /* 0x040fe20003fa4070 */
[----:B------:R-:W-:Y:S01]  /*1c30*/  IMAD.MOV R37, RZ, RZ, -R37 ;  /* 0x000000ffff257224 */ /* 0x000fe200078e0a25 */
[----:B------:R-:W-:Y:S01]  /*1c40*/  ISETP.GE.AND P3, PT, R41, RZ, PT ;  /* 0x000000ff2900720c */ /* 0x000fe20003f66270 */
[----:B------:R-:W-:Y:S01]  /*1c50*/  @!P4 IMAD.MOV R30, RZ, RZ, -R30 ;  /* 0x000000ffff1ec224 */ /* 0x000fe200078e0a1e */
[C---:B------:R-:W-:Y:S01]  /*1c60*/  ISETP.GT.U32.AND P4, PT, R2.reuse, R33, PT ;  /* 0x000000210200720c */ /* 0x040fe20003f84070 */
[----:B------:R-:W-:Y:S01]  /*1c70*/  @!P2 IMAD.MOV R31, RZ, RZ, -R31 ;  /* 0x000000ffff1fa224 */ /* 0x000fe200078e0a1f */
[C---:B------:R-:W-:Y:S01]  /*1c80*/  ISETP.GT.U32.AND P2, PT, R2.reuse, R35, PT ;  /* 0x000000230200720c */ /* 0x040fe20003f44070 */
[----:B------:R-:W-:Y:S01]  /*1c90*/  IMAD R37, R2, R37, R40 ;  /* 0x0000002502257224 */ /* 0x000fe200078e0228 */
[----:B------:R-:W-:Y:S01]  /*1ca0*/  IABS R40, R44 ;  /* 0x0000002c00287213 */ /* 0x000fe20000000000 */
[----:B------:R-:W-:-:S02]  /*1cb0*/  IMAD.SHL.U32 R133, R10, 0x2, RZ ;  /* 0x000000020a857824 */ /* 0x000fc400078e00ff */
[----:B------:R-:W-:Y:S02]  /*1cc0*/  @!P6 IMAD.IADD R36, R36, 0x1, -R2 ;  /* 0x000000012424e824 */ /* 0x000fe400078e0a02 */
[----:B------:R-:W-:-:S03]  /*1cd0*/  IMAD.HI.U32 R38, R9, R40, RZ ;  /* 0x0000002809267227 */ /* 0x000fc600078e00ff */
[----:B------:R-:W-:Y:S01]  /*1ce0*/  ISETP.GT.U32.AND P6, PT, R2, R36, PT ;  /* 0x000000240200720c */ /* 0x000fe20003fc4070 */
[----:B------:R-:W-:Y:S01]  /*1cf0*/  @!P5 IMAD.IADD R34, R34, 0x1, -R2 ;  /* 0x000000012222d824 */ /* 0x000fe200078e0a02 */
[----:B------:R-:W-:Y:S01]  /*1d00*/  ISETP.GT.U32.AND P5, PT, R2, R37, PT ;  /* 0x000000250200720c */ /* 0x000fe20003fa4070 */
[----:B------:R-:W-:Y:S02]  /*1d10*/  IMAD.MOV R41, RZ, RZ, -R38 ;  /* 0x000000ffff297224 */ /* 0x000fe400078e0a26 */
[--C-:B------:R-:W-:Y:S01]  /*1d20*/  @!P4 IMAD.IADD R33, R33, 0x1, -R2.reuse ;  /* 0x000000012121c824 */ /* 0x100fe200078e0a02 */
[----:B------:R-:W-:Y:S01]  /*1d30*/  ISETP.GE.AND P4, PT, R42, RZ, PT ;  /* 0x000000ff2a00720c */ /* 0x000fe20003f86270 */
[----:B------:R-:W-:Y:S01]  /*1d40*/  @!P2 IMAD.IADD R35, R35, 0x1, -R2 ;  /* 0x000000012323a824 */ /* 0x000fe200078e0a02 */
[----:B------:R-:W-:Y:S01]  /*1d50*/  IABS R42, R45 ;  /* 0x0000002d002a7213 */ /* 0x000fe20000000000 */
[C---:B------:R-:W-:Y:S01]  /*1d60*/  IMAD R38, R2.reuse, R41, R40 ;  /* 0x0000002902267224 */ /* 0x040fe200078e0228 */
[----:B------:R-:W-:Y:S01]  /*1d70*/  IABS R41, R46 ;  /* 0x0000002e00297213 */ /* 0x000fe20000000000 */
[----:B------:R-:W-:Y:S01]  /*1d80*/  @!P1 IMAD.MOV R33, RZ, RZ, -R33 ;  /* 0x000000ffff219224 */ /* 0x000fe200078e0a21 */
[C---:B------:R-:W-:Y:S01]  /*1d90*/  ISETP.GT.U32.AND P1, PT, R2.reuse, R35, PT ;  /* 0x000000230200720c */ /* 0x040fe20003f24070 */
[----:B------:R-:W-:Y:S01]  /*1da0*/  @!P0 IMAD.MOV R34, RZ, RZ, -R34 ;  /* 0x000000ffff228224 */ /* 0x000fe200078e0a22 */
[----:B------:R-:W-:Y:S01]  /*1db0*/  ISETP.GT.U32.AND P0, PT, R2, R38, PT ;  /* 0x000000260200720c */ /* 0x000fe20003f04070 */
[--C-:B------:R-:W-:Y:S01]  /*1dc0*/  @!P5 IMAD.IADD R37, R37, 0x1, -R2.reuse ;  /* 0x000000012525d824 */ /* 0x100fe200078e0a02 */
[----:B------:R-:W-:Y:S01]  /*1dd0*/  ISETP.GE.AND P2, PT, R43, RZ, PT ;  /* 0x000000ff2b00720c */ /* 0x000fe20003f46270 */
[----:B------:R-:W-:Y:S01]  /*1de0*/  @!P6 IMAD.IADD R36, R36, 0x1, -R2 ;  /* 0x000000012424e824 */ /* 0x000fe200078e0a02 */
[----:B------:R-:W-:Y:S01]  /*1df0*/  ISETP.GE.AND P6, PT, R45, RZ, PT ;  /* 0x000000ff2d00720c */ /* 0x000fe20003fc6270 */
[----:B------:R-:W-:Y:S01]  /*1e00*/  IMAD.HI.U32 R40, R9, R41, RZ ;  /* 0x0000002909287227 */ /* 0x000fe200078e00ff */
[----:B------:R-:W-:-:S02]  /*1e10*/  ISETP.GT.U32.AND P5, PT, R2, R37, PT ;  /* 0x000000250200720c */ /* 0x000fc40003fa4070 */
[----:B------:R-:W-:Y:S01]  /*1e20*/  LOP3.LUT R45, R12, 0x42, RZ, 0xfc, !PT ;  /* 0x000000420c2d7812 */ /* 0x000fe200078efcff */
[----:B------:R-:W-:-:S03]  /*1e30*/  IMAD.HI.U32 R39, R9, R42, RZ ;  /* 0x0000002a09277227 */ /* 0x000fc600078e00ff */
[----:B------:R-:W-:Y:S01]  /*1e40*/  IABS R43, R45 ;  /* 0x0000002d002b7213 */ /* 0x000fe20000000000 */
[--C-:B------:R-:W-:Y:S01]  /*1e50*/  @!P1 IMAD.IADD R35, R35, 0x1, -R2.reuse ;  /* 0x0000000123239824 */ /* 0x100fe200078e0a02 */
[----:B------:R-:W-:Y:S01]  /*1e60*/  ISETP.GE.AND P1, PT, R44, RZ, PT ;  /* 0x000000ff2c00720c */ /* 0x000fe20003f26270 */
[----:B------:R-:W-:Y:S01]  /*1e70*/  @!P0 IMAD.IADD R38, R38, 0x1, -R2 ;  /* 0x0000000126268824 */ /* 0x000fe200078e0a02 */
[----:B------:R-:W-:Y:S01]  /*1e80*/  ISETP.GE.AND P0, PT, R46, RZ, PT ;  /* 0x000000ff2e00720c */ /* 0x000fe20003f06270 */
[----:B------:R-:W-:Y:S01]  /*1e90*/  IMAD.MOV R40, RZ, RZ, -R40 ;  /* 0x000000ffff287224 */ /* 0x000fe200078e0a28 */
[----:B------:R-:W-:Y:S01]  /*1ea0*/  IABS R44, R47 ;  /* 0x0000002f002c7213 */ /* 0x000fe20000000000 */
[----:B------:R-:W-:Y:S01]  /*1eb0*/  IMAD.MOV R39, RZ, RZ, -R39 ;  /* 0x000000ffff277224 */ /* 0x000fe200078e0a27 */
[----:B------:R-:W-:Y:S01]  /*1ec0*/  IABS R46, R48 ;  /* 0x00000030002e7213 */ /* 0x000fe20000000000 */
[----:B------:R-:W-:Y:S01]  /*1ed0*/  @!P3 IMAD.MOV R35, RZ, RZ, -R35 ;  /* 0x000000ffff23b224 */ /* 0x000fe200078e0a23 */
[C---:B------:R-:W-:Y:S01]  /*1ee0*/  ISETP.GT.U32.AND P3, PT, R2.reuse, R38, PT ;  /* 0x000000260200720c */ /* 0x040fe20003f64070 */
[----:B------:R-:W-:-:S02]  /*1ef0*/  IMAD R40, R2, R40, R41 ;  /* 0x0000002802287224 */ /* 0x000fc400078e0229 */
[----:B------:R-:W-:Y:S02]  /*1f00*/  IMAD R39, R2, R39, R42 ;  /* 0x0000002702277224 */ /* 0x000fe400078e022a */
[----:B------:R-:W-:-:S04]  /*1f10*/  IMAD.HI.U32 R41, R9, R43, RZ ;  /* 0x0000002b09297227 */ /* 0x000fc800078e00ff */
[----:B------:R-:W-:Y:S01]  /*1f20*/  @!P5 IMAD.IADD R37, R37, 0x1, -R2 ;  /* 0x000000012525d824 */ /* 0x000fe200078e0a02 */
[C---:B------:R-:W-:Y:S01]  /*1f30*/  ISETP.GT.U32.AND P5, PT, R2.reuse, R39, PT ;  /* 0x000000270200720c */ /* 0x040fe20003fa4070 */
[----:B------:R-:W-:Y:S02]  /*1f40*/  IMAD.MOV R41, RZ, RZ, -R41 ;  /* 0x000000ffff297224 */ /* 0x000fe400078e0a29 */
[----:B------:R-:W-:Y:S01]  /*1f50*/  @!P4 IMAD.MOV R36, RZ, RZ, -R36 ;  /* 0x000000ffff24c224 */ /* 0x000fe200078e0a24 */
[C---:B------:R-:W-:Y:S01]  /*1f60*/  ISETP.GT.U32.AND P4, PT, R2.reuse, R40, PT ;  /* 0x000000280200720c */ /* 0x040fe20003f84070 */
[----:B------:R-:W-:Y:S02]  /*1f70*/  IMAD R41, R2, R41, R43 ;  /* 0x0000002902297224 */ /* 0x000fe400078e022b */
[----:B------:R-:W-:Y:S02]  /*1f80*/  @!P3 IMAD.IADD R38, R38, 0x1, -R2 ;  /* 0x000000012626b824 */ /* 0x000fe400078e0a02 */
[----:B------:R-:W-:Y:S01]  /*1f90*/  IMAD.HI.U32 R42, R9, R44, RZ ;  /* 0x0000002c092a7227 */ /* 0x000fe200078e00ff */
[----:B------:R-:W-:-:S03]  /*1fa0*/  ISETP.GT.U32.AND P3, PT, R2, R41, PT ;  /* 0x000000290200720c */ /* 0x000fc60003f64070 */
[----:B------:R-:W-:Y:S02]  /*1fb0*/  @!P5 IMAD.IADD R39, R39, 0x1, -R2 ;  /* 0x000000012727d824 */ /* 0x000fe400078e0a02 */
[----:B------:R-:W-:-:S03]  /*1fc0*/  IMAD.HI.U32 R43, R9, R46, RZ ;  /* 0x0000002e092b7227 */ /* 0x000fc600078e00ff */
[----:B------:R-:W-:Y:S01]  /*1fd0*/  ISETP.GT.U32.AND P5, PT, R2, R39, PT ;  /* 0x000000270200720c */ /* 0x000fe20003fa4070 */
[--C-:B------:R-:W-:Y:S01]  /*1fe0*/  @!P4 IMAD.IADD R40, R40, 0x1, -R2.reuse ;  /* 0x000000012828c824 */ /* 0x100fe200078e0a02 */
[----:B------:R-:W-:Y:S01]  /*1ff0*/  ISETP.GE.AND P4, PT, R48, RZ, PT ;  /* 0x000000ff3000720c */ /* 0x000fe20003f86270 */
[----:B------:R-:W-:Y:S01]  /*2000*/  @!P2 IMAD.MOV R37, RZ, RZ, -R37 ;  /* 0x000000ffff25a224 */ /* 0x000fe200078e0a25 */
[----:B------:R-:W-:Y:S01]  /*2010*/  ISETP.GE.AND P2, PT, R45, RZ, PT ;  /* 0x000000ff2d00720c */ /* 0x000fe20003f46270 */
[----:B------:R-:W-:Y:S01]  /*2020*/  @!P3 IMAD.IADD R41, R41, 0x1, -R2 ;  /* 0x000000012929b824 */ /* 0x000fe200078e0a02 */
[C---:B------:R-:W-:Y:S01]  /*2030*/  ISETP.GT.U32.AND P3, PT, R2.reuse, R40, PT ;  /* 0x000000280200720c */ /* 0x040fe20003f64070 */
[----:B------:R-:W-:Y:S01]  /*2040*/  IMAD.MOV R45, RZ, RZ, -R42 ;  /* 0x000000ffff2d7224 */ /* 0x000fe200078e0a2a */
[----:B------:R-:W-:Y:S01]  /*2050*/  IABS R48, R51 ;  /* 0x0000003300307213 */ /* 0x000fe20000000000 */
[----:B------:R-:W-:Y:S02]  /*2060*/  IMAD.MOV R43, RZ, RZ, -R43 ;  /* 0x000000ffff2b7224 */ /* 0x000fe400078e0a2b */
[----:B------:R-:W-:-:S02]  /*2070*/  IMAD R42, R2, R45, R44 ;  /* 0x0000002d022a7224 */ /* 0x000fc400078e022c */
[----:B------:R-:W-:Y:S01]  /*2080*/  @!P5 IMAD.IADD R39, R39, 0x1, -R2 ;  /* 0x000000012727d824 */ /* 0x000fe200078e0a02 */
[----:B------:R-:W-:Y:S01]  /*2090*/  ISETP.GE.AND P5, PT, R47, RZ, PT ;  /* 0x000000ff2f00720c */ /* 0x000fe20003fa6270 */
[----:B------:R-:W-:Y:S01]  /*20a0*/  IMAD R43, R2, R43, R46 ;  /* 0x0000002b022b7224 */ /* 0x000fe200078e022e */
[----:B------:R-:W-:Y:S01]  /*20b0*/  LOP3.LUT R46, R12, 0x48, RZ, 0xfc, !PT ;  /* 0x000000480c2e7812 */ /* 0x000fe200078efcff */
[----:B------:R-:W-:Y:S01]  /*20c0*/  @!P6 IMAD.MOV R39, RZ, RZ, -R39 ;  /* 0x000000ffff27e224 */ /* 0x000fe200078e0a27 */
[----:B------:R-:W-:Y:S01]  /*20d0*/  ISETP.GT.U32.AND P6, PT, R2, R42, PT ;  /* 0x0000002a0200720c */ /* 0x000fe20003fc4070 */
[----:B------:R-:W-:Y:S01]  /*20e0*/  @!P3 IMAD.IADD R40, R40, 0x1, -R2 ;  /* 0x000000012828b824 */ /* 0x000fe200078e0a02 */
[C---:B------:R-:W-:Y:S01]  /*20f0*/  ISETP.GT.U32.AND P3, PT, R2.reuse, R43, PT ;  /* 0x0000002b0200720c */ /* 0x040fe20003f64070 */
[----:B------:R-:W-:Y:S01]  /*2100*/  @!P1 IMAD.MOV R38, RZ, RZ, -R38 ;  /* 0x000000ffff269224 */ /* 0x000fe200078e0a26 */
[----:B------:R-:W-:Y:S01]  /*2110*/  ISETP.GT.U32.AND P1, PT, R2, R41, PT ;  /* 0x000000290200720c */ /* 0x000fe20003f24070 */
[----:B------:R-:W-:Y:S01]  /*2120*/  IMAD.HI.U32 R47, R9, R50, RZ ;  /* 0x00000032092f7227 */ /* 0x000fe200078e00ff */
[----:B------:R-:W-:-:S03]  /*2130*/  IABS R45, R46 ;  /* 0x0000002e002d7213 */ /* 0x000fc60000000000 */
[----:B------:R-:W-:Y:S02]  /*2140*/  IMAD.MOV R47, RZ, RZ, -R47 ;  /* 0x000000ffff2f7224 */ /* 0x000fe400078e0a2f */
[----:B------:R-:W-:-:S04]  /*2150*/  IMAD.HI.U32 R44, R9, R45, RZ ;  /* 0x0000002d092c7227 */ /* 0x000fc800078e00ff */
[--C-:B------:R-:W-:Y:S02]  /*2160*/  @!P6 IMAD.IADD R42, R42, 0x1, -R2.reuse ;  /* 0x000000012a2ae824 */ /* 0x100fe400078e0a02 */
[--C-:B------:R-:W-:Y:S02]  /*2170*/  @!P3 IMAD.IADD R43, R43, 0x1, -R2.reuse ;  /* 0x000000012b2bb824 */ /* 0x100fe400078e0a02 */
[----:B------:R-:W-:Y:S01]  /*2180*/  @!P1 IMAD.IADD R41, R41, 0x1, -R2 ;  /* 0x0000000129299824 */ /* 0x000fe200078e0a02 */
[----:B------:R-:W-:Y:S01]  /*2190*/  ISETP.GE.AND P1, PT, R46, RZ, PT ;  /* 0x000000ff2e00720c */ /* 0x000fe20003f26270 */
[----:B------:R-:W-:Y:S01]  /*21a0*/  IMAD.HI.U32 R46, R9, R49, RZ ;  /* 0x00000031092e7227 */ /* 0x000fe200078e00ff */
[C---:B------:R-:W-:Y:S02]  /*21b0*/  ISETP.GT.U32.AND P6, PT, R2.reuse, R42, PT ;  /* 0x0000002a0200720c */ /* 0x040fe40003fc4070 */
[----:B------:R-:W-:Y:S01]  /*21c0*/  ISETP.GT.U32.AND P3, PT, R2, R43, PT ;  /* 0x0000002b0200720c */ /* 0x000fe20003f64070 */
[----:B------:R-:W-:-:S02]  /*21d0*/  IMAD.MOV R44, RZ, RZ, -R44 ;  /* 0x000000ffff2c7224 */ /* 0x000fc400078e0a2c */
[----:B------:R-:W-:Y:S02]  /*21e0*/  IMAD.MOV R46, RZ, RZ, -R46 ;  /* 0x000000ffff2e7224 */ /* 0x000fe400078e0a2e */
[----:B------:R-:W-:Y:S02]  /*21f0*/  IMAD R44, R2, R44, R45 ;  /* 0x0000002c022c7224 */ /* 0x000fe400078e022d */
[----:B------:R-:W-:-:S04]  /*2200*/  IMAD.HI.U32 R45, R9, R48, RZ ;  /* 0x00000030092d7227 */ /* 0x000fc800078e00ff */
[----:B------:R-:W-:Y:S02]  /*2210*/  IMAD R46, R2, R46, R49 ;  /* 0x0000002e022e7224 */ /* 0x000fe400078e0231 */
[----:B------:R-:W-:Y:S02]  /*2220*/  IMAD.MOV R45, RZ, RZ, -R45 ;  /* 0x000000ffff2d7224 */ /* 0x000fe400078e0a2d */
[----:B------:R-:W-:Y:S02]  /*2230*/  @!P6 IMAD.IADD R42, R42, 0x1, -R2 ;  /* 0x000000012a2ae824 */ /* 0x000fe400078e0a02 */
[C---:B------:R-:W-:Y:S02]  /*2240*/  IMAD R47, R2.reuse, R47, R50 ;  /* 0x0000002f022f7224 */ /* 0x040fe400078e0232 */
[----:B------:R-:W-:Y:S01]  /*2250*/  @!P3 IMAD.IADD R43, R43, 0x1, -R2 ;  /* 0x000000012b2bb824 */ /* 0x000fe200078e0a02 */
[C---:B------:R-:W-:Y:S01]  /*2260*/  ISETP.GT.U32.AND P3, PT, R2.reuse, R46, PT ;  /* 0x0000002e0200720c */ /* 0x040fe20003f64070 */
[----:B------:R-:W-:-:S02]  /*2270*/  IMAD R45, R2, R45, R48 ;  /* 0x0000002d022d7224 */ /* 0x000fc400078e0230 */
[----:B------:R-:W-:Y:S01]  /*2280*/  @!P5 IMAD.MOV R42, RZ, RZ, -R42 ;  /* 0x000000ffff2ad224 */ /* 0x000fe200078e0a2a */
[C---:B------:R-:W-:Y:S01]  /*2290*/  ISETP.GT.U32.AND P5, PT, R2.reuse, R47, PT ;  /* 0x0000002f0200720c */ /* 0x040fe20003fa4070 */
[----:B------:R-:W-:Y:S01]  /*22a0*/  @!P2 IMAD.MOV R41, RZ, RZ, -R41 ;  /* 0x000000ffff29a224 */ /* 0x000fe200078e0a29 */
[----:B------:R-:W-:Y:S01]  /*22b0*/  ISETP.GT.U32.AND P6, PT, R2, R45, PT ;  /* 0x0000002d0200720c */ /* 0x000fe20003fc4070 */
[----:B------:R-:W-:Y:S01]  /*22c0*/  @!P0 IMAD.MOV R40, RZ, RZ, -R40 ;  /* 0x000000ffff288224 */ /* 0x000fe200078e0a28 */
[----:B------:R-:W-:Y:S01]  /*22d0*/  ISETP.GE.AND P2, PT, R51, RZ, PT ;  /* 0x000000ff3300720c */ /* 0x000fe20003f46270 */
[----:B------:R-:W-:Y:S01]  /*22e0*/  IMAD.HI.U32 R49, R9, R52, RZ ;  /* 0x0000003409317227 */ /* 0x000fe200078e00ff */
[----:B------:R-:W-:Y:S02]  /*22f0*/  LOP3.LUT R51, R12, 0x50, RZ, 0xfc, !PT ;  /* 0x000000500c337812 */ /* 0x000fe400078efcff */
[----:B------:R-:W-:Y:S01]  /*2300*/  ISETP.GT.U32.AND P0, PT, R2, R44, PT ;  /* 0x0000002c0200720c */ /* 0x000fe20003f04070 */
[--C-:B------:R-:W-:Y:S01]  /*2310*/  @!P3 IMAD.IADD R46, R46, 0x1, -R2.reuse ;  /* 0x000000012e2eb824 */ /* 0x100fe200078e0a02 */
[----:B------:R-:W-:Y:S01]  /*2320*/  IABS R50, R51 ;  /* 0x0000003300327213 */ /* 0x000fe20000000000 */
[----:B------:R-:W-:Y:S01]  /*2330*/  @!P4 IMAD.MOV R43, RZ, RZ, -R43 ;  /* 0x000000ffff2bc224 */ /* 0x000fe200078e0a2b */
[----:B------:R-:W-:Y:S01]  /*2340*/  ISETP.GE.AND P3, PT, R51, RZ, PT ;  /* 0x000000ff3300720c */ /* 0x000fe20003f66270 */
[--C-:B------:R-:W-:Y:S01]  /*2350*/  @!P5 IMAD.IADD R47, R47, 0x1, -R2.reuse ;  /* 0x000000012f2fd824 */ /* 0x100fe200078e0a02 */
[----:B------:R-:W-:Y:S01]  /*2360*/  ISETP.GT.U32.AND P5, PT, R2, R46, PT ;  /* 0x0000002e0200720c */ /* 0x000fe20003fa4070 */
[----:B------:R-:W-:Y:S01]  /*2370*/  @!P6 IMAD.IADD R45, R45, 0x1, -R2 ;  /* 0x000000012d2de824 */ /* 0x000fe200078e0a02 */
[----:B------:R-:W-:Y:S01]  /*2380*/  ISETP.GE.AND P6, PT, R53, RZ, PT ;  /* 0x000000ff3500720c */ /* 0x000fe20003fc6270 */
[----:B------:R-:W-:-:S03]  /*2390*/  IMAD.HI.U32 R48, R9, R50, RZ ;  /* 0x0000003209307227 */ /* 0x000fc600078e00ff */
[----:B------:R-:W-:Y:S01]  /*23a0*/  ISETP.GT.U32.AND P4, PT, R2, R45, PT ;  /* 0x0000002d0200720c */ /* 0x000fe20003f84070 */
[----:B------:R-:W-:Y:S01]  /*23b0*/  IMAD.MOV R51, RZ, RZ, -R48 ;  /* 0x000000ffff337224 */ /* 0x000fe200078e0a30 */
[----:B------:R-:W-:Y:S01]  /*23c0*/  LOP3.LUT R48, R12, 0x54, RZ, 0xfc, !PT ;  /* 0x000000540c307812 */ /* 0x000fe200078efcff */
[----:B------:R-:W-:Y:S02]  /*23d0*/  IMAD.MOV R53, RZ, RZ, -R49 ;  /* 0x000000ffff357224 */ /* 0x000fe400078e0a31 */
[----:B------:R-:W-:Y:S02]  /*23e0*/  @!P0 IMAD.IADD R44, R44, 0x1, -R2 ;  /* 0x000000012c2c8824 */ /* 0x000fe400078e0a02 */
[----:B------:R-:W-:Y:S01]  /*23f0*/  IMAD R49, R2, R51, R50 ;  /* 0x0000003302317224 */ /* 0x000fe200078e0232 */
[----:B------:R-:W-:Y:S01]  /*2400*/  LOP3.LUT R50, R12, 0x56, RZ, 0xfc, !PT ;  /* 0x000000560c327812 */ /* 0x000fe200078efcff */
[C---:B------:R-:W-:Y:S01]  /*2410*/  IMAD R51, R2.reuse, R53, R52 ;  /* 0x0000003502337224 */ /* 0x040fe200078e0234 */
[----:B------:R-:W-:Y:S01]  /*2420*/  ISETP.GT.U32.AND P0, PT, R2, R44, PT ;  /* 0x0000002c0200720c */ /* 0x000fe20003f04070 */
[--C-:B------:R-:W-:Y:S01]  /*2430*/  @!P5 IMAD.IADD R46, R46, 0x1, -R2.reuse ;  /* 0x000000012e2ed824 */ /* 0x100fe200078e0a02 */
[----:B------:R-:W-:Y:S01]  /*2440*/  ISETP.GE.AND P5, PT, R48, RZ, PT ;  /* 0x000000ff3000720c */ /* 0x000fe20003fa6270 */
[----:B------:R-:W-:Y:S01]  /*2450*/  @!P4 IMAD.IADD R45, R45, 0x1, -R2 ;  /* 0x000000012d2dc824 */ /* 0x000fe200078e0a02 */
[----:B------:R-:W-:Y:S01]  /*2460*/  ISETP.GE.AND P4, PT, R55, RZ, PT ;  /* 0x000000ff3700720c */ /* 0x000fe20003f86270 */
[----:B------:R-:W-:Y:S01]  /*2470*/  @!P6 IMAD.MOV R46, RZ, RZ, -R46 ;  /* 0x000000ffff2ee224 */ /* 0x000fe200078e0a2e */
[----:B------:R-:W-:Y:S01]  /*2480*/  ISETP.GT.U32.AND P6, PT, R2, R51, PT ;  /* 0x000000330200720c */ /* 0x000fe20003fc4070 */
[----:B------:R-:W-:Y:S01]  /*2490*/  IMAD.HI.U32 R53, R9, R60, RZ ;  /* 0x0000003c09357227 */ /* 0x000fe200078e00ff */
[----:B------:R-:W-:-:S02]  /*24a0*/  IABS R56, R50 ;  /* 0x0000003200387213 */ /* 0x000fc40000000000 */
[----:B------:R-:W-:Y:S01]  /*24b0*/  LOP3.LUT R52, R12, 0x58, RZ, 0xfc, !PT ;  /* 0x000000580c347812 */ /* 0x000fe200078efcff */
[----:B------:R-:W-:Y:S02]  /*24c0*/  IMAD.MOV R61, RZ, RZ, -R53 ;  /* 0x000000ffff3d7224 */ /* 0x000fe400078e0a35 */
[----:B------:R-:W-:Y:S01]  /*24d0*/  @!P0 IMAD.IADD R44, R44, 0x1, -R2 ;  /* 0x000000012c2c8824 */ /* 0x000fe200078e0a02 */
[----:B------:R-:W-:Y:S01]  /*24e0*/  ISETP.GE.AND P0, PT, R54, RZ, PT ;  /* 0x000000ff3600720c */ /* 0x000fe20003f06270 */
[----:B------:R-:W-:Y:S01]  /*24f0*/  @!P2 IMAD.MOV R45, RZ, RZ, -R45 ;  /* 0x000000ffff2da224 */ /* 0x000fe200078e0a2d */
[----:B------:R-:W-:Y:S01]  /*2500*/  IABS R54, R48 ;  /* 0x0000003000367213 */ /* 0x000fe20000000000 */
[----:B------:R-:W-:Y:S01]  /*2510*/  @!P1 IMAD.MOV R44, RZ, RZ, -R44 ;  /* 0x000000ffff2c9224 */ /* 0x000fe200078e0a2c */
[C---:B------:R-:W-:Y:S01]  /*2520*/  ISETP.GT.U32.AND P1, PT, R2.reuse, R47, PT ;  /* 0x0000002f0200720c */ /* 0x040fe20003f24070 */
[----:B------:R-:W-:Y:S01]  /*2530*/  @!P6 IMAD.IADD R51, R51, 0x1, -R2 ;  /* 0x000000013333e824 */ /* 0x000fe200078e0a02 */
[----:B------:R-:W-:Y:S01]  /*2540*/  ISETP.GT.U32.AND P2, PT, R2, R49, PT ;  /* 0x000000310200720c */ /* 0x000fe20003f44070 */
[----:B------:R-:W-:Y:S01]  /*2550*/  IMAD.HI.U32 R48, R9, R54, RZ ;  /* 0x0000003609307227 */ /* 0x000fe200078e00ff */
[----:B------:R-:W-:-:S02]  /*2560*/  IABS R58, R52 ;  /* 0x00000034003a7213 */ /* 0x000fc40000000000 */
[----:B------:R-:W-:Y:S01]  /*2570*/  ISETP.GT.U32.AND P6, PT, R2, R51, PT ;  /* 0x000000330200720c */ /* 0x000fe20003fc4070 */
[----:B------:R-:W-:Y:S01]  /*2580*/  IMAD.MOV R55, RZ, RZ, -R48 ;  /* 0x000000ffff377224 */ /* 0x000fe200078e0a30 */
[----:B------:R-:W-:Y:S01]  /*2590*/  LOP3.LUT R48, R12, 0x5c, RZ, 0xfc, !PT ;  /* 0x0000005c0c307812 */ /* 0x000fe200078efcff */
[----:B------:R-:W-:Y:S02]  /*25a0*/  IMAD R132, R10, 0x3, RZ ;  /* 0x000000030a847824 */ /* 0x000fe400078e02ff */
[----:B------:R-:W-:Y:S02]  /*25b0*/  IMAD R53, R2, R55, R54 ;  /* 0x0000003702357224 */ /* 0x000fe400078e0236 */
[----:B------:R-:W-:Y:S01]  /*25c0*/  @!P1 IMAD.IADD R47, R47, 0x1, -R2 ;  /* 0x000000012f2f9824 */ /* 0x000fe200078e0a02 */
[----:B------:R-:W-:Y:S01]  /*25d0*/  ISETP.GE.AND P1, PT, R50, RZ, PT ;  /* 0x000000ff3200720c */ /* 0x000fe20003f26270 */
[----:B------:R-:W-:-:S04]  /*25e0*/  IMAD.HI.U32 R50, R9, R56, RZ ;  /* 0x0000003809327227 */ /* 0x000fc800078e00ff */
[----:B------:R-:W-:Y:S01]  /*25f0*/  @!P6 IMAD.IADD R51, R51, 0x1, -R2 ;  /* 0x000000013333e824 */ /* 0x000fe200078e0a02 */
[C---:B------:R-:W-:Y:S01]  /*2600*/  ISETP.GT.U32.AND P6, PT, R2.reuse, R53, PT ;  /* 0x000000350200720c */ /* 0x040fe20003fc4070 */
[----:B------:R-:W-:Y:S02]  /*2610*/  IMAD.MOV R57, RZ, RZ, -R50 ;  /* 0x000000ffff397224 */ /* 0x000fe400078e0a32 */
[----:B------:R-:W-:Y:S02]  /*2620*/  @!P2 IMAD.IADD R49, R49, 0x1, -R2 ;  /* 0x000000013131a824 */ /* 0x000fe400078e0a02 */
[----:B------:R-:W-:Y:S01]  /*2630*/  IMAD R55, R2, R57, R56 ;  /* 0x0000003902377224 */ /* 0x000fe200078e0238 */
[----:B------:R-:W-:Y:S01]  /*2640*/  LOP3.LUT R56, R12, 0x5e, RZ, 0xfc, !PT ;  /* 0x0000005e0c387812 */ /* 0x000fe200078efcff */
[----:B------:R-:W-:Y:S01]  /*2650*/  @!P4 IMAD.MOV R51, RZ, RZ, -R51 ;  /* 0x000000ffff33c224 */ /* 0x000fe200078e0a33 */
[C---:B------:R-:W-:Y:S01]  /*2660*/  ISETP.GT.U32.AND P2, PT, R2.reuse, R49, PT ;  /* 0x000000310200720c */ /* 0x040fe20003f44070 */
[----:B------:R-:W-:Y:S01]  /*2670*/  @!P0 IMAD.MOV R47, RZ, RZ, -R47 ;  /* 0x000000ffff2f8224 */ /* 0x000fe200078e0a2f */
[----:B------:R-:W-:Y:S01]  /*2680*/  ISETP.GT.U32.AND P4, PT, R2, R55, PT ;  /* 0x000000370200720c */ /* 0x000fe20003f84070 */
[----:B------:R-:W-:Y:S01]  /*2690*/  IMAD R150, R10, 0xc, RZ ;  /* 0x0000000c0a967824 */ /* 0x000fe200078e02ff */
[----:B------:R-:W-:Y:S01]  /*26a0*/  ISETP.GE.AND P0, PT, R52, RZ, PT ;  /* 0x000000ff3400720c */ /* 0x000fe20003f06270 */
[----:B------:R-:W-:Y:S01]  /*26b0*/  @!P6 IMAD.IADD R53, R53, 0x1, -R2 ;  /* 0x000000013535e824 */ /* 0x000fe200078e0a02 */
[----:B------:R-:W-:Y:S01]  /*26c0*/  IABS R63, R56 ;  /* 0x00000038003f7213 */ /* 0x000fe20000000000 */
[----:B------:R-:W-:-:S03]  /*26d0*/  IMAD.HI.U32 R52, R9, R58, RZ ;  /* 0x0000003a09347227 */ /* 0x000fc600078e00ff */
[----:B------:R-:W-:Y:S01]  /*26e0*/  ISETP.GT.U32.AND P6, PT, R2, R53, PT ;  /* 0x000000350200720c */ /* 0x000fe20003fc4070 */
[----:B------:R-:W-:Y:S02]  /*26f0*/  IMAD.MOV R59, RZ, RZ, -R52 ;  /* 0x000000ffff3b7224 */ /* 0x000fe400078e0a34 */
[----:B------:R-:W-:Y:S01]  /*2700*/  @!P2 IMAD.IADD R49, R49, 0x1, -R2 ;  /* 0x000000013131a824 */ /* 0x000fe200078e0a02 */
[----:B------:R-:W-:Y:S01]  /*2710*/  ISETP.GE.AND P2, PT, R62, RZ, PT ;  /* 0x000000ff3e00720c */ /* 0x000fe20003f46270 */
[----:B------:R-:W-:Y:S01]  /*2720*/  IMAD R57, R2, R59, R58 ;  /* 0x0000003b02397224 */ /* 0x000fe200078e023a */
[----:B------:R-:W-:Y:S01]  /*2730*/  LOP3.LUT R58, R12, 0x60, RZ, 0xfc, !PT ;  /* 0x000000600c3a7812 */ /* 0x000fe200078efcff */
[----:B------:R-:W-:Y:S01]  /*2740*/  IMAD R59, R2, R61, R60 ;  /* 0x0000003d023b7224 */ /* 0x000fe200078e023c */
[----:B------:R-:W-:Y:S01]  /*2750*/  IABS R61, R48 ;  /* 0x00000030003d7213 */ /* 0x000fe20000000000 */
[--C-:B------:R-:W-:Y:S01]  /*2760*/  @!P4 IMAD.IADD R55, R55, 0x1, -R2.reuse ;  /* 0x000000013737c824 */ /* 0x100fe200078e0a02 */
[----:B------:R-:W-:Y:S01]  /*2770*/  LOP3.LUT R60, R12, 0x62, RZ, 0xfc, !PT ;  /* 0x000000620c3c7812 */ /* 0x000fe200078efcff */
[----:B------:R-:W-:Y:S01]  /*2780*/  @!P3 IMAD.MOV R49, RZ, RZ, -R49 ;  /* 0x000000ffff31b224 */ /* 0x000fe200078e0a31 */
[----:B------:R-:W-:Y:S01]  /*2790*/  ISETP.GE.AND P3, PT, R48, RZ, PT ;  /* 0x000000ff3000720c */ /* 0x000fe20003f66270 */
[----:B------:R-:W-:Y:S01]  /*27a0*/  @!P6 IMAD.IADD R53, R53, 0x1, -R2 ;  /* 0x000000013535e824 */ /* 0x000fe200078e0a02 */
[C---:B------:R-:W-:Y:S01]  /*27b0*/  ISETP.GT.U32.AND P4, PT, R2.reuse, R55, PT ;  /* 0x000000370200720c */ /* 0x040fe20003f84070 */
[----:B------:R-:W-:Y:S01]  /*27c0*/  IMAD.HI.U32 R48, R9, R61, RZ ;  /* 0x0000003d09307227 */ /* 0x000fe200078e00ff */
[----:B------:R-:W-:-:S02]  /*27d0*/  ISETP.GT.U32.AND P6, PT, R2, R57, PT ;  /* 0x000000390200720c */ /* 0x000fc40003fc4070 */
[----:B------:R-:W-:Y:S01]  /*27e0*/  IABS R67, R60 ;  /* 0x0000003c00437213 */ /* 0x000fe20000000000 */
[----:B------:R-:W-:Y:S01]  /*27f0*/  IMAD.MOV R54, RZ, RZ, -R48 ;  /* 0x000000ffff367224 */ /* 0x000fe200078e0a30 */
[----:B------:R-:W-:Y:S01]  /*2800*/  IABS R65, R58 ;  /* 0x0000003a00417213 */ /* 0x000fe20000000000 */
[----:B------:R-:W-:Y:S01]  /*2810*/  IMAD.HI.U32 R50, R9, R63, RZ ;  /* 0x0000003f09327227 */ /* 0x000fe200078e00ff */
[----:B------:R-:W-:-:S03]  /*2820*/  LOP3.LUT R62, R12, 0x64, RZ, 0xfc, !PT ;  /* 0x000000640c3e7812 */ /* 0x000fc600078efcff */
[C---:B------:R-:W-:Y:S01]  /*2830*/  IMAD R61, R2.reuse, R54, R61 ;  /* 0x00000036023d7224 */ /* 0x040fe200078e023d */
[----:B------:R-:W-:Y:S01]  /*2840*/  IABS R69, R62 ;  /* 0x0000003e00457213 */ /* 0x000fe20000000000 */
[--C-:B------:R-:W-:Y:S01]  /*2850*/  @!P4 IMAD.IADD R55, R55, 0x1, -R2.reuse ;  /* 0x000000013737c824 */ /* 0x100fe200078e0a02 */
[C---:B------:R-:W-:Y:S01]  /*2860*/  ISETP.GT.U32.AND P4, PT, R2.reuse, R59, PT ;  /* 0x0000003b0200720c */ /* 0x040fe20003f84070 */
[----:B------:R-:W-:Y:S01]  /*2870*/  @!P6 IMAD.IADD R57, R57, 0x1, -R2 ;  /* 0x000000013939e824 */ /* 0x000fe200078e0a02 */
[----:B------:R-:W-:Y:S01]  /*2880*/  ISETP.GT.U32.AND P6, PT, R2, R61, PT ;  /* 0x0000003d0200720c */ /* 0x000fe20003fc4070 */
[----:B------:R-:W-:-:S04]  /*2890*/  IMAD.HI.U32 R48, R9, R67, RZ ;  /* 0x0000004309307227 */ /* 0x000fc800078e00ff */
[----:B------:R-:W-:Y:S02]  /*28a0*/  IMAD.MOV R50, RZ, RZ, -R50 ;  /* 0x000000ffff327224 */ /* 0x000fe400078e0a32 */
[----:B------:R-:W-:Y:S02]  /*28b0*/  IMAD.MOV R48, RZ, RZ, -R48 ;  /* 0x000000ffff307224 */ /* 0x000fe400078e0a30 */
[C---:B------:R-:W-:Y:S02]  /*28c0*/  IMAD R63, R2.reuse, R50, R63 ;  /* 0x00000032023f7224 */ /* 0x040fe400078e023f */
[--C-:B------:R-:W-:Y:S01]  /*28d0*/  @!P4 IMAD.IADD R59, R59, 0x1, -R2.reuse ;  /* 0x000000013b3bc824 */ /* 0x100fe200078e0a02 */
[C---:B------:R-:W-:Y:S01]  /*28e0*/  ISETP.GT.U32.AND P4, PT, R2.reuse, R57, PT ;  /* 0x000000390200720c */ /* 0x040fe20003f84070 */
[----:B------:R-:W-:Y:S02]  /*28f0*/  @!P6 IMAD.IADD R61, R61, 0x1, -R2 ;  /* 0x000000013d3de824 */ /* 0x000fe400078e0a02 */
[----:B------:R-:W-:-:S02]  /*2900*/  IMAD R67, R2, R48, R67 ;  /* 0x0000003002437224 */ /* 0x000fc400078e0243 */
[----:B------:R-:W-:Y:S01]  /*2910*/  @!P5 IMAD.MOV R53, RZ, RZ, -R53 ;  /* 0x000000ffff35d224 */ /* 0x000fe200078e0a35 */
[C---:B------:R-:W-:Y:S01]  /*2920*/  ISETP.GT.U32.AND P6, PT, R2.reuse, R61, PT ;  /* 0x0000003d0200720c */ /* 0x040fe20003fc4070 */
[----:B------:R-:W-:Y:S01]  /*2930*/  IMAD.HI.U32 R52, R9, R65, RZ ;  /* 0x0000004109347227 */ /* 0x000fe200078e00ff */
[----:B------:R-:W-:-:S03]  /*2940*/  ISETP.GT.U32.AND P5, PT, R2, R59, PT ;  /* 0x0000003b0200720c */ /* 0x000fc60003fa4070 */
[----:B------:R-:W-:Y:S02]  /*2950*/  IMAD.MOV R52, RZ, RZ, -R52 ;  /* 0x000000ffff347224 */ /* 0x000fe400078e0a34 */
[----:B------:R-:W-:Y:S01]  /*2960*/  @!P4 IMAD.IADD R57, R57, 0x1, -R2 ;  /* 0x000000013939c824 */ /* 0x000fe200078e0a02 */
[----:B------:R-:W-:Y:S01]  /*2970*/  ISETP.GT.U32.AND P4, PT, R2, R63, PT ;  /* 0x0000003f0200720c */ /* 0x000fe20003f84070 */
[----:B------:R-:W-:-:S04]  /*2980*/  IMAD.HI.U32 R48, R9, R69, RZ ;  /* 0x0000004509307227 */ /* 0x000fc800078e00ff */
[----:B------:R-:W-:Y:S01]  /*2990*/  @!P6 IMAD.IADD R61, R61, 0x1, -R2 ;  /* 0x000000013d3de824 */ /* 0x000fe200078e0a02 */
[----:B------:R-:W-:Y:S01]  /*29a0*/  ISETP.GT.U32.AND P6, PT, R2, R67, PT ;  /* 0x000000430200720c */ /* 0x000fe20003fc4070 */
[----:B------:R-:W-:-:S04]  /*29b0*/  IMAD.HI.U32 R54, R9, R75, RZ ;  /* 0x0000004b09367227 */ /* 0x000fc800078e00ff */
[----:B------:R-:W-:Y:S02]  /*29c0*/  IMAD R65, R2, R52, R65 ;  /* 0x0000003402417224 */ /* 0x000fe400078e0241 */
[----:B------:R-:W-:Y:S02]  /*29d0*/  @!P4 IMAD.IADD R63, R63, 0x1, -R2 ;  /* 0x000000013f3fc824 */ /* 0x000fe400078e0a02 */
[----:B------:R-:W-:-:S04]  /*29e0*/  IMAD.HI.U32 R52, R9, R73, RZ ;  /* 0x0000004909347227 */ /* 0x000fc800078e00ff */
[----:B------:R-:W-:Y:S01]  /*29f0*/  @!P6 IMAD.IADD R67, R67, 0x1, -R2 ;  /* 0x000000014343e824 */ /* 0x000fe200078e0a02 */
[C---:B------:R-:W-:Y:S01]  /*2a00*/  ISETP.GT.U32.AND P6, PT, R2.reuse, R63, PT ;  /* 0x0000003f0200720c */ /* 0x040fe20003fc4070 */
[----:B------:R-:W-:Y:S02]  /*2a10*/  IMAD.MOV R48, RZ, RZ, -R48 ;  /* 0x000000ffff307224 */ /* 0x000fe400078e0a30 */
[----:B------:R-:W-:Y:S02]  /*2a20*/  IMAD.MOV R54, RZ, RZ, -R54 ;  /* 0x000000ffff367224 */ /* 0x000fe400078e0a36 */
[----:B------:R-:W-:Y:S01]  /*2a30*/  @!P5 IMAD.IADD R59, R59, 0x1, -R2 ;  /* 0x000000013b3bd824 */ /* 0x000fe200078e0a02 */
[----:B------:R-:W-:Y:S01]  /*2a40*/  ISETP.GT.U32.AND P5, PT, R2, R65, PT ;  /* 0x000000410200720c */ /* 0x000fe20003fa4070 */
[----:B------:R-:W-:-:S04]  /*2a50*/  IMAD.HI.U32 R50, R9, R71, RZ ;  /* 0x0000004709327227 */ /* 0x000fc800078e00ff */
[----:B------:R-:W-:Y:S02]  /*2a60*/  IMAD.MOV R52, RZ, RZ, -R52 ;  /* 0x000000ffff347224 */ /* 0x000fe400078e0a34 */
[C---:B------:R-:W-:Y:S02]  /*2a70*/  IMAD R69, R2.reuse, R48, R69 ;  /* 0x0000003002457224 */ /* 0x040fe400078e0245 */
[----:B------:R-:W-:Y:S01]  /*2a80*/  IMAD R75, R2, R54, R75 ;  /* 0x00000036024b7224 */ /* 0x000fe200078e024b */
[----:B------:R-:W-:Y:S01]  /*2a90*/  LOP3.LUT R54, R12, 0x6e, RZ, 0xfc, !PT ;  /* 0x0000006e0c367812 */ /* 0x000fe200078efcff */
[----:B------:R-:W-:Y:S01]  /*2aa0*/  IMAD.HI.U32 R48, R9, R77, RZ ;  /* 0x0000004d09307227 */ /* 0x000fe200078e00ff */
[----:B------:R-:W-:Y:S02]  /*2ab0*/  ISETP.GT.U32.AND P4, PT, R2, R69, PT ;  /* 0x000000450200720c */ /* 0x000fe40003f84070 */
[----:B------:R-:W-:Y:S01]  /*2ac0*/  IABS R79, R54 ;  /* 0x00000036004f7213 */ /* 0x000fe20000000000 */
[----:B------:R-:W-:-:S02]  /*2ad0*/  IMAD.MOV R50, RZ, RZ, -R50 ;  /* 0x000000ffff327224 */ /* 0x000fc400078e0a32 */
[----:B------:R-:W-:Y:S01]  /*2ae0*/  IMAD R73, R2, R52, R73 ;  /* 0x0000003402497224 */ /* 0x000fe200078e0249 */
[----:B------:R-:W-:Y:S01]  /*2af0*/  LOP3.LUT R52, R12, 0x7c, RZ, 0xfc, !PT ;  /* 0x0000007c0c347812 */ /* 0x000fe200078efcff */
[----:B------:R-:W-:Y:S02]  /*2b00*/  IMAD.MOV R48, RZ, RZ, -R48 ;  /* 0x000000ffff307224 */ /* 0x000fe400078e0a30 */
[C---:B------:R-:W-:Y:S01]  /*2b10*/  IMAD R71, R2.reuse, R50, R71 ;  /* 0x0000003202477224 */ /* 0x040fe200078e0247 */
[----:B------:R-:W-:Y:S01]  /*2b20*/  IABS R93, R52 ;  /* 0x00000034005d7213 */ /* 0x000fe20000000000 */
[----:B------:R-:W-:Y:S01]  /*2b30*/  @!P6 IMAD.IADD R63, R63, 0x1, -R2 ;  /* 0x000000013f3fe824 */ /* 0x000fe200078e0a02 */
[C---:B------:R-:W-:Y:S01]  /*2b40*/  ISETP.GT.U32.AND P6, PT, R2.reuse, R73, PT ;  /* 0x000000490200720c */ /* 0x040fe20003fc4070 */
[----:B------:R-:W-:Y:S02]  /*2b50*/  IMAD R77, R2, R48, R77 ;  /* 0x00000030024d7224 */ /* 0x000fe400078e024d */
[----:B------:R-:W-:-:S04]  /*2b60*/  IMAD.HI.U32 R48, R9, R79, RZ ;  /* 0x0000004f09307227 */ /* 0x000fc800078e00ff */
[----:B------:R-:W-:Y:S01]  /*2b70*/  @!P5 IMAD.IADD R65, R65, 0x1, -R2 ;  /* 0x000000014141d824 */ /* 0x000fe200078e0a02 */
[C---:B------:R-:W-:Y:S01]  /*2b80*/  ISETP.GT.U32.AND P5, PT, R2.reuse, R71, PT ;  /* 0x000000470200720c */ /* 0x040fe20003fa4070 */
[----:B------:R-:W-:Y:S02]  /*2b90*/  IMAD.MOV R48, RZ, RZ, -R48 ;  /* 0x000000ffff307224 */ /* 0x000fe400078e0a30 */
[----:B------:R-:W-:Y:S01]  /*2ba0*/  @!P1 IMAD.MOV R55, RZ, RZ, -R55 ;  /* 0x000000ffff379224 */ /* 0x000fe200078e0a37 */
[C---:B------:R-:W-:Y:S01]  /*2bb0*/  ISETP.GT.U32.AND P1, PT, R2.reuse, R65, PT ;  /* 0x000000410200720c */ /* 0x040fe20003f24070 */
[C---:B------:R-:W-:Y:S02]  /*2bc0*/  IMAD R79, R2.reuse, R48, R79 ;  /* 0x00000030024f7224 */ /* 0x040fe400078e024f */
[----:B------:R-:W-:Y:S01]  /*2bd0*/  @!P0 IMAD.MOV R57, RZ, RZ, -R57 ;  /* 0x000000ffff398224 */ /* 0x000fe200078e0a39 */
[----:B------:R-:W-:Y:S01]  /*2be0*/  ISETP.GT.U32.AND P0, PT, R2, R67, PT ;  /* 0x000000430200720c */ /* 0x000fe20003f04070 */
[----:B------:R-:W-:-:S02]  /*2bf0*/  @!P4 IMAD.IADD R69, R69, 0x1, -R2 ;  /* 0x000000014545c824 */ /* 0x000fc400078e0a02 */
[----:B------:R-:W-:Y:S01]  /*2c00*/  @!P6 IMAD.IADD R73, R73, 0x1, -R2 ;  /* 0x000000014949e824 */ /* 0x000fe200078e0a02 */
[C---:B------:R-:W-:Y:S01]  /*2c10*/  ISETP.GT.U32.AND P6, PT, R2.reuse, R79, PT ;  /* 0x0000004f0200720c */ /* 0x040fe20003fc4070 */
[----:B------:R-:W-:Y:S01]  /*2c20*/  IMAD.HI.U32 R48, R9, R81, RZ ;  /* 0x0000005109307227 */ /* 0x000fe200078e00ff */
[----:B------:R-:W-:-:S03]  /*2c30*/  ISETP.GT.U32.AND P4, PT, R2, R69, PT ;  /* 0x000000450200720c */ /* 0x000fc60003f84070 */
[----:B------:R-:W-:Y:S02]  /*2c40*/  @!P5 IMAD.IADD R71, R71, 0x1, -R2 ;  /* 0x000000014747d824 */ /* 0x000fe400078e0a02 */
[----:B------:R-:W-:Y:S02]  /*2c50*/  IMAD.MOV R48, RZ, RZ, -R48 ;  /* 0x000000ffff307224 */ /* 0x000fe400078e0a30 */
[--C-:B------:R-:W-:Y:S01]  /*2c60*/  @!P1 IMAD.IADD R65, R65, 0x1, -R2.reuse ;  /* 0x0000000141419824 */ /* 0x100fe200078e0a02 */
[C---:B------:R-:W-:Y:S01]  /*2c70*/  ISETP.GT.U32.AND P5, PT, R2.reuse, R71, PT ;  /* 0x000000470200720c */ /* 0x040fe20003fa4070 */
[C---:B------:R-:W-:Y:S01]  /*2c80*/  IMAD R81, R2.reuse, R48, R81 ;  /* 0x0000003002517224 */ /* 0x040fe200078e0251 */
[C---:B------:R-:W-:Y:S01]  /*2c90*/  ISETP.GT.U32.AND P1, PT, R2.reuse, R75, PT ;  /* 0x0000004b0200720c */ /* 0x040fe20003f24070 */
[--C-:B------:R-:W-:Y:S01]  /*2ca0*/  @!P0 IMAD.IADD R67, R67, 0x1, -R2.reuse ;  /* 0x0000000143438824 */ /* 0x100fe200078e0a02 */
[C---:B------:R-:W-:Y:S01]  /*2cb0*/  ISETP.GT.U32.AND P0, PT, R2.reuse, R77, PT ;  /* 0x0000004d0200720c */ /* 0x040fe20003f04070 */
[----:B------:R-:W-:Y:S01]  /*2cc0*/  @!P6 IMAD.IADD R79, R79, 0x1, -R2 ;  /* 0x000000014f4fe824 */ /* 0x000fe200078e0a02 */
[----:B------:R-:W-:Y:S01]  /*2cd0*/  ISETP.GT.U32.AND P6, PT, R2, R81, PT ;  /* 0x000000510200720c */ /* 0x000fe20003fc4070 */
[----:B------:R-:W-:-:S04]  /*2ce0*/  IMAD.HI.U32 R50, R9, R83, RZ ;  /* 0x0000005309327227 */ /* 0x000fc800078e00ff */
[----:B------:R-:W-:Y:S01]  /*2cf0*/  @!P4 IMAD.IADD R69, R69, 0x1, -R2 ;  /* 0x000000014545c824 */ /* 0x000fe200078e0a02 */
[----:B------:R-:W-:Y:S01]  /*2d00*/  ISETP.GE.AND P4, PT, R56, RZ, PT ;  /* 0x000000ff3800720c */ /* 0x000fe20003f86270 */
[----:B------:R-:W-:Y:S01]  /*2d10*/  IMAD.MOV R50, RZ, RZ, -R50 ;  /* 0x000000ffff327224 */ /* 0x000fe200078e0a32 */
[----:B------:R-:W-:Y:S01]  /*2d20*/  LOP3.LUT R56, R12, 0x74, RZ, 0xfc, !PT ;  /* 0x000000740c387812 */ /* 0x000fe200078efcff */
[--C-:B------:R-:W-:Y:S01]  /*2d30*/  @!P5 IMAD.IADD R71, R71, 0x1, -R2.reuse ;  /* 0x000000014747d824 */ /* 0x100fe200078e0a02 */
[----:B------:R-:W-:Y:S01]  /*2d40*/  ISETP.GE.AND P5, PT, R58, RZ, PT ;  /* 0x000000ff3a00720c */ /* 0x000fe20003fa6270 */
[--C-:B------:R-:W-:Y:S01]  /*2d50*/  @!P1 IMAD.IADD R75, R75, 0x1, -R2.reuse ;  /* 0x000000014b4b9824 */ /* 0x100fe200078e0a02 */
[----:B------:R-:W-:Y:S01]  /*2d60*/  ISETP.GE.AND P1, PT, R60, RZ, PT ;  /* 0x000000ff3c00720c */ /* 0x000fe20003f26270 */
[----:B------:R-:W-:Y:S01]  /*2d70*/  IMAD R83, R2, R50, R83 ;  /* 0x0000003202537224 */ /* 0x000fe200078e0253 */
[----:B------:R-:W-:Y:S01]  /*2d80*/  IABS R85, R56 ;  /* 0x0000003800557213 */ /* 0x000fe20000000000 */
[--C-:B------:R-:W-:Y:S01]  /*2d90*/  @!P0 IMAD.IADD R77, R77, 0x1, -R2.reuse ;  /* 0x000000014d4d8824 */ /* 0x100fe200078e0a02 */
[----:B------:R-:W-:Y:S01]  /*2da0*/  LOP3.LUT R60, R12, 0x78, RZ, 0xfc, !PT ;  /* 0x000000780c3c7812 */ /* 0x000fe200078efcff */
[----:B------:R-:W-:Y:S01]  /*2db0*/  @!P6 IMAD.IADD R81, R81, 0x1, -R2 ;  /* 0x000000015151e824 */ /* 0x000fe200078e0a02 */
[----:B------:R-:W-:Y:S01]  /*2dc0*/  ISETP.GE.AND P0, PT, R62, RZ, PT ;  /* 0x000000ff3e00720c */ /* 0x000fe20003f06270 */
[----:B------:R-:W-:Y:S01]  /*2dd0*/  @!P4 IMAD.MOV R63, RZ, RZ, -R63 ;  /* 0x000000ffff3fc224 */ /* 0x000fe200078e0a3f */
[C---:B------:R-:W-:Y:S01]  /*2de0*/  LOP3.LUT R58, R12.reuse, 0x76, RZ, 0xfc, !PT ;  /* 0x000000760c3a7812 */ /* 0x040fe200078efcff */
[----:B------:R-:W-:Y:S01]  /*2df0*/  @!P2 IMAD.MOV R59, RZ, RZ, -R59 ;  /* 0x000000ffff3ba224 */ /* 0x000fe200078e0a3b */
[----:B------:R-:W-:Y:S01]  /*2e00*/  LOP3.LUT R62, R12, 0x7a, RZ, 0xfc, !PT ;  /* 0x0000007a0c3e7812 */ /* 0x000fe200078efcff */
[----:B------:R-:W-:Y:S01]  /*2e10*/  IMAD.HI.U32 R12, R9, R85, RZ ;  /* 0x00000055090c7227 */ /* 0x000fe200078e00ff */
[----:B------:R-:W-:-:S02]  /*2e20*/  IABS R89, R60 ;  /* 0x0000003c00597213 */ /* 0x000fc40000000000 */
[C---:B------:R-:W-:Y:S01]  /*2e30*/  ISETP.GT.U32.AND P6, PT, R2.reuse, R83, PT ;  /* 0x000000530200720c */ /* 0x040fe20003fc4070 */
[----:B------:R-:W-:Y:S01]  /*2e40*/  IMAD.MOV R12, RZ, RZ, -R12 ;  /* 0x000000ffff0c7224 */ /* 0x000fe200078e0a0c */
[----:B------:R-:W-:Y:S01]  /*2e50*/  IABS R87, R58 ;  /* 0x0000003a00577213 */ /* 0x000fe20000000000 */
[C---:B------:R-:W-:Y:S01]  /*2e60*/  IMAD.HI.U32 R50, R9.reuse, R89, RZ ;  /* 0x0000005909327227 */ /* 0x040fe200078e00ff */
[----:B------:R-:W-:Y:S02]  /*2e70*/  IABS R91, R62 ;  /* 0x0000003e005b7213 */ /* 0x000fe40000000000 */
[C---:B------:R-:W-:Y:S01]  /*2e80*/  ISETP.GT.U32.AND P4, PT, R2.reuse, R77, PT ;  /* 0x0000004d0200720c */ /* 0x040fe20003f84070 */
[----:B------:R-:W-:Y:S01]  /*2e90*/  @!P3 IMAD.MOV R61, RZ, RZ, -R61 ;  /* 0x000000ffff3db224 */ /* 0x000fe200078e0a3d */
[C---:B------:R-:W-:Y:S01]  /*2ea0*/  ISETP.GT.U32.AND P2, PT, R2.reuse, R73, PT ;  /* 0x000000490200720c */ /* 0x040fe20003f44070 */
[----:B------:R-:W-:Y:S01]  /*2eb0*/  @!P5 IMAD.MOV R65, RZ, RZ, -R65 ;  /* 0x000000ffff41d224 */ /* 0x000fe200078e0a41 */
[C---:B------:R-:W-:Y:S01]  /*2ec0*/  ISETP.GT.U32.AND P3, PT, R2.reuse, R75, PT ;  /* 0x0000004b0200720c */ /* 0x040fe20003f64070 */
[C---:B------:R-:W-:Y:S01]  /*2ed0*/  IMAD R85, R2.reuse, R12, R85 ;  /* 0x0000000c02557224 */ /* 0x040fe200078e0255 */
[----:B------:R-:W-:Y:S01]  /*2ee0*/  ISETP.GT.U32.AND P5, PT, R2, R79, PT ;  /* 0x0000004f0200720c */ /* 0x000fe20003fa4070 */
[----:B------:R-:W-:-:S04]  /*2ef0*/  IMAD.HI.U32 R48, R9, R87, RZ ;  /* 0x0000005709307227 */ /* 0x000fc800078e00ff */
[----:B------:R-:W-:Y:S02]  /*2f00*/  IMAD.MOV R50, RZ, RZ, -R50 ;  /* 0x000000ffff327224 */ /* 0x000fe400078e0a32 */
[----:B------:R-:W-:-:S04]  /*2f10*/  IMAD.HI.U32 R12, R9, R91, RZ ;  /* 0x0000005b090c7227 */ /* 0x000fc800078e00ff */
[----:B------:R-:W-:Y:S02]  /*2f20*/  IMAD.MOV R48, RZ, RZ, -R48 ;  /* 0x000000ffff307224 */ /* 0x000fe400078e0a30 */
[C---:B------:R-:W-:Y:S02]  /*2f30*/  IMAD R89, R2.reuse, R50, R89 ;  /* 0x0000003202597224 */ /* 0x040fe400078e0259 */
[----:B------:R-:W-:Y:S02]  /*2f40*/  IMAD.MOV R12, RZ, RZ, -R12 ;  /* 0x000000ffff0c7224 */ /* 0x000fe400078e0a0c */
[--C-:B------:R-:W-:Y:S01]  /*2f50*/  @!P6 IMAD.IADD R83, R83, 0x1, -R2.reuse ;  /* 0x000000015353e824 */ /* 0x100fe200078e0a02 */
[C---:B------:R-:W-:Y:S01]  /*2f60*/  ISETP.GT.U32.AND P6, PT, R2.reuse, R81, PT ;  /* 0x000000510200720c */ /* 0x040fe20003fc4070 */
[C---:B------:R-:W-:Y:S02]  /*2f70*/  IMAD R87, R2.reuse, R48, R87 ;  /* 0x0000003002577224 */ /* 0x040fe400078e0257 */
[----:B------:R-:W-:Y:S01]  /*2f80*/  @!P1 IMAD.MOV R67, RZ, RZ, -R67 ;  /* 0x000000ffff439224 */ /* 0x000fe200078e0a43 */
[C---:B------:R-:W-:Y:S01]  /*2f90*/  ISETP.GT.U32.AND P1, PT, R2.reuse, R83, PT ;  /* 0x000000530200720c */ /* 0x040fe20003f24070 */
[----:B------:R-:W-:Y:S01]  /*2fa0*/  IMAD R91, R2, R12, R91 ;  /* 0x0000000c025b7224 */ /* 0x000fe200078e025b */
[----:B------:R-:W-:Y:S01]  /*2fb0*/  LOP3.LUT R12, R80, 0x3f, RZ, 0xc0, !PT ;  /* 0x0000003f500c7812 */ /* 0x000fe200078ec0ff */
[----:B------:R-:W-:Y:S01]  /*2fc0*/  @!P4 IMAD.IADD R77, R77, 0x1, -R2 ;  /* 0x000000014d4dc824 */ /* 0x000fe200078e0a02 */
[----:B------:R-:W-:Y:S01]  /*2fd0*/  ISETP.GT.U32.AND P4, PT, R2, R89, PT ;  /* 0x000000590200720c */ /* 0x000fe20003f84070 */
[----:B------:R-:W-:-:S04]  /*2fe0*/  IMAD.HI.U32 R9, R9, R93, RZ ;  /* 0x0000005d09097227 */ /* 0x000fc800078e00ff */
[--C-:B------:R-:W-:Y:S01]  /*2ff0*/  @!P2 IMAD.IADD R73, R73, 0x1, -R2.reuse ;  /* 0x000000014949a824 */ /* 0x100fe200078e0a02 */
[C---:B------:R-:W-:Y:S01]  /*3000*/  ISETP.GT.U32.AND P2, PT, R2.reuse, R85, PT ;  /* 0x000000550200720c */ /* 0x040fe20003f44070 */
[--C-:B------:R-:W-:Y:S01]  /*3010*/  @!P3 IMAD.IADD R75, R75, 0x1, -R2.reuse ;  /* 0x000000014b4bb824 */ /* 0x100fe200078e0a02 */
[C---:B------:R-:W-:Y:S01]  /*3020*/  ISETP.GT.U32.AND P3, PT, R2.reuse, R87, PT ;  /* 0x000000570200720c */ /* 0x040fe20003f64070 */
[--C-:B------:R-:W-:Y:S01]  /*3030*/  @!P5 IMAD.IADD R79, R79, 0x1, -R2.reuse ;  /* 0x000000014f4fd824 */ /* 0x100fe200078e0a02 */
[C---:B------:R-:W-:Y:S01]  /*3040*/  ISETP.GT.U32.AND P5, PT, R2.reuse, R91, PT ;  /* 0x0000005b0200720c */ /* 0x040fe20003fa4070 */
[----:B------:R-:W-:Y:S02]  /*3050*/  IMAD.MOV R9, RZ, RZ, -R9 ;  /* 0x000000ffff097224 */ /* 0x000fe400078e0a09 */
[--C-:B------:R-:W-:Y:S02]  /*3060*/  @!P1 IMAD.IADD R83, R83, 0x1, -R2.reuse ;  /* 0x0000000153539824 */ /* 0x100fe400078e0a02 */
[----:B------:R-:W-:Y:S01]  /*3070*/  IMAD R93, R2, R9, R93 ;  /* 0x00000009025d7224 */ /* 0x000fe200078e025d */
[----:B------:R-:W-:Y:S01]  /*3080*/  IABS R9, R76 ;  /* 0x0000004c00097213 */ /* 0x000fe20000000000 */
[--C-:B------:R-:W-:Y:S01]  /*3090*/  @!P4 IMAD.IADD R89, R89, 0x1, -R2.reuse ;  /* 0x000000015959c824 */ /* 0x100fe200078e0a02 */
[----:B------:R-:W-:Y:S01]  /*30a0*/  ISETP.GE.AND P4, PT, R70, RZ, PT ;  /* 0x000000ff4600720c */ /* 0x000fe20003f86270 */
[--C-:B------:R-:W-:Y:S01]  /*30b0*/  @!P2 IMAD.IADD R85, R85, 0x1, -R2.reuse ;  /* 0x000000015555a824 */ /* 0x100fe200078e0a02 */
[----:B------:R-:W-:Y:S01]  /*30c0*/  ISETP.GT.U32.AND P1, PT, R2, R93, PT ;  /* 0x0000005d0200720c */ /* 0x000fe20003f24070 */
[--C-:B------:R-:W-:Y:S01]  /*30d0*/  @!P3 IMAD.IADD R87, R87, 0x1, -R2.reuse ;  /* 0x000000015757b824 */ /* 0x100fe200078e0a02 */
[----:B------:R-:W-:Y:S01]  /*30e0*/  ISETP.GE.AND P2, PT, R66, RZ, PT ;  /* 0x000000ff4200720c */ /* 0x000fe20003f46270 */
[----:B------:R-:W-:Y:S01]  /*30f0*/  @!P5 IMAD.IADD R91, R91, 0x1, -R2 ;  /* 0x000000015b5bd824 */ /* 0x000fe200078e0a02 */
[----:B------:R-:W-:Y:S01]  /*3100*/  ISETP.GE.AND P3, PT, R68, RZ, PT ;  /* 0x000000ff4400720c */ /* 0x000fe20003f66270 */
[----:B------:R-:W-:Y:S01]  /*3110*/  IMAD.HI.U32 R6, R6, R9, RZ ;  /* 0x0000000906067227 */ /* 0x000fe200078e00ff */
[----:B------:R-:W-:-:S03]  /*3120*/  ISETP.GE.AND P5, PT, R54, RZ, PT ;  /* 0x000000ff3600720c */ /* 0x000fc60003fa6270 */
[----:B------:R-:W-:Y:S01]  /*3130*/  @!P0 IMAD.MOV R69, RZ, RZ, -R69 ;  /* 0x000000ffff458224 */ /* 0x000fe200078e0a45 */
[----:B------:R-:W-:Y:S01]  /*3140*/  ISETP.GT.U32.AND P0, PT, R2, R85, PT ;  /* 0x000000550200720c */ /* 0x000fe20003f04070 */
[----:B------:R-:W-:Y:S01]  /*3150*/  @!P4 IMAD.MOV R77, RZ, RZ, -R77 ;  /* 0x000000ffff4dc224 */ /* 0x000fe200078e0a4d */
[----:B------:R-:W-:Y:S01]  /*3160*/  ISETP.GE.AND P4, PT, R72, RZ, PT ;  /* 0x000000ff4800720c */ /* 0x000fe20003f86270 */
[----:B------:R-:W-:Y:S01]  /*3170*/  @!P1 IMAD.IADD R93, R93, 0x1, -R2 ;  /* 0x000000015d5d9824 */ /* 0x000fe200078e0a02 */
[C---:B------:R-:W-:Y:S01]  /*3180*/  ISETP.GT.U32.AND P1, PT, R2.reuse, R87, PT ;  /* 0x000000570200720c */ /* 0x040fe20003f24070 */
[----:B------:R-:W-:Y:S01]  /*3190*/  @!P2 IMAD.MOV R73, RZ, RZ, -R73 ;  /* 0x000000ffff49a224 */ /* 0x000fe200078e0a49 */
[C---:B------:R-:W-:Y:S01]  /*31a0*/  ISETP.GT.U32.AND P2, PT, R2.reuse, R89, PT ;  /* 0x000000590200720c */ /* 0x040fe20003f44070 */
[----:B------:R-:W-:Y:S01]  /*31b0*/  @!P3 IMAD.MOV R75, RZ, RZ, -R75 ;  /* 0x000000ffff4bb224 */ /* 0x000fe200078e0a4b */
[C---:B------:R-:W-:Y:S01]  /*31c0*/  ISETP.GT.U32.AND P3, PT, R2.reuse, R91, PT ;  /* 0x0000005b0200720c */ /* 0x040fe20003f64070 */
[----:B------:R-:W-:Y:S01]  /*31d0*/  @!P5 IMAD.MOV R79, RZ, RZ, -R79 ;  /* 0x000000ffff4fd224 */ /* 0x000fe200078e0a4f */
[----:B------:R-:W-:Y:S01]  /*31e0*/  ISETP.GT.U32.AND P5, PT, R2, R93, PT ;  /* 0x0000005d0200720c */ /* 0x000fe20003fa4070 */
[----:B------:R-:W-:-:S02]  /*31f0*/  IMAD.MOV R6, RZ, RZ, -R6 ;  /* 0x000000ffff067224 */ /* 0x000fc400078e0a06 */
[--C-:B------:R-:W-:Y:S01]  /*3200*/  @!P6 IMAD.IADD R81, R81, 0x1, -R2.reuse ;  /* 0x000000015151e824 */ /* 0x100fe200078e0a02 */
[----:B------:R-:W-:Y:S01]  /*3210*/  ISETP.GE.AND P6, PT, R64, RZ, PT ;  /* 0x000000ff4000720c */ /* 0x000fe20003fc6270 */
[C---:B------:R-:W-:Y:S02]  /*3220*/  IMAD R9, R0.reuse, R6, R9 ;  /* 0x0000000600097224 */ /* 0x040fe400078e0209 */
[----:B------:R-:W-:Y:S02]  /*3230*/  @!P4 IMAD.MOV R81, RZ, RZ, -R81 ;  /* 0x000000ffff51c224 */ /* 0x000fe400078e0a51 */
[--C-:B------:R-:W-:Y:S01]  /*3240*/  @!P0 IMAD.IADD R85, R85, 0x1, -R2.reuse ;  /* 0x0000000155558824 */ /* 0x100fe200078e0a02 */
[----:B------:R-:W-:Y:S01]  /*3250*/  ISETP.GT.U32.AND P4, PT, R0, R9, PT ;  /* 0x000000090000720c */ /* 0x000fe20003f84070 */
[--C-:B------:R-:W-:Y:S01]  /*3260*/  @!P1 IMAD.IADD R87, R87, 0x1, -R2.reuse ;  /* 0x0000000157579824 */ /* 0x100fe200078e0a02 */
[----:B------:R-:W-:Y:S01]  /*3270*/  ISETP.GE.AND P0, PT, R56, RZ, PT ;  /* 0x000000ff3800720c */ /* 0x000fe20003f06270 */
[--C-:B------:R-:W-:Y:S01]  /*3280*/  @!P2 IMAD.IADD R89, R89, 0x1, -R2.reuse ;  /* 0x000000015959a824 */ /* 0x100fe200078e0a02 */
[----:B------:R-:W-:Y:S01]  /*3290*/  ISETP.GE.AND P1, PT, R58, RZ, PT ;  /* 0x000000ff3a00720c */ /* 0x000fe20003f26270 */
[--C-:B------:R-:W-:Y:S01]  /*32a0*/  @!P3 IMAD.IADD R91, R91, 0x1, -R2.reuse ;  /* 0x000000015b5bb824 */ /* 0x100fe200078e0a02 */
[----:B------:R-:W-:Y:S01]  /*32b0*/  ISETP.GE.AND P2, PT, R60, RZ, PT ;  /* 0x000000ff3c00720c */ /* 0x000fe20003f46270 */
[----:B------:R-:W-:Y:S01]  /*32c0*/  @!P5 IMAD.IADD R93, R93, 0x1, -R2 ;  /* 0x000000015d5dd824 */ /* 0x000fe200078e0a02 */
[----:B------:R-:W-:Y:S01]  /*32d0*/  ISETP.GE.AND P3, PT, R62, RZ, PT ;  /* 0x000000ff3e00720c */ /* 0x000fe20003f66270 */
[----:B------:R-:W-:-:S02]  /*32e0*/  IMAD.MOV.U32 R2, RZ, RZ, 0x3f ;  /* 0x0000003fff027424 */ /* 0x000fc400078e00ff */
[----:B------:R-:W-:Y:S01]  /*32f0*/  @!P6 IMAD.MOV R71, RZ, RZ, -R71 ;  /* 0x000000ffff47e224 */ /* 0x000fe200078e0a47 */
[----:B------:R-:W-:Y:S01]  /*3300*/  ISETP.GE.AND P6, PT, R74, RZ, PT ;  /* 0x000000ff4a00720c */ /* 0x000fe20003fc6270 */
[--C-:B------:R-:W-:Y:S01]  /*3310*/  @!P4 IMAD.IADD R9, R9, 0x1, -R0.reuse ;  /* 0x000000010909c824 */ /* 0x100fe200078e0a00 */
[----:B------:R-:W-:Y:S01]  /*3320*/  IADD3 R78, R2, c[0x0][0x180], RZ ;  /* 0x00006000024e7a10 */ /* 0x000fe20007ffe0ff */
[----:B------:R-:W-:Y:S01]  /*3330*/  @!P0 IMAD.MOV R85, RZ, RZ, -R85 ;  /* 0x000000ffff558224 */ /* 0x000fe200078e0a55 */
[----:B------:R-:W-:Y:S01]  /*3340*/  IADD3 R2, R201, -0x40, RZ ;  /* 0xffffffc0c9027810 */ /* 0x000fe20007ffe0ff */
[----:B------:R-:W-:Y:S01]  /*3350*/  @!P1 IMAD.MOV R87, RZ, RZ, -R87 ;  /* 0x000000ffff579224 */ /* 0x000fe200078e0a57 */
[----:B------:R-:W-:Y:S01]  /*3360*/  ISETP.GT.AND P5, PT, R78, 0x3f, PT ;  /* 0x0000003f4e00780c */ /* 0x000fe20003fa4270 */
[----:B------:R-:W-:Y:S01]  /*3370*/  @!P2 IMAD.MOV R89, RZ, RZ, -R89 ;  /* 0x000000ffff59a224 */ /* 0x000fe200078e0a59 */
[----:B------:R-:W-:Y:S01]  /*3380*/  ISETP.GE.AND P4, PT, R12, R2, PT ;  /* 0x000000020c00720c */ /* 0x000fe20003f86270 */
[----:B------:R-:W-:Y:S01]  /*3390*/  @!P3 IMAD.MOV R91, RZ, RZ, -R91 ;  /* 0x000000ffff5bb224 */ /* 0x000fe200078e0a5b */
[----:B------:R-:W-:Y:S01]  /*33a0*/  ISETP.GE.U32.AND P0, PT, R2, 0x7fffff81, PT ;  /* 0x7fffff810200780c */ /* 0x000fe20003f06070 */
[----:B------:R-:W-:Y:S01]  /*33b0*/  IMAD R136, R10, 0x5, RZ ;  /* 0x000000050a887824 */ /* 0x000fe200078e02ff */
[----:B------:R-:W-:Y:S01]  /*33c0*/  SEL R2, RZ, 0x4, P4 ;  /* 0x00000004ff027807 */ /* 0x000fe20002000000 */
[----:B------:R-:W-:Y:S01]  /*33d0*/  @!P6 IMAD.MOV R83, RZ, RZ, -R83 ;  /* 0x000000ffff53e224 */ /* 0x000fe200078e0a53 */
[----:B------:R-:W-:Y:S01]  /*33e0*/  ISETP.GE.AND P4, PT, R52, RZ, PT ;  /* 0x000000ff3400720c */ /* 0x000fe20003f86270 */
[----:B------:R-:W-:Y:S01]  /*33f0*/  IMAD R167, R10, 0x14, RZ ;  /* 0x000000140aa77824 */ /* 0x000fe200078e02ff */
[----:B------:R-:W-:Y:S01]  /*3400*/  ISETP.GE.AND P6, PT, R12, c[0x0][0x180], PT ;  /* 0x000060000c007a0c */ /* 0x000fe20003fc6270 */
[C---:B------:R-:W-:Y:S01]  /*3410*/  IMAD R138, R10.reuse, 0x6, RZ ;  /* 0x000000060a8a7824 */ /* 0x040fe200078e02ff */
[----:B------:R-:W-:Y:S01]  /*3420*/  SEL R6, RZ, 0x4, !P5 ;  /* 0x00000004ff067807 */ /* 0x000fe20006800000 */
[----:B------:R-:W-:Y:S01]  /*3430*/  IMAD R175, R10, 0x18, RZ ;  /* 0x000000180aaf7824 */ /* 0x000fe200078e02ff */
[----:B------:R-:W-:Y:S01]  /*3440*/  ISETP.GT.AND P1, PT, R78, 0x7f, PT ;  /* 0x0000007f4e00780c */ /* 0x000fe20003f24270 */
[----:B------:R-:W-:Y:S01]  /*3450*/  IMAD R140, R10, 0x7, RZ ;  /* 0x000000070a8c7824 */ /* 0x000fe200078e02ff */
[----:B------:R-:W-:Y:S01]  /*3460*/  SEL R6, R6, RZ, !P6 ;  /* 0x000000ff06067207 */ /* 0x000fe20007000000 */
[----:B------:R-:W-:Y:S01]  /*3470*/  IMAD R183, R10, 0x1c, RZ ;  /* 0x0000001c0ab77824 */ /* 0x000fe200078e02ff */
[----:B------:R-:W-:Y:S01]  /*3480*/  SEL R2, R2, RZ, P1 ;  /* 0x000000ff02027207 */ /* 0x000fe20000800000 */
[----:B------:R-:W-:Y:S01]  /*3490*/  IMAD.SHL.U32 R142, R10, 0x8, RZ ;  /* 0x000000080a8e7824 */ /* 0x000fe200078e00ff */
[----:B------:R-:W-:Y:S01]  /*34a0*/  ISETP.GT.U32.AND P6, PT, R0, R9, PT ;  /* 0x000000090000720c */ /* 0x000fe20003fc4070 */
[----:B------:R-:W-:Y:S01]  /*34b0*/  @!P4 IMAD.MOV R93, RZ, RZ, -R93 ;  /* 0x000000ffff5dc224 */ /* 0x000fe200078e0a5d */
[----:B------:R-:W-:Y:S01]  /*34c0*/  ISETP.NE.U32.AND P2, PT, R2, RZ, PT ;  /* 0x000000ff0200720c */ /* 0x000fe20003f45070 */
[C---:B------:R-:W-:Y:S01]  /*34d0*/  IMAD R144, R10.reuse, 0x9, RZ ;  /* 0x000000090a907824 */ /* 0x040fe200078e02ff */
[----:B------:R-:W-:Y:S01]  /*34e0*/  ISETP.NE.AND P3, PT, RZ, c[0x0][0x17c], PT ;  /* 0x00005f00ff007a0c */ /* 0x000fe20003f65270 */
[C---:B------:R-:W-:Y:S01]  /*34f0*/  IMAD R203, R10.reuse, 0x24, RZ ;  /* 0x000000240acb7824 */ /* 0x040fe200078e02ff */
[----:B------:R-:W-:Y:S01]  /*3500*/  LOP3.LUT R2, RZ, c[0x0][0x17c], RZ, 0x33, !PT ;  /* 0x00005f00ff027a12 */ /* 0x000fe200078e33ff */
[----:B------:R-:W-:Y:S01]  /*3510*/  IMAD R146, R10, 0xa, RZ ;  /* 0x0000000a0a927824 */ /* 0x000fe200078e02ff */
[----:B------:R-:W-:Y:S01]  /*3520*/  ISETP.GE.AND P4, PT, R76, RZ, PT ;  /* 0x000000ff4c00720c */ /* 0x000fe20003f86270 */
[----:B------:R-:W-:Y:S01]  /*3530*/  IMAD R211, R10, 0x28, RZ ;  /* 0x000000280ad37824 */ /* 0x000fe200078e02ff */
[----:B------:R-:W-:Y:S01]  /*3540*/  SEL R4, R2, R4, !P3 ;  /* 0x0000000402047207 */ /* 0x000fe20005800000 */
[----:B------:R-:W-:Y:S01]  /*3550*/  IMAD R148, R10, 0xb, RZ ;  /* 0x0000000b0a947824 */ /* 0x000fe200078e02ff */
[C---:B------:R-:W-:Y:S01]  /*3560*/  SEL R5, R2.reuse, R5, !P3 ;  /* 0x0000000502057207 */ /* 0x040fe20005800000 */
[----:B------:R-:W-:Y:S01]  /*3570*/  @!P6 IMAD.IADD R9, R9, 0x1, -R0 ;  /* 0x000000010909e824 */ /* 0x000fe200078e0a00 */
[----:B------:R-:W-:Y:S01]  /*3580*/  SEL R7, R2, R7, !P3 ;  /* 0x0000000702077207 */ /* 0x000fe20005800000 */
[----:B------:R-:W-:Y:S01]  /*3590*/  IMAD R0, R12, c[0x0][0x18c], RZ ;  /* 0x000063000c007a24 */ /* 0x000fe200078e02ff */
[----:B------:R-:W-:Y:S01]  /*35a0*/  SEL R8, R2, R8, !P3 ;  /* 0x0000000802087207 */ /* 0x000fe20005800000 */
[----:B------:R-:W-:Y:S01]  /*35b0*/  IMAD R219, R10, 0x2c, RZ ;  /* 0x0000002c0adb7824 */ /* 0x000fe200078e02ff */
        /* <DEDUP_REMOVED lines=15> */
[----:B------:R-:W-:Y:S01]  /*36b0*/  IMAD.SHL.U32 R159, R10, 0x10, RZ ;  /* 0x000000100a9f7824 */ /* 0x000fe200078e00ff */
        /* <DEDUP_REMOVED lines=103> */
[C---:B------:R-:W-:Y:S01]  /*3d30*/  IMAD R223, R10.reuse, 0x2e, RZ ;  /* 0x0000002e0adf7824 */ /* 0x040fe200078e02ff */
[----:B------:R-:W-:Y:S01]  /*3d40*/  ISETP.NE.AND P3, PT, RZ, c[0x0][0x178], PT ;  /* 0x00005e00ff007a0c */ /* 0x000fe20003f65270 */
[----:B------:R-:W-:Y:S01]  /*3d50*/  IMAD R216, R10, 0xb8, RZ ;  /* 0x000000b80ad87824 */ /* 0x000fe200078e02ff */
[----:B------:R-:W-:Y:S01]  /*3d60*/  ISETP.NE.U32.AND P1, PT, R6, RZ, PT ;  /* 0x000000ff0600720c */ /* 0x000fe20003f25070 */
[----:B------:R-:W-:Y:S01]  /*3d70*/  IMAD R6, R4, c[0x0][0x190], RZ ;  /* 0x0000640004067a24 */ /* 0x000fe200078e02ff */
[----:B------:R-:W-:Y:S01]  /*3d80*/  LEA R130, P6, R0, c[0x0][0x168], 0x2 ;  /* 0x00005a0000827a11 */ /* 0x000fe200078c10ff */
[----:B------:R-:W-:-:S02]  /*3d90*/  IMAD R225, R10, 0x2f, RZ ;  /* 0x0000002f0ae17824 */ /* 0x000fc400078e02ff */
[----:B------:R-:W-:Y:S01]  /*3da0*/  IMAD R218, R10, 0xbc, RZ ;  /* 0x000000bc0ada7824 */ /* 0x000fe200078e02ff */
[----:B------:R-:W-:Y:S01]  /*3db0*/  LEA.HI.X.SX32 R131, R0, c[0x0][0x16c], 0x2, P6 ;  /* 0x00005b0000837a11 */ /* 0x000fe200030f16ff */
[C---:B------:R-:W-:Y:S01]  /*3dc0*/  IMAD R220, R10.reuse, 0xc0, RZ ;  /* 0x000000c00adc7824 */ /* 0x040fe200078e02ff */
[----:B------:R1:W-:Y:S01]  /*3dd0*/  STL [R1+0x14c], R6 ;  /* 0x00014c0601007387 */ /* 0x0003e20000100800 */
[C---:B------:R-:W-:Y:S02]  /*3de0*/  IMAD R229, R10.reuse, 0x31, RZ ;  /* 0x000000310ae57824 */ /* 0x040fe400078e02ff */
[C---:B------:R-:W-:Y:S02]  /*3df0*/  IMAD R222, R10.reuse, 0xc4, RZ ;  /* 0x000000c40ade7824 */ /* 0x040fe400078e02ff */
[C---:B------:R-:W-:Y:S02]  /*3e00*/  IMAD R231, R10.reuse, 0x32, RZ ;  /* 0x000000320ae77824 */ /* 0x040fe400078e02ff */
[----:B------:R-:W-:-:S02]  /*3e10*/  IMAD R224, R10, 0xc8, RZ ;  /* 0x000000c80ae07824 */ /* 0x000fc400078e02ff */
[C---:B------:R-:W-:Y:S02]  /*3e20*/  IMAD R233, R10.reuse, 0x33, RZ ;  /* 0x000000330ae97824 */ /* 0x040fe400078e02ff */
[C---:B------:R-:W-:Y:S02]  /*3e30*/  IMAD R226, R10.reuse, 0xcc, RZ ;  /* 0x000000cc0ae27824 */ /* 0x040fe400078e02ff */
        /* <DEDUP_REMOVED lines=12> */
[----:B------:R-:W-:Y:S02]  /*3f00*/  IMAD R242, R10, 0xec, RZ ;  /* 0x000000ec0af27824 */ /* 0x000fe400078e02ff */
[----:B------:R-:W-:Y:S01]  /*3f10*/  @!P4 IMAD.MOV R9, RZ, RZ, -R9 ;  /* 0x000000ffff09c224 */ /* 0x000fe200078e0a09 */
[----:B------:R-:W-:Y:S01]  /*3f20*/  @!P3 LOP3.LUT R9, RZ, c[0x0][0x178], RZ, 0x33, !PT ;  /* 0x00005e00ff09ba12 */ /* 0x000fe200078e33ff */
[----:B------:R-:W-:Y:S01]  /*3f30*/  IMAD R10, R5, c[0x0][0x190], RZ ;  /* 0x00006400050a7a24 */ /* 0x000fe200078e02ff */
[----:B------:R-:W-:Y:S01]  /*3f40*/  LEA R2, P3, R6, R130, 0x2 ;  /* 0x0000008206027211 */ /* 0x000fe200078610ff */
[----:B------:R-:W-:-:S02]  /*3f50*/  IMAD R12, R7, c[0x0][0x190], RZ ;  /* 0x00006400070c7a24 */ /* 0x000fc400078e02ff */
[----:B------:R-:W-:Y:S01]  /*3f60*/  IMAD R127, R8, c[0x0][0x190], RZ ;  /* 0x00006400087f7a24 */ /* 0x000fe200078e02ff */
[-C--:B------:R-:W-:Y:S01]  /*3f70*/  LEA R4, P4, R10, R130.reuse, 0x2 ;  /* 0x000000820a047211 */ /* 0x080fe200078810ff */
[----:B------:R-:W-:Y:S01]  /*3f80*/  IMAD R125, R11, c[0x0][0x190], RZ ;  /* 0x000064000b7d7a24 */ /* 0x000fe200078e02ff */
[----:B------:R2:W-:Y:S01]  /*3f90*/  STL [R1+0x148], R10 ;  /* 0x0001480a01007387 */ /* 0x0005e20000100800 */
[----:B------:R-:W-:Y:S01]  /*3fa0*/  IMAD R135, R3, c[0x0][0x190], RZ ;  /* 0x0000640003877a24 */ /* 0x000fe200078e02ff */
[-C--:B------:R-:W-:Y:S01]  /*3fb0*/  LEA.HI.X.SX32 R3, R6, R131.reuse, 0x2, P3 ;  /* 0x0000008306037211 */ /* 0x080fe200018f16ff */
[----:B------:R-:W-:Y:S01]  /*3fc0*/  IMAD R123, R13, c[0x0][0x190], RZ ;  /* 0x000064000d7b7a24 */ /* 0x000fe200078e02ff */
[-C--:B-1----:R-:W-:Y:S01]  /*3fd0*/  LEA R6, P3, R12, R130.reuse, 0x2 ;  /* 0x000000820c067211 */ /* 0x082fe200078610ff */
[----:B------:R-:W-:Y:S01]  /*3fe0*/  IMAD R121, R14, c[0x0][0x190], RZ ;  /* 0x000064000e797a24 */ /* 0x000fe200078e02ff */
[-C--:B------:R-:W-:Y:S01]  /*3ff0*/  LEA R8, P6, R127, R130.reuse, 0x2 ;  /* 0x000000827f087211 */ /* 0x080fe200078c10ff */
[----:B------:R-:W-:Y:S01]  /*4000*/  IMAD R119, R15, c[0x0][0x190], RZ ;  /* 0x000064000f777a24 */ /* 0x000fe200078e02ff */
[-C--:B------:R-:W-:Y:S01]  /*4010*/  LEA.HI.X.SX32 R5, R10, R131.reuse, 0x2, P4 ;  /* 0x000000830a057211 */ /* 0x080fe200020f16ff */
[----:B------:R1:W-:Y:S01]  /*4020*/  STL [R1+0x144], R12 ;  /* 0x0001440c01007387 */ /* 0x0003e20000100800 */
[-C--:B--2---:R-:W-:Y:S01]  /*4030*/  LEA R10, P4, R125, R130.reuse, 0x2 ;  /* 0x000000827d0a7211 */ /* 0x084fe200078810ff */
[----:B------:R-:W-:Y:S01]  /*4040*/  IMAD R198, R9, c[0x0][0x184], RZ ;  /* 0x0000610009c67a24 */ /* 0x000fe200078e02ff */
[-C--:B------:R-:W-:Y:S01]  /*4050*/  LEA.HI.X.SX32 R7, R12, R131.reuse, 0x2, P3 ;  /* 0x000000830c077211 */ /* 0x080fe200018f16ff */
[----:B------:R-:W-:Y:S01]  /*4060*/  IMAD R117, R16, c[0x0][0x190], RZ ;  /* 0x0000640010757a24 */ /* 0x000fe200078e02ff */
[-C--:B------:R-:W-:Y:S01]  /*4070*/  LEA.HI.X.SX32 R9, R127, R131.reuse, 0x2, P6 ;  /* 0x000000837f097211 */ /* 0x080fe200030f16ff */
[----:B------:R-:W-:Y:S01]  /*4080*/  IMAD R115, R17, c[0x0][0x190], RZ ;  /* 0x0000640011737a24 */ /* 0x000fe200078e02ff */
[-C--:B------:R-:W-:Y:S01]  /*4090*/  LEA R14, P6, R121, R130.reuse, 0x2 ;  /* 0x00000082790e7211 */ /* 0x080fe200078c10ff */
        /* <DEDUP_REMOVED lines=16> */
[----:B------:R-:W-:Y:S01]  /*41a0*/  STL [R1+0x140], R127 ;  /* 0x0001407f01007387 */ /* 0x000fe20000100800 */
        /* <DEDUP_REMOVED lines=11> */
[----:B------:R-:W-:Y:S01]  /*4260*/  IMAD R52, R30, c[0x0][0x190], RZ ;  /* 0x000064001e347a24 */ /* 0x000fe200078e02ff */
[-C--:B------:R-:W-:Y:S01]  /*4270*/  LEA R28, P4, R107, R130.reuse, 0x2 ;  /* 0x000000826b1c7211 */ /* 0x080fe200078810ff */
[----:B------:R-:W-:Y:S01]  /*4280*/  STL [R1+0x134], R121 ;  /* 0x0001347901007387 */ /* 0x000fe20000100800 */
        /* <DEDUP_REMOVED lines=8> */
[----:B------:R-:W-:Y:S01]  /*4310*/  IMAD R60, R34, c[0x0][0x190], RZ ;  /* 0x00006400223c7a24 */ /* 0x000fe200078e02ff */
[-C--:B------:R-:W-:Y:S01]  /*4320*/  LEA.HI.X.SX32 R29, R107, R131.reuse, 0x2, P4 ;  /* 0x000000836b1d7211 */ /* 0x080fe200020f16ff */
[----:B------:R-:W-:Y:S01]  /*4330*/  IMAD R54, R31, c[0x0][0x190], RZ ;  /* 0x000064001f367a24 */ /* 0x000fe200078e02ff */
[----:B------:R-:W-:Y:S01]  /*4340*/  STL [R1+0x128], R115 ;  /* 0x0001287301007387 */ /* 0x000fe20000100800 */
[-C--:B------:R-:W-:Y:S01]  /*4350*/  LEA R34, P4, R101, R130.reuse, 0x2 ;  /* 0x0000008265227211 */ /* 0x080fe200078810ff */
[----:B------:R-:W-:Y:S01]  /*4360*/  IMAD R58, R33, c[0x0][0x190], RZ ;  /* 0x00006400213a7a24 */ /* 0x000fe200078e02ff */
[-C--:B------:R-:W-:Y:S01]  /*4370*/  LEA.HI.X.SX32 R31, R105, R131.reuse, 0x2, P3 ;  /* 0x00000083691f7211 */ /* 0x080fe200018f16ff */
[----:B------:R-:W-:Y:S01]  /*4380*/  STL [R1+0x124], R113 ;  /* 0x0001247101007387 */ /* 0x000fe20000100800 */
[----:B------:R-:W-:Y:S01]  /*4390*/  IMAD R64, R36, c[0x0][0x190], RZ ;  /* 0x0000640024407a24 */ /* 0x000fe200078e02ff */
[-C--:B------:R-:W-:Y:S01]  /*43a0*/  LEA R36, P3, R99, R130.reuse, 0x2 ;  /* 0x0000008263247211 */ /* 0x080fe200078610ff */
[----:B------:R-:W-:Y:S01]  /*43b0*/  IMAD R68, R38, c[0x0][0x190], RZ ;  /* 0x0000640026447a24 */ /* 0x000fe200078e02ff */
        /* <DEDUP_REMOVED lines=25> */
[----:B------:R-:W-:Y:S01]  /*4550*/  LEA R46, P4, R52, R130, 0x2 ;  /* 0x00000082342e7211 */ /* 0x000fe200078810ff */
[----:B------:R-:W-:Y:S01]  /*4560*/  IMAD R82, R45, c[0x0][0x190], RZ ;  /* 0x000064002d527a24 */ /* 0x000fe200078e02ff */
[-C--:B------:R-:W-:Y:S01]  /*4570*/  LEA.HI.X.SX32 R43, R48, R131.reuse, 0x2, P3 ;  /* 0x00000083302b7211 */ /* 0x080fe200018f16ff */
[----:B------:R-:W-:Y:S01]  /*4580*/  STL [R1+0x104], R97 ;  /* 0x0001046101007387 */ /* 0x000fe20000100800 */
[-C--:B------:R-:W-:Y:S01]  /*4590*/  LEA.HI.X.SX32 R45, R50, R131.reuse, 0x2, P6 ;  /* 0x00000083322d7211 */ /* 0x080fe200030f16ff */
[----:B------:R-:W-:Y:S01]  /*45a0*/  IMAD R86, R47, c[0x0][0x190], RZ ;  /* 0x000064002f567a24 */ /* 0x000fe200078e02ff */
[----:B------:R-:W-:Y:S01]  /*45b0*/  LEA.HI.X.SX32 R47, R52, R131, 0x2, P4 ;  /* 0x00000083342f7211 */ /* 0x000fe200020f16ff */
[----:B------:R-:W-:Y:S01]  /*45c0*/  STL [R1+0x100], R95 ;  /* 0x0001005f01007387 */ /* 0x000fe20000100800 */
[----:B------:R-:W-:-:S02]  /*45d0*/  IMAD R88, R49, c[0x0][0x190], RZ ;  /* 0x0000640031587a24 */ /* 0x000fc400078e02ff */
[----:B------:R-:W-:Y:S01]  /*45e0*/  IMAD R90, R51, c[0x0][0x190], RZ ;  /* 0x00006400335a7a24 */ /* 0x000fe200078e02ff */
[----:B------:R1:W-:Y:S01]  /*45f0*/  STL [R1+0xfc], R48 ;  /* 0x0000fc3001007387 */ /* 0x0003e20000100800 */
[----:B------:R-:W-:Y:S02]  /*4600*/  IMAD R92, R53, c[0x0][0x190], RZ ;  /* 0x00006400355c7a24 */ /* 0x000fe400078e02ff */
[----:B------:R-:W-:Y:S01]  /*4610*/  IMAD R94, R55, c[0x0][0x190], RZ ;  /* 0x00006400375e7a24 */ /* 0x000fe200078e02ff */
[----:B------:R2:W-:Y:S01]  /*4620*/  STL [R1+0xf8], R50 ;  /* 0x0000f83201007387 */ /* 0x0005e20000100800 */
[----:B------:R-:W-:Y:S02]  /*4630*/  IMAD R96, R57, c[0x0][0x190], RZ ;  /* 0x0000640039607a24 */ /* 0x000fe400078e02ff */
[----:B------:R-:W-:Y:S01]  /*4640*/  IMAD R98, R59, c[0x0][0x190], RZ ;  /* 0x000064003b627a24 */ /* 0x000fe200078e02ff */
[----:B------:R3:W-:Y:S01]  /*4650*/  STL [R1+0xf4], R52 ;  /* 0x0000f43401007387 */ /* 0x0007e20000100800 */
[----:B------:R-:W-:Y:S01]  /*4660*/  IMAD R100, R61, c[0x0][0x190], RZ ;  /* 0x000064003d647a24 */ /* 0x000fe200078e02ff */
[-C--:B-1----:R-:W-:Y:S01]  /*4670*/  LEA R48, P3, R54, R130.reuse, 0x2 ;  /* 0x0000008236307211 */ /* 0x082fe200078610ff */
[----:B------:R-:W-:Y:S01]  /*4680*/  IMAD R102, R63, c[0x0][0x190], RZ ;  /* 0x000064003f667a24 */ /* 0x000fe200078e02ff */
[----:B------:R1:W-:Y:S01]  /*4690*/  STL [R1+0xf0], R54 ;  /* 0x0000f03601007387 */ /* 0x0003e20000100800 */
[----:B------:R-:W-:Y:S01]  /*46a0*/  IMAD R104, R65, c[0x0][0x190], RZ ;  /* 0x0000640041687a24 */ /* 0x000fe200078e02ff */
[-C--:B--2---:R-:W-:Y:S01]  /*46b0*/  LEA R50, P6, R56, R130.reuse, 0x2 ;  /* 0x0000008238327211 */ /* 0x084fe200078c10ff */
[----:B------:R-:W-:Y:S01]  /*46c0*/  IMAD R106, R67, c[0x0][0x190], RZ ;  /* 0x00006400436a7a24 */ /* 0x000fe200078e02ff */
[-C--:B------:R-:W-:Y:S01]  /*46d0*/  LEA.HI.X.SX32 R49, R54, R131.reuse, 0x2, P3 ;  /* 0x0000008336317211 */ /* 0x080fe200018f16ff */
[----:B------:R2:W-:Y:S01]  /*46e0*/  STL [R1+0xec], R56 ;  /* 0x0000ec3801007387 */ /* 0x0005e20000100800 */
[-C--:B---3--:R-:W-:Y:S01]  /*46f0*/  LEA R52, P4, R58, R130.reuse, 0x2 ;  /* 0x000000823a347211 */ /* 0x088fe200078810ff */
[----:B------:R-:W-:Y:S01]  /*4700*/  IMAD R108, R69, c[0x0][0x190], RZ ;  /* 0x00006400456c7a24 */ /* 0x000fe200078e02ff */
[-C--:B------:R-:W-:Y:S01]  /*4710*/  LEA.HI.X.SX32 R51, R56, R131.reuse, 0x2, P6 ;  /* 0x0000008338337211 */ /* 0x080fe200030f16ff */
[----:B------:R3:W-:Y:S01]  /*4720*/  STL [R1+0xe8], R58 ;  /* 0x0000e83a01007387 */ /* 0x0007e20000100800 */
[-C--:B-1----:R-:W-:Y:S01]  /*4730*/  LEA R54, P3, R60, R130.reuse, 0x2 ;  /* 0x000000823c367211 */ /* 0x082fe200078610ff */
[----:B------:R-:W-:Y:S01]  /*4740*/  IMAD R110, R71, c[0x0][0x190], RZ ;  /* 0x00006400476e7a24 */ /* 0x000fe200078e02ff */
[-C--:B------:R-:W-:Y:S01]  /*4750*/  LEA.HI.X.SX32 R53, R58, R131.reuse, 0x2, P4 ;  /* 0x000000833a357211 */ /* 0x080fe200020f16ff */
[----:B------:R1:W-:Y:S01]  /*4760*/  STL [R1+0xe4], R60 ;  /* 0x0000e43c01007387 */ /* 0x0003e20000100800 */
[-C--:B------:R-:W-:Y:S01]  /*4770*/  LEA.HI.X.SX32 R55, R60, R131.reuse, 0x2, P3 ;  /* 0x000000833c377211 */ /* 0x080fe200018f16ff */
[----:B------:R-:W-:Y:S01]  /*4780*/  IMAD R112, R73, c[0x0][0x190], RZ ;  /* 0x0000640049707a24 */ /* 0x000fe200078e02ff */
[-C--:B--2---:R-:W-:Y:S01]  /*4790*/  LEA R56, P6, R62, R130.reuse, 0x2 ;  /* 0x000000823e387211 */ /* 0x084fe200078c10ff */
[----:B------:R2:W-:Y:S01]  /*47a0*/  STL [R1+0xe0], R62 ;  /* 0x0000e03e01007387 */ /* 0x0005e20000100800 */
[----:B------:R-:W-:Y:S01]  /*47b0*/  IMAD R114, R75, c[0x0][0x190], RZ ;  /* 0x000064004b727a24 */ /* 0x000fe200078e02ff */
        /* <DEDUP_REMOVED lines=8> */
[-C--:B--2---:R-:W-:Y:S01]  /*4840*/  LEA R62, P6, R68, R130.reuse, 0x2 ;  /* 0x00000082443e7211 */ /* 0x084fe200078c10ff */
[----:B------:R-:W-:Y:S01]  /*4850*/  IMAD R120, R81, c[0x0][0x190], RZ ;  /* 0x0000640051787a24 */ /* 0x000fe200078e02ff */
[-C--:B------:R-:W-:Y:S01]  /*4860*/  LEA.HI.X.SX32 R61, R66, R131.reuse, 0x2, P3 ;  /* 0x00000083423d7211 */ /* 0x080fe200018f16ff */
[----:B------:R2:W-:Y:S01]  /*4870*/  STL [R1+0xd4], R68 ;  /* 0x0000d44401007387 */ /* 0x0005e20000100800 */
[-C--:B------:R-:W-:Y:S01]  /*4880*/  LEA.HI.X.SX32 R63, R68, R131.reuse, 0x2, P6 ;  /* 0x00000083443f7211 */ /* 0x080fe200030f16ff */
[----:B------:R-:W-:Y:S01]  /*4890*/  IMAD R122, R83, c[0x0][0x190], RZ ;  /* 0x00006400537a7a24 */ /* 0x000fe200078e02ff */
[-C--:B---3--:R-:W-:Y:S01]  /*48a0*/  LEA R64, P4, R70, R130.reuse, 0x2 ;  /* 0x0000008246407211 */ /* 0x088fe200078810ff */
[----:B------:R3:W-:Y:S01]  /*48b0*/  STL [R1+0xd0], R70 ;  /* 0x0000d04601007387 */ /* 0x0007e20000100800 */
[----:B------:R-:W-:Y:S01]  /*48c0*/  IMAD R124, R85, c[0x0][0x190], RZ ;  /* 0x00006400557c7a24 */ /* 0x000fe200078e02ff */
        /* <DEDUP_REMOVED lines=12> */
[-C--:B------:R-:W-:Y:S01]  /*4990*/  LEA.HI.X.SX32 R71, R76, R131.reuse, 0x2, P4 ;  /* 0x000000834c477211 */ /* 0x080fe200020f16ff */
[----:B------:R-:W-:Y:S01]  /*49a0*/  IMAD R137, R93, c[0x0][0x190], RZ ;  /* 0x000064005d897a24 */ /* 0x000fe200078e02ff */
[-C--:B-1----:R-:W-:Y:S01]  /*49b0*/  LEA R72, P3, R78, R130.reuse, 0x2 ;  /* 0x000000824e487211 */ /* 0x082fe200078610ff */
[----:B------:R1:W-:Y:S01]  /*49c0*/  STL [R1+0xc0], R78 ;  /* 0x0000c04e01007387 */ /* 0x0003e20000100800 */
[----:B------:R-:W-:Y:S01]  /*49d0*/  IMAD.SHL.U32 R0, R198, 0x4, RZ ;  /* 0x00000004c6007824 */ /* 0x000fe200078e00ff */
[-C--:B--2---:R-:W-:Y:S01]  /*49e0*/  LEA R74, P6, R80, R130.reuse, 0x2 ;  /* 0x00000082504a7211 */ /* 0x084fe200078c10ff */
[----:B------:R-:W-:Y:S01]  /*49f0*/  IMAD.SHL.U32 R252, R252, 0x4, RZ ;  /* 0x00000004fcfc7824 */ /* 0x000fe200078e00ff */
[----:B------:R-:W-:Y:S01]  /*4a00*/  LEA.HI.X.SX32 R73, R78, R131, 0x2, P3 ;  /* 0x000000834e497211 */ /* 0x000fe200018f16ff */
[----:B------:R2:W-:Y:S01]  /*4a10*/  STL [R1+0xbc], R80 ;  /* 0x0000bc5001007387 */ /* 0x0005e20000100800 */
[----:B---3--:R-:W-:-:S02]  /*4a20*/  LEA R76, P4, R82, R130, 0x2 ;  /* 0x00000082524c7211 */ /* 0x008fc400078810ff */
[-C--:B------:R-:W-:Y:S01]  /*4a30*/  LEA.HI.X.SX32 R75, R80, R131.reuse, 0x2, P6 ;  /* 0x00000083504b7211 */ /* 0x080fe200030f16ff */
[----:B------:R3:W-:Y:S01]  /*4a40*/  STL [R1+0xb8], R82 ;  /* 0x0000b85201007387 */ /* 0x0007e20000100800 */
[-C--:B-1----:R-:W-:Y:S02]  /*4a50*/  LEA R78, P3, R84, R130.reuse, 0x2 ;  /* 0x00000082544e7211 */ /* 0x082fe400078610ff */
[-C--:B------:R-:W-:Y:S01]  /*4a60*/  LEA.HI.X.SX32 R77, R82, R131.reuse, 0x2, P4 ;  /* 0x00000083524d7211 */ /* 0x080fe200020f16ff */
[----:B------:R1:W-:Y:S01]  /*4a70*/  STL [R1+0xb4], R84 ;  /* 0x0000b45401007387 */ /* 0x0003e20000100800 */
[----:B------:R-:W-:Y:S02]  /*4a80*/  LEA.HI.X.SX32 R79, R84, R131, 0x2, P3 ;  /* 0x00000083544f7211 */ /* 0x000fe400018f16ff */
[-C--:B--2---:R-:W-:Y:S01]  /*4a90*/  LEA R80, P6, R86, R130.reuse, 0x2 ;  /* 0x0000008256507211 */ /* 0x084fe200078c10ff */
[----:B------:R2:W-:Y:S01]  /*4aa0*/  STL [R1+0xb0], R86 ;  /* 0x0000b05601007387 */ /* 0x0005e20000100800 */
[----:B---3--:R-:W-:-:S02]  /*4ab0*/  LEA R82, P4, R88, R130, 0x2 ;  /* 0x0000008258527211 */ /* 0x008fc400078810ff */
[-C--:B------:R-:W-:Y:S01]  /*4ac0*/  LEA.HI.X.SX32 R81, R86, R131.reuse, 0x2, P6 ;  /* 0x0000008356517211 */ /* 0x080fe200030f16ff */
[----:B------:R3:W-:Y:S01]  /*4ad0*/  STL [R1+0xac], R88 ;  /* 0x0000ac5801007387 */ /* 0x0007e20000100800 */
[-C--:B-1----:R-:W-:Y:S02]  /*4ae0*/  LEA R84, P3, R90, R130.reuse, 0x2 ;  /* 0x000000825a547211 */ /* 0x082fe400078610ff */
[-C--:B------:R-:W-:Y:S01]  /*4af0*/  LEA.HI.X.SX32 R83, R88, R131.reuse, 0x2, P4 ;  /* 0x0000008358537211 */ /* 0x080fe200020f16ff */
[----:B------:R1:W-:Y:S01]  /*4b00*/  STL [R1+0xa8], R90 ;  /* 0x0000a85a01007387 */ /* 0x0003e20000100800 */
[----:B--2---:R-:W-:Y:S02]  /*4b10*/  LEA R86, P6, R92, R130, 0x2 ;  /* 0x000000825c567211 */ /* 0x004fe400078c10ff */
[-C--:B------:R-:W-:Y:S01]  /*4b20*/  LEA.HI.X.SX32 R85, R90, R131.reuse, 0x2, P3 ;  /* 0x000000835a557211 */ /* 0x080fe200018f16ff */
[----:B------:R2:W-:Y:S01]  /*4b30*/  STL [R1+0xa4], R92 ;  /* 0x0000a45c01007387 */ /* 0x0005e20000100800 */
[----:B------:R-:W-:-:S02]  /*4b40*/  LEA.HI.X.SX32 R87, R92, R131, 0x2, P6 ;  /* 0x000000835c577211 */ /* 0x000fc400030f16ff */
[-C--:B---3--:R-:W-:Y:S01]  /*4b50*/  LEA R88, P4, R94, R130.reuse, 0x2 ;  /* 0x000000825e587211 */ /* 0x088fe200078810ff */
[----:B------:R3:W-:Y:S01]  /*4b60*/  STL [R1+0xa0], R94 ;  /* 0x0000a05e01007387 */ /* 0x0007e20000100800 */
[-C--:B-1----:R-:W-:Y:S02]  /*4b70*/  LEA R90, P3, R96, R130.reuse, 0x2 ;  /* 0x00000082605a7211 */ /* 0x082fe400078610ff */
[-C--:B------:R-:W-:Y:S01]  /*4b80*/  LEA.HI.X.SX32 R89, R94, R131.reuse, 0x2, P4 ;  /* 0x000000835e597211 */ /* 0x080fe200020f16ff */
[----:B------:R1:W-:Y:S01]  /*4b90*/  STL [R1+0x9c], R96 ;  /* 0x00009c6001007387 */ /* 0x0003e20000100800 */
[-C--:B--2---:R-:W-:Y:S02]  /*4ba0*/  LEA R92, P6, R98, R130.reuse, 0x2 ;  /* 0x00000082625c7211 */ /* 0x084fe400078c10ff */
[----:B------:R-:W-:Y:S01]  /*4bb0*/  LEA.HI.X.SX32 R91, R96, R131, 0x2, P3 ;  /* 0x00000083605b7211 */ /* 0x000fe200018f16ff */
[----:B------:R2:W-:Y:S01]  /*4bc0*/  STL [R1+0x98], R98 ;  /* 0x0000986201007387 */ /* 0x0005e20000100800 */
[----:B---3--:R-:W-:-:S02]  /*4bd0*/  LEA R94, P4, R100, R130, 0x2 ;  /* 0x00000082645e7211 */ /* 0x008fc400078810ff */
[-C--:B------:R-:W-:Y:S01]  /*4be0*/  LEA.HI.X.SX32 R93, R98, R131.reuse, 0x2, P6 ;  /* 0x00000083625d7211 */ /* 0x080fe200030f16ff */
[----:B------:R3:W-:Y:S01]  /*4bf0*/  STL [R1+0x94], R100 ;  /* 0x0000946401007387 */ /* 0x0007e20000100800 */
[-C--:B------:R-:W-:Y:S02]  /*4c00*/  LEA.HI.X.SX32 R95, R100, R131.reuse, 0x2, P4 ;  /* 0x00000083645f7211 */ /* 0x080fe400020f16ff */
[-C--:B-1----:R-:W-:Y:S01]  /*4c10*/  LEA R96, P3, R102, R130.reuse, 0x2 ;  /* 0x0000008266607211 */ /* 0x082fe200078610ff */
[----:B------:R1:W-:Y:S01]  /*4c20*/  STL [R1+0x90], R102 ;  /* 0x0000906601007387 */ /* 0x0003e20000100800 */
[-C--:B--2---:R-:W-:Y:S02]  /*4c30*/  LEA R98, P6, R104, R130.reuse, 0x2 ;  /* 0x0000008268627211 */ /* 0x084fe400078c10ff */
        /* <DEDUP_REMOVED lines=11> */
[----:B---3--:R-:W-:-:S03]  /*4cf0*/  LEA R106, P4, R112, R130, 0x2 ;  /* 0x00000082706a7211 */ /* 0x008fc600078810ff */
[----:B------:R3:W-:Y:S01]  /*4d00*/  STL [R1+0x7c], R112 ;  /* 0x00007c7001007387 */ /* 0x0007e20000100800 */
[-C--:B------:R-:W-:Y:S02]  /*4d10*/  LEA.HI.X.SX32 R105, R110, R131.reuse, 0x2, P6 ;  /* 0x000000836e697211 */ /* 0x080fe400030f16ff */
[-C--:B-1----:R-:W-:Y:S01]  /*4d20*/  LEA R108, P3, R114, R130.reuse, 0x2 ;  /* 0x00000082726c7211 */ /* 0x082fe200078610ff */
[----:B------:R1:W-:Y:S01]  /*4d30*/  STL [R1+0x78], R114 ;  /* 0x0000787201007387 */ /* 0x0003e20000100800 */
[-C--:B------:R-:W-:Y:S02]  /*4d40*/  LEA.HI.X.SX32 R107, R112, R131.reuse, 0x2, P4 ;  /* 0x00000083706b7211 */ /* 0x080fe400020f16ff */
[-C--:B--2---:R-:W-:Y:S01]  /*4d50*/  LEA R110, P6, R116, R130.reuse, 0x2 ;  /* 0x00000082746e7211 */ /* 0x084fe200078c10ff */
[----:B------:R2:W-:Y:S01]  /*4d60*/  STL [R1+0x74], R116 ;  /* 0x0000747401007387 */ /* 0x0005e20000100800 */
[-C--:B------:R-:W-:Y:S02]  /*4d70*/  LEA.HI.X.SX32 R109, R114, R131.reuse, 0x2, P3 ;  /* 0x00000083726d7211 */ /* 0x080fe400018f16ff */
[----:B---3--:R-:W-:Y:S01]  /*4d80*/  LEA R112, P4, R118, R130, 0x2 ;  /* 0x0000008276707211 */ /* 0x008fe200078810ff */
[----:B------:R3:W-:Y:S01]  /*4d90*/  STL [R1+0x70], R118 ;  /* 0x0000707601007387 */ /* 0x0007e20000100800 */
[----:B------:R-:W-:-:S02]  /*4da0*/  LEA.HI.X.SX32 R111, R116, R131, 0x2, P6 ;  /* 0x00000083746f7211 */ /* 0x000fc400030f16ff */
        /* <DEDUP_REMOVED lines=16> */
[----:B------:R-:W-:Y:S01]  /*4eb0*/  STL [R1+0x58], R139 ;  /* 0x0000588b01007387 */ /* 0x000fe20000100800 */
[----:B------:R-:W-:-:S02]  /*4ec0*/  LEA.HI.X.SX32 R123, R128, R131, 0x2, P6 ;  /* 0x00000083807b7211 */ /* 0x000fc400030f16ff */
[-C--:B-1----:R-:W-:Y:S01]  /*4ed0*/  LEA R126, P3, R137, R130.reuse, 0x2 ;  /* 0x00000082897e7211 */ /* 0x082fe200078610ff */
[----:B------:R-:W-:Y:S01]  /*4ee0*/  STL [R1+0x54], R137 ;  /* 0x0000548901007387 */ /* 0x000fe20000100800 */
[-C--:B------:R-:W-:Y:S02]  /*4ef0*/  LEA.HI.X.SX32 R125, R139, R131.reuse, 0x2, P4 ;  /* 0x000000838b7d7211 */ /* 0x080fe400020f16ff */
[----:B--2---:R-:W-:Y:S01]  /*4f00*/  IADD3 R128, P6, R0, c[0x0][0x160], RZ ;  /* 0x0000580000807a10 */ /* 0x004fe20007fde0ff */
[----:B------:R-:W-:Y:S01]  /*4f10*/  STL [R1+0x50], R135 ;  /* 0x0000508701007387 */ /* 0x000fe20000100800 */
[----:B------:R-:W-:Y:S02]  /*4f20*/  LEA R130, P4, R135, R130, 0x2 ;  /* 0x0000008287827211 */ /* 0x000fe400078810ff */
[----:B------:R-:W-:Y:S01]  /*4f30*/  LEA.HI.X.SX32 R127, R137, R131, 0x2, P3 ;  /* 0x00000083897f7211 */ /* 0x000fe200018f16ff */
[----:B------:R1:W-:Y:S01]  /*4f40*/  STL.64 [R1+0x410], R2 ;  /* 0x0004100201007387 */ /* 0x0003e20000100a00 */
[----:B------:R-:W-:-:S02]  /*4f50*/  LEA.HI.X.SX32 R129, R198, c[0x0][0x164], 0x2, P6 ;  /* 0x00005900c6817a11 */ /* 0x000fc400030f16ff */
[----:B------:R-:W-:Y:S01]  /*4f60*/  LEA.HI.X.SX32 R131, R135, R131, 0x2, P4 ;  /* 0x0000008387837211 */ /* 0x000fe200020f16ff */
[----:B------:R-:W-:Y:S04]  /*4f70*/  STL.64 [R1+0x418], R4 ;  /* 0x0004180401007387 */ /* 0x000fe80000100a00 */
[----:B------:R-:W-:Y:S04]  /*4f80*/  STL.64 [R1+0x420], R6 ;  /* 0x0004200601007387 */ /* 0x000fe80000100a00 */
[----:B------:R2:W-:Y:S01]  /*4f90*/  STL.64 [R1+0x428], R8 ;  /* 0x0004280801007387 */ /* 0x0005e20000100a00 */
[----:B-1----:R-:W-:-:S03]  /*4fa0*/  IADD3 R2, P6, R150, R128, RZ ;  /* 0x0000008096027210 */ /* 0x002fc60007fde0ff */
[----:B------:R-:W-:Y:S01]  /*4fb0*/  STL.64 [R1+0x430], R10 ;  /* 0x0004300a01007387 */ /* 0x000fe20000100a00 */
[----:B------:R-:W-:Y:S02]  /*4fc0*/  LEA.HI.X.SX32 R3, R132, R129, 0x2, P6 ;  /* 0x0000008184037211 */ /* 0x000fe400030f16ff */
[-C--:B------:R-:W-:Y:S01]  /*4fd0*/  IADD3 R132, P6, R175, R128.reuse, RZ ;  /* 0x00000080af847210 */ /* 0x080fe20007fde0ff */
[----:B------:R-:W-:Y:S04]  /*4fe0*/  STL [R1+0x34c], R0 ;  /* 0x00034c0001007387 */ /* 0x000fe80000100800 */
[----:B------:R1:W-:Y:S01]  /*4ff0*/  STL.64 [R1+0x3d8], R198 ;  /* 0x0003d8c601007387 */ /* 0x0003e20000100a00 */
[----:B--2---:R-:W-:Y:S01]  /*5000*/  IADD3 R8, P3, R134, R128, RZ ;  /* 0x0000008086087210 */ /* 0x004fe20007f7e0ff */
[----:B-1----:R-:W-:-:S04]  /*5010*/  IMAD.MOV.U32 R199, RZ, RZ, c[0x0][0x188] ;  /* 0x00006200ffc77624 */ /* 0x002fc800078e00ff */
[C---:B------:R-:W-:Y:S01]  /*5020*/  IMAD R0, R199.reuse, 0x3b, RZ ;  /* 0x0000003bc7007824 */ /* 0x040fe200078e02ff */
[CC--:B------:R-:W-:Y:S01]  /*5030*/  LEA R4, P4, R199.reuse, R128.reuse, 0x3 ;  /* 0x00000080c7047211 */ /* 0x0c0fe200078818ff */
[C---:B------:R-:W-:Y:S01]  /*5040*/  IMAD R248, R199.reuse, 0xf8, RZ ;  /* 0x000000f8c7f87824 */ /* 0x040fe200078e02ff */
[CC--:B------:R-:W-:Y:S01]  /*5050*/  LEA.HI.X.SX32 R9, R199.reuse, R129.reuse, 0x2, P3 ;  /* 0x00000081c7097211 */ /* 0x0c0fe200018f16ff */
[C---:B------:R-:W-:Y:S01]  /*5060*/  IMAD R250, R199.reuse, 0xfc, RZ ;  /* 0x000000fcc7fa7824 */ /* 0x040fe200078e02ff */
[-C--:B------:R-:W-:Y:S02]  /*5070*/  LEA R10, P3, R199, R128.reuse, 0x4 ;  /* 0x00000080c70a7211 */ /* 0x080fe400078620ff */
[-C--:B------:R-:W-:Y:S01]  /*5080*/  LEA.HI.X.SX32 R5, R133, R129.reuse, 0x2, P4 ;  /* 0x0000008185057211 */ /* 0x080fe200020f16ff */
[----:B------:R-:W-:Y:S01]  /*5090*/  STL.64 [R1+0x20], R8 ;  /* 0x0000200801007387 */ /* 0x000fe20000100a00 */
[-C--:B------:R-:W-:Y:S02]  /*50a0*/  IADD3 R6, P4, R167, R128.reuse, RZ ;  /* 0x00000080a7067210 */ /* 0x080fe40007f9e0ff */
[----:B------:R-:W-:Y:S01]  /*50b0*/  LEA.HI.X.SX32 R11, R134, R129, 0x2, P3 ;  /* 0x00000081860b7211 */ /* 0x000fe200018f16ff */
[----:B------:R-:W-:Y:S01]  /*50c0*/  STL.64 [R1+0x18], R4 ;  /* 0x0000180401007387 */ /* 0x000fe20000100a00 */
[----:B------:R-:W-:-:S02]  /*50d0*/  IADD3 R134, P3, R183, R128, RZ ;  /* 0x00000080b7867210 */ /* 0x000fc40007f7e0ff */
[-C--:B------:R-:W-:Y:S01]  /*50e0*/  LEA.HI.X.SX32 R7, R136, R129.reuse, 0x2, P4 ;  /* 0x0000008188077211 */ /* 0x080fe200020f16ff */
[----:B------:R-:W-:Y:S01]  /*50f0*/  STL.64 [R1+0x10], R2 ;  /* 0x0000100201007387 */ /* 0x000fe20000100a00 */
[-C--:B------:R-:W-:Y:S02]  /*5100*/  LEA R136, P4, R199, R128.reuse, 0x5 ;  /* 0x00000080c7887211 */ /* 0x080fe400078828ff */
[-C--:B------:R-:W-:Y:S01]  /*5110*/  LEA.HI.X.SX32 R133, R138, R129.reuse, 0x2, P6 ;  /* 0x000000818a857211 */ /* 0x080fe200030f16ff */
[----:B------:R1:W-:Y:S01]  /*5120*/  STL.64 [R1+0x8], R10 ;  /* 0x0000080a01007387 */ /* 0x0003e20000100a00 */
[----:B------:R-:W-:Y:S02]  /*5130*/  LEA.HI.X.SX32 R135, R140, R129, 0x2, P3 ;  /* 0x000000818c877211 */ /* 0x000fe400018f16ff */
[-C--:B------:R-:W-:Y:S01]  /*5140*/  IADD3 R138, P6, R203, R128.reuse, RZ ;  /* 0x00000080cb8a7210 */ /* 0x080fe20007fde0ff */
[----:B------:R-:W-:Y:S01]  /*5150*/  STL.64 [R1], R6 ;  /* 0x0000000601007387 */ /* 0x000fe20000100a00 */
[----:B------:R-:W-:-:S02]  /*5160*/  IADD3 R140, P3, R211, R128, RZ ;  /* 0x00000080d38c7210 */ /* 0x000fc40007f7e0ff */
[-C--:B------:R-:W-:Y:S02]  /*5170*/  LEA.HI.X.SX32 R137, R142, R129.reuse, 0x2, P4 ;  /* 0x000000818e897211 */ /* 0x080fe400020f16ff */
[-C--:B------:R-:W-:Y:S02]  /*5180*/  IADD3 R142, P4, R219, R128.reuse, RZ ;  /* 0x00000080db8e7210 */ /* 0x080fe40007f9e0ff */
[-C--:B------:R-:W-:Y:S02]  /*5190*/  LEA.HI.X.SX32 R139, R144, R129.reuse, 0x2, P6 ;  /* 0x00000081908b7211 */ /* 0x080fe400030f16ff */
[----:B------:R-:W-:Y:S02]  /*51a0*/  LEA.HI.X.SX32 R141, R146, R129, 0x2, P3 ;  /* 0x00000081928d7211 */ /* 0x000fe400018f16ff */
[-C--:B------:R-:W-:Y:S02]  /*51b0*/  IADD3 R144, P6, R227, R128.reuse, RZ ;  /* 0x00000080e3907210 */ /* 0x080fe40007fde0ff */
[----:B------:R-:W-:-:S02]  /*51c0*/  IADD3 R146, P3, R235, R128, RZ ;  /* 0x00000080eb927210 */ /* 0x000fc40007f7e0ff */
[-C--:B------:R-:W-:Y:S02]  /*51d0*/  LEA.HI.X.SX32 R143, R148, R129.reuse, 0x2, P4 ;  /* 0x00000081948f7211 */ /* 0x080fe400020f16ff */
[-C--:B------:R-:W-:Y:S02]  /*51e0*/  IADD3 R148, P4, R245, R128.reuse, RZ ;  /* 0x00000080f5947210 */ /* 0x080fe40007f9e0ff */
[-C--:B------:R-:W-:Y:S02]  /*51f0*/  LEA.HI.X.SX32 R145, R150, R129.reuse, 0x2, P6 ;  /* 0x0000008196917211 */ /* 0x080fe400030f16ff */
[----:B------:R-:W-:Y:S02]  /*5200*/  LEA.HI.X.SX32 R147, R152, R129, 0x2, P3 ;  /* 0x0000008198937211 */ /* 0x000fe400018f16ff */
[-C--:B------:R-:W-:Y:S02]  /*5210*/  IADD3 R150, P6, R247, R128.reuse, RZ ;  /* 0x00000080f7967210 */ /* 0x080fe40007fde0ff */
[----:B------:R-:W-:-:S02]  /*5220*/  LEA R152, P3, R199, R128, 0x6 ;  /* 0x00000080c7987211 */ /* 0x000fc400078630ff */
        /* <DEDUP_REMOVED lines=31> */
[-C--:B------:R-:W-:Y:S02]  /*5420*/  LEA R184, P4, R199, R128.reuse, 0x7 ;  /* 0x00000080c7b87211 */ /* 0x080fe400078838ff */
        /* <DEDUP_REMOVED lines=48> */
[-C--:B------:R-:W-:Y:S01]  /*5730*/  LEA.HI.X.SX32 R233, R246, R129.reuse, 0x2, P6 ;  /* 0x00000081f6e97211 */ /* 0x080fe200030f16ff */
[----:B------:R-:W-:Y:S01]  /*5740*/  IMAD R246, R199, 0xf4, RZ ;  /* 0x000000f4c7f67824 */ /* 0x000fe200078e02ff */
[----:B------:R-:W-:Y:S02]  /*5750*/  LEA.HI.X.SX32 R235, R241, R129, 0x2, P3 ;  /* 0x00000081f1eb7211 */ /* 0x000fe400018f16ff */
[-C--:B------:R-:W-:Y:S02]  /*5760*/  IADD3 R238, P6, R238, R128.reuse, RZ ;  /* 0x00000080eeee7210 */ /* 0x080fe40007fde0ff */
[----:B------:R-:W-:-:S02]  /*5770*/  IADD3 R240, P3, R240, R128, RZ ;  /* 0x00000080f0f07210 */ /* 0x000fc40007f7e0ff */
[-C--:B------:R-:W-:Y:S02]  /*5780*/  LEA.HI.X.SX32 R237, R245, R129.reuse, 0x2, P4 ;  /* 0x00000081f5ed7211 */ /* 0x080fe400020f16ff */
[----:B------:R-:W-:Y:S02]  /*5790*/  ISETP.GE.U32.AND P4, PT, R239, 0x7fffffc0, PT ;  /* 0x7fffffc0ef00780c */ /* 0x000fe40003f86070 */
[-C--:B------:R-:W-:Y:S01]  /*57a0*/  LEA.HI.X.SX32 R239, R244, R129.reuse, 0x2, P6 ;  /* 0x00000081f4ef7211 */ /* 0x080fe200030f16ff */
[----:B------:R-:W-:Y:S01]  /*57b0*/  IMAD R244, R199, 0xf0, RZ ;  /* 0x000000f0c7f47824 */ /* 0x000fe200078e02ff */
[----:B------:R-:W-:Y:S02]  /*57c0*/  LEA.HI.X.SX32 R241, R243, R129, 0x2, P3 ;  /* 0x00000081f3f17211 */ /* 0x000fe400018f16ff */
[----:B------:R-:W-:Y:S02]  /*57d0*/  IADD3 R242, P3, R242, R128, RZ ;  /* 0x00000080f2f27210 */ /* 0x000fe40007f7e0ff */
[----:B------:R-:W-:-:S02]  /*57e0*/  ISETP.GE.U32.AND P6, PT, R200, 0x7fffffbc, PT ;  /* 0x7fffffbcc800780c */ /* 0x000fc40003fc6070 */
[-C--:B------:R-:W-:Y:S01]  /*57f0*/  LEA.HI.X.SX32 R243, R0, R129.reuse, 0x2, P3 ;  /* 0x0000008100f37211 */ /* 0x080fe200018f16ff */
[----:B------:R-:W-:Y:S01]  /*5800*/  IMAD R0, R199, 0x3d, RZ ;  /* 0x0000003dc7007824 */ /* 0x000fe200078e02ff */
[-C--:B------:R-:W-:Y:S01]  /*5810*/  IADD3 R244, P3, R244, R128.reuse, RZ ;  /* 0x00000080f4f47210 */ /* 0x080fe20007f7e0ff */
[----:B------:R2:W-:Y:S01]  /*5820*/  LDGSTS.E [R252], [R128.64], !P4 ;  /* 0x0000000080fc7fae */ /* 0x0005e2000e121844 */
[----:B------:R-:W-:Y:S02]  /*5830*/  IADD3 R200, R201, -0x9, RZ ;  /* 0xfffffff7c9c87810 */ /* 0x000fe40007ffe0ff */
[----:B------:R-:W-:Y:S02]  /*5840*/  LEA.HI.X.SX32 R245, R247, R129, 0x2, P3 ;  /* 0x00000081f7f57211 */ /* 0x000fe400018f16ff */
[----:B------:R-:W-:-:S03]  /*5850*/  IADD3 R246, P3, R246, R128, RZ ;  /* 0x00000080f6f67210 */ /* 0x000fc60007f7e0ff */
[----:B------:R1:W-:Y:S01]  /*5860*/  LDGSTS.E [R252+0x800], [R10.64], !P6 ;  /* 0x008000000afc7fae */ /* 0x0003e2000f121844 */
[----:B------:R-:W-:Y:S01]  /*5870*/  LEA.HI.X.SX32 R247, R0, R129, 0x2, P3 ;  /* 0x0000008100f77211 */ /* 0x000fe200018f16ff */
[----:B------:R-:W-:Y:S01]  /*5880*/  IMAD R0, R199, 0x3e, RZ ;  /* 0x0000003ec7007824 */ /* 0x000fe200078e02ff */
[----:B------:R-:W-:-:S04]  /*5890*/  IADD3 R248, P3, R248, R128, RZ ;  /* 0x00000080f8f87210 */ /* 0x000fc80007f7e0ff */
[-C--:B------:R-:W-:Y:S01]  /*58a0*/  LEA.HI.X.SX32 R249, R0, R129.reuse, 0x2, P3 ;  /* 0x0000008100f97211 */ /* 0x080fe200018f16ff */
[----:B------:R-:W-:Y:S01]  /*58b0*/  IMAD R0, R199, 0x3f, RZ ;  /* 0x0000003fc7007824 */ /* 0x000fe200078e02ff */
[----:B------:R-:W-:Y:S01]  /*58c0*/  IADD3 R250, P3, R250, R128, RZ ;  /* 0x00000080fafa7210 */ /* 0x000fe20007f7e0ff */
[----:B-1----:R-:W3:Y:S03]  /*58d0*/  LDL.LU.64 R10, [R1+0x430] ;  /* 0x00043000010a7983 */ /* 0x002ee60000300a00 */
[----:B------:R-:W-:Y:S02]  /*58e0*/  LEA.HI.X.SX32 R251, R0, R129, 0x2, P3 ;  /* 0x0000008100fb7211 */ /* 0x000fe400018f16ff */
[----:B------:R-:W-:Y:S02]  /*58f0*/  ISETP.GE.U32.AND P3, PT, R200, 0x7fffffb8, PT ;  /* 0x7fffffb8c800780c */ /* 0x000fe40003f66070 */
[----:B------:R-:W-:-:S04]  /*5900*/  IADD3 R200, R201, -0xd, RZ ;  /* 0xfffffff3c9c87810 */ /* 0x000fc80007ffe0ff */
[----:B------:R-:W-:Y:S02]  /*5910*/  ISETP.GE.U32.AND P4, PT, R200, 0x7fffffb4, PT ;  /* 0x7fffffb4c800780c */ /* 0x000fe40003f86070 */
[----:B------:R-:W-:-:S04]  /*5920*/  IADD3 R200, R201, -0x11, RZ ;  /* 0xffffffefc9c87810 */ /* 0x000fc80007ffe0ff */
[----:B------:R-:W-:Y:S01]  /*5930*/  ISETP.GE.U32.AND P6, PT, R200, 0x7fffffb0, PT ;  /* 0x7fffffb0c800780c */ /* 0x000fe20003fc6070 */
[----:B------:R1:W-:Y:S01]  /*5940*/  LDGSTS.E [R252+0x1000], [R136.64], !P3 ;  /* 0x0100000088fc7fae */ /* 0x0003e2000d921844 */
        /* <DEDUP_REMOVED lines=39> */
[C---:B------:R-:W-:Y:S02]  /*5bc0*/  IADD3 R200, R201.reuse, -0xa, RZ ;  /* 0xfffffff6c9c87810 */ /* 0x040fe40007ffe0ff */
[----:B------:R-:W-:Y:S02]  /*5bd0*/  LOP3.LUT R0, R252, 0x20, RZ, 0x3c, !PT ;  /* 0x00000020fc007812 */ /* 0x000fe400078e3cff */
[----:B------:R-:W-:Y:S02]  /*5be0*/  ISETP.GE.U32.AND P4, PT, R200, 0x7fffffb7, PT ;  /* 0x7fffffb7c800780c */ /* 0x000fe40003f86070 */
[C---:B------:R-:W-:Y:S01]  /*5bf0*/  IADD3 R200, R201.reuse, -0xe, RZ ;  /* 0xfffffff2c9c87810 */ /* 0x040fe20007ffe0ff */
[----:B------:R1:W-:Y:S03]  /*5c00*/  LDGSTS.E [R0+0x200], [R8.64], !P6 ;  /* 0x0020000008007fae */ /* 0x0003e6000f121844 */
        /* <DEDUP_REMOVED lines=45> */
[----:B------:R-:W-:Y:S02]  /*5ee0*/  ISETP.GE.U32.AND P6, PT, R200, 0x7fffffb6, PT ;  /* 0x7fffffb6c800780c */ /* 0x000fe40003fc6070 */
[----:B------:R-:W-:Y:S02]  /*5ef0*/  IADD3 R200, R201, -0xf, RZ ;  /* 0xfffffff1c9c87810 */ /* 0x000fe40007ffe0ff */
[----:B-1----:R-:W-:-:S05]  /*5f00*/  LOP3.LUT R0, R252, 0x40, RZ, 0x3c, !PT ;  /* 0x00000040fc007812 */ /* 0x002fca00078e3cff */
[----:B------:R1:W-:Y:S01]  /*5f10*/  LDGSTS.E [R0+0x400], [R4.64], !P3 ;  /* 0x0040000004007fae */ /* 0x0003e2000d921844 */
        /* <DEDUP_REMOVED lines=40> */
[----:B------:R1:W-:Y:S04]  /*61a0*/  STL.64 [R1+0x400], R136 ;  /* 0x0004008801007387 */ /* 0x0003e80000100a00 */
[----:B------:R4:W-:Y:S04]  /*61b0*/  STL.64 [R1+0x408], R144 ;  /* 0x0004089001007387 */ /* 0x0009e80000100a00 */
[----:B------:R-:W2:Y:S01]  /*61c0*/  LDL.LU.64 R8, [R1+0x428] ;  /* 0x0004280001087983 */ /* 0x000ea20000300a00 */
[----:B-1----:R-:W-:-:S03]  /*61d0*/  LOP3.LUT R136, R252, 0x60, RZ, 0x3c, !PT ;  /* 0x00000060fc887812 */ /* 0x002fc600078e3cff */
[----:B------:R1:W-:Y:S04]  /*61e0*/  LDGSTS.E [R0+0x7400], [R240.64], !P6 ;  /* 0x07400000f0007fae */ /* 0x0003e8000f121844 */
[----:B------:R-:W2:Y:S04]  /*61f0*/  LDL.LU.64 R6, [R1+0x420] ;  /* 0x0004200001067983 */ /* 0x000ea80000300a00 */
[----:B------:R1:W-:Y:S01]  /*6200*/  LDGSTS.E [R0+0x7c00], [R248.64], !P3 ;  /* 0x07c00000f8007fae */ /* 0x0003e2000d921844 */
[----:B------:R-:W-:-:S03]  /*6210*/  IADD3 R200, R201, -0x8, RZ ;  /* 0xfffffff8c9c87810 */ /* 0x000fc60007ffe0ff */
[----:B------:R-:W2:Y:S04]  /*6220*/  LDL.LU.64 R4, [R1+0x418] ;  /* 0x0004180001047983 */ /* 0x000ea80000300a00 */
[----:B------:R1:W-:Y:S01]  /*6230*/  LDGSTS.E [R136+0x600], [R2.64], !P4 ;  /* 0x0060000002887fae */ /* 0x0003e2000e121844 */
[----:B------:R-:W-:Y:S02]  /*6240*/  ISETP.GE.U32.AND P6, PT, R200, 0x7fffffb9, PT ;  /* 0x7fffffb9c800780c */ /* 0x000fe40003fc6070 */
[----:B------:R-:W-:Y:S01]  /*6250*/  IADD3 R200, R201, -0xc, RZ ;  /* 0xfffffff4c9c87810 */ /* 0x000fe20007ffe0ff */
[----:B-1----:R-:W2:Y:S03]  /*6260*/  LDL.LU.64 R2, [R1+0x410] ;  /* 0x0004100001027983 */ /* 0x002ea60000300a00 */
[----:B------:R-:W-:-:S02]  /*6270*/  ISETP.GE.U32.AND P3, PT, R200, 0x7fffffb5, PT ;  /* 0x7fffffb5c800780c */ /* 0x000fc40003f66070 */
[----:B------:R-:W-:-:S05]  /*6280*/  IADD3 R200, R201, -0x10, RZ ;  /* 0xfffffff0c9c87810 */ /* 0x000fca0007ffe0ff */
[----:B------:R1:W-:Y:S01]  /*6290*/  LDGSTS.E [R136+0xe00], [R134.64], !P6 ;  /* 0x00e0000086887fae */ /* 0x0003e2000f121844 */
        /* <DEDUP_REMOVED lines=33> */
[----:B------:R1:W-:Y:S06]  /*64b0*/  LDGSTS.E [R136+0x6600], [R226.64], !P4 ;  /* 0x06600000e2887fae */ /* 0x0003ec000e121844 */
[----:B------:R1:W-:Y:S06]  /*64c0*/  LDGSTS.E [R136+0x6e00], [R234.64], !P6 ;  /* 0x06e00000ea887fae */ /* 0x0003ec000f121844 */
[----:B------:R1:W-:Y:S04]  /*64d0*/  LDGSTS.E [R136+0x7600], [R242.64], !P3 ;  /* 0x07600000f2887fae */ /* 0x0003e8000d921844 */
[----:B------:R1:W-:Y:S04]  /*64e0*/  LDGSTS.E [R136+0x7e00], [R250.64], !P0 ;  /* 0x07e00000fa887fae */ /* 0x0003e8000c121844 */
[----:B------:R-:W3:Y:S01]  /*64f0*/  S2R R0, SR_TID.X ;  /* 0x0000000000007919 */ /* 0x000ee20000002100 */
[----:B------:R-:W-:-:S03]  /*6500*/  IADD3 R200, R201, -0x41, RZ ;  /* 0xffffffbfc9c87810 */ /* 0x000fc60007ffe0ff */
[----:B------:R-:W0:Y:S04]  /*6510*/  LDGDEPBAR ;  /* 0x00000000000079af */ /* 0x000e280000000000 */
[----:B-1----:R-:W2:Y:S01]  /*6520*/  LDL.LU.64 R136, [R1+0x8] ;  /* 0x0000080001887983 */ /* 0x002ea20000300a00 */
[----:B------:R-:W-:Y:S02]  /*6530*/  ISETP.GE.U32.AND P4, PT, R200, 0x7fffff80, PT ;  /* 0x7fffff80c800780c */ /* 0x000fe40003f86070 */
[----:B------:R-:W-:-:S04]  /*6540*/  IADD3 R200, R201, -0x45, RZ ;  /* 0xffffffbbc9c87810 */ /* 0x000fc80007ffe0ff */
[----:B------:R-:W-:Y:S02]  /*6550*/  ISETP.GE.U32.AND P6, PT, R200, 0x7fffff7c, PT ;  /* 0x7fffff7cc800780c */ /* 0x000fe40003fc6070 */
[----:B------:R-:W-:-:S04]  /*6560*/  IADD3 R200, R201, -0x49, RZ ;  /* 0xffffffb7c9c87810 */ /* 0x000fc80007ffe0ff */
[----:B------:R-:W-:Y:S02]  /*6570*/  ISETP.GE.U32.AND P3, PT, R200, 0x7fffff78, PT ;  /* 0x7fffff78c800780c */ /* 0x000fe40003f66070 */
[----:B------:R-:W-:Y:S02]  /*6580*/  IADD3 R200, R201, -0x4d, RZ ;  /* 0xffffffb3c9c87810 */ /* 0x000fe40007ffe0ff */
[----:B---3--:R-:W-:Y:S02]  /*6590*/  LOP3.LUT R198, R0, 0x3f, RZ, 0xc0, !PT ;  /* 0x0000003f00c67812 */ /* 0x008fe400078ec0ff */
[----:B------:R-:W-:Y:S02]  /*65a0*/  ISETP.GE.U32.AND P0, PT, R200, 0x7fffff74, PT ;  /* 0x7fffff74c800780c */ /* 0x000fe40003f06070 */
[----:B------:R-:W-:-:S04]  /*65b0*/  SHF.R.S32.HI R200, RZ, 0x6, R0 ;  /* 0x00000006ffc87819 */ /* 0x000fc80000011400 */
[----:B------:R-:W-:Y:S01]  /*65c0*/  SGXT R0, R200, 0x1 ;  /* 0x00000001c800781a */ /* 0x000fe20000000200 */
[----:B------:R-:W-:-:S05]  /*65d0*/  IMAD.SHL.U32 R200, R198, 0x4, RZ ;  /* 0x00000004c6c87824 */ /* 0x000fca00078e00ff */
[----:B------:R-:W-:-:S04]  /*65e0*/  LOP3.LUT R200, R200, 0x110, R0, 0x78, !PT ;  /* 0x00000110c8c87812 */ /* 0x000fc800078e7800 */
[C---:B------:R-:W-:Y:S02]  /*65f0*/  LOP3.LUT R0, R200.reuse, 0x20, RZ, 0x3c, !PT ;  /* 0x00000020c8007812 */ /* 0x040fe400078e3cff */
[C---:B----4-:R-:W-:Y:S01]  /*6600*/  LOP3.LUT R144, R200.reuse, 0x40, RZ, 0x3c, !PT ;  /* 0x00000040c8907812 */ /* 0x050fe200078e3cff */
[----:B------:R-:W-:Y:S01]  /*6610*/  IMAD.SHL.U32 R198, R199, 0x40, RZ ;  /* 0x00000040c7c67824 */ /* 0x000fe200078e00ff */
[----:B--2---:R1:W-:Y:S04]  /*6620*/  LDGSTS.E [R200+0x18000], [R2.64], P1 ;  /* 0x1800000002c87fae */ /* 0x0043e80008921844 */
[----:B------:R2:W-:Y:S04]  /*6630*/  LDGSTS.E [R200+0x18800], [R10.64], P1 ;  /* 0x188000000ac87fae */ /* 0x0005e80008921844 */
        /* <DEDUP_REMOVED lines=37> */
[----:B------:R2:W-:Y:S01]  /*6890*/  LDGSTS.E [R144+0x1bc00], [R62.64], P1 ;  /* 0x1bc000003e907fae */ /* 0x0005e20008921844 */
[----:B-1----:R-:W-:-:S03]  /*68a0*/  LOP3.LUT R0, R200, 0x60, RZ, 0x3c, !PT ;  /* 0x00000060c8007812 */ /* 0x002fc600078e3cff */
        /* <DEDUP_REMOVED lines=24> */
[----:B------:R-:W0:Y:S01]  /*6a30*/  LDGDEPBAR ;  /* 0x00000000000079af */ /* 0x000e220000000000 */
[----:B--2---:R-:W-:Y:S01]  /*6a40*/  IADD3 R144, R201, -0x51, RZ ;  /* 0xffffffafc9907810 */ /* 0x004fe20007ffe0ff */
[----:B------:R-:W-:-:S02]  /*6a50*/  IMAD.WIDE R136, R198, 0x4, R136 ;  /* 0x00000004c6887825 */ /* 0x000fc400078e0288 */
[----:B------:R-:W-:Y:S01]  /*6a60*/  BAR.SYNC.DEFER_BLOCKING 0x0 ;  /* 0x0000000000007b1d */ /* 0x000fe20000010000 */
[----:B------:R-:W-:Y:S01]  /*6a70*/  ISETP.GE.U32.AND P1, PT, R144, 0x7fffff70, PT ;  /* 0x7fffff709000780c */ /* 0x000fe20003f26070 */
[----:B------:R-:W-:-:S05]  /*6a80*/  IMAD.WIDE R144, R198, 0x4, R128 ;  /* 0x00000004c6907825 */ /* 0x000fca00078e0280 */
[----:B------:R2:W-:Y:S04]  /*6a90*/  STL.64 [R1+0x48], R144 ;  /* 0x0000489001007387 */ /* 0x0005e80000100a00 */
[----:B------:R-:W-:Y:S01]  /*6aa0*/  @!PT LDS RZ, [RZ] ;  /* 0x00000000fffff984 */ /* 0x000fe20000000800 */
[----:B------:R-:W-:Y:S01]  /*6ab0*/  @!PT LDS RZ, [RZ] ;  /* 0x00000000fffff984 */ /* 0x000fe20000000800 */
[----:B------:R-:W-:Y:S01]  /*6ac0*/  @!PT LDS RZ, [RZ] ;  /* 0x00000000fffff984 */ /* 0x000fe20000000800 */
[----:B------:R2:W-:Y:S04]  /*6ad0*/  LDGSTS.E [R252+0x8000], [R144.64], !P4 ;  /* 0x0800000090fc7fae */ /* 0x0005e8000e121844 */
[----:B------:R1:W-:Y:S04]  /*6ae0*/  LDGSTS.E [R252+0x8800], [R136.64], !P6 ;  /* 0x0880000088fc7fae */ /* 0x0003e8000f121844 */
[----:B--2---:R-:W2:Y:S04]  /*6af0*/  LDL.LU.64 R144, [R1+0x408] ;  /* 0x0004080001907983 */ /* 0x004ea80000300a00 */
[----:B------:R1:W-:Y:S04]  /*6b00*/  STL.64 [R1+0x40], R136 ;  /* 0x0000408801007387 */ /* 0x0003e80000100a00 */
[----:B-1----:R-:W2:Y:S01]  /*6b10*/  LDL.LU.64 R136, [R1+0x400] ;  /* 0x0004000001887983 */ /* 0x002ea20000300a00 */
[----:B------:R-:W-:-:S04]  /*6b20*/  IADD3 R128, R201, -0x55, RZ ;  /* 0xffffffabc9807810 */ /* 0x000fc80007ffe0ff */
[----:B------:R-:W-:Y:S01]  /*6b30*/  ISETP.GE.U32.AND P4, PT, R128, 0x7fffff6c, PT ;  /* 0x7fffff6c8000780c */ /* 0x000fe20003f86070 */
[----:B------:R-:W-:Y:S01]  /*6b40*/  IMAD.MOV.U32 R129, RZ, RZ, c[0x0][0x188] ;  /* 0x00006200ff817624 */ /* 0x000fe200078e00ff */
[----:B------:R-:W-:-:S04]  /*6b50*/  IADD3 R128, R201, -0x59, RZ ;  /* 0xffffffa7c9807810 */ /* 0x000fc80007ffe0ff */
[----:B------:R-:W-:Y:S02]  /*6b60*/  ISETP.GE.U32.AND P6, PT, R128, 0x7fffff68, PT ;  /* 0x7fffff688000780c */ /* 0x000fe40003fc6070 */
[----:B------:R-:W-:Y:S01]  /*6b70*/  IADD3 R128, R201, -0x5d, RZ ;  /* 0xffffffa3c9807810 */ /* 0x000fe20007ffe0ff */
[----:B--2---:R-:W-:-:S05]  /*6b80*/  IMAD.WIDE R136, R198, 0x4, R136 ;  /* 0x00000004c6887825 */ /* 0x004fca00078e0288 */
[----:B------:R1:W-:Y:S04]  /*6b90*/  STL.64 [R1+0x38], R136 ;  /* 0x0000388801007387 */ /* 0x0003e80000100a00 */
[----:B------:R1:W-:Y:S02]  /*6ba0*/  LDGSTS.E [R252+0x9000], [R136.64], !P3 ;  /* 0x0900000088fc7fae */ /* 0x0003e4000d921844 */
[----:B-1----:R-:W-:-:S05]  /*6bb0*/  IMAD.WIDE R136, R198, 0x4, R144 ;  /* 0x00000004c6887825 */ /* 0x002fca00078e0290 */
[----:B------:R1:W-:Y:S04]  /*6bc0*/  STL.64 [R1+0x30], R136 ;  /* 0x0000308801007387 */ /* 0x0003e80000100a00 */
[----:B------:R1:W-:Y:S02]  /*6bd0*/  LDGSTS.E [R252+0x9800], [R136.64], !P0 ;  /* 0x0980000088fc7fae */ /* 0x0003e4000c121844 */
[----:B-1----:R-:W-:-:S04]  /*6be0*/  IMAD.WIDE R136, R198, 0x4, R152 ;  /* 0x00000004c6887825 */ /* 0x002fc800078e0298 */
[----:B------:R-:W-:Y:S01]  /*6bf0*/  IMAD.WIDE R198, R198, 0x4, R160 ;  /* 0x00000004c6c67825 */ /* 0x000fe200078e02a0 */
[----:B------:R1:W-:Y:S04]  /*6c00*/  STL.64 [R1+0x28], R136 ;  /* 0x0000288801007387 */ /* 0x0003e80000100a00 */
[----:B------:R1:W-:Y:S04]  /*6c10*/  LDGSTS.E [R252+0xa000], [R136.64], !P1 ;  /* 0x0a00000088fc7fae */ /* 0x0003e8000c921844 */
[----:B------:R2:W-:Y:S04]  /*6c20*/  STL.64 [R1+0x3e0], R198 ;  /* 0x0003e0c601007387 */ /* 0x0005e80000100a00 */
[----:B------:R2:W-:Y:S04]  /*6c30*/  LDGSTS.E [R252+0xa800], [R198.64], !P4 ;  /* 0x0a800000c6fc7fae */ /* 0x0005e8000e121844 */
[----:B-1----:R-:W3:Y:S04]  /*6c40*/  LDL.LU.64 R136, [R1+0x20] ;  /* 0x0000200001887983 */ /* 0x002ee80000300a00 */
[----:B------:R-:W4:Y:S01]  /*6c50*/  LDL.LU.64 R152, [R1] ;  /* 0x0000000001987983 */ /* 0x000f220000300a00 */
[----:B--2---:R-:W-:-:S04]  /*6c60*/  IMAD.SHL.U32 R198, R129, 0x40, RZ ;  /* 0x0000004081c67824 */ /* 0x004fc800078e00ff */
[----:B------:R-:W-:-:S04]  /*6c70*/  IMAD.WIDE R168, R198, 0x4, R168 ;  /* 0x00000004c6a87825 */ /* 0x000fc800078e02a8 */
[C---:B------:R-:W-:Y:S01]  /*6c80*/  IMAD.WIDE R176, R198.reuse, 0x4, R176 ;  /* 0x00000004c6b07825 */ /* 0x040fe200078e02b0 */
[----:B------:R1:W-:Y:S03]  /*6c90*/  STL.64 [R1+0x3e8], R168 ;  /* 0x0003e8a801007387 */ /* 0x0003e60000100a00 */
[----:B------:R-:W-:Y:S01]  /*6ca0*/  IMAD.WIDE R184, R198, 0x4, R184 ;  /* 0x00000004c6b87825 */ /* 0x000fe200078e02b8 */
[----:B------:R-:W-:Y:S04]  /*6cb0*/  STL.64 [R1+0x3f0], R176 ;  /* 0x0003f0b001007387 */ /* 0x000fe80000100a00 */
[----:B------:R2:W-:Y:S04]  /*6cc0*/  STL.64 [R1+0x3f8], R184 ;  /* 0x0003f8b801007387 */ /* 0x0005e80000100a00 */
[----:B------:R-:W2:Y:S01]  /*6cd0*/  LDL.LU.64 R160, [R1+0x18] ;  /* 0x0000180001a07983 */ /* 0x000ea20000300a00 */
[----:B------:R-:W-:-:S02]  /*6ce0*/  ISETP.GE.U32.AND P3, PT, R128, 0x7fffff64, PT ;  /* 0x7fffff648000780c */ /* 0x000fc40003f66070 */
[C---:B------:R-:W-:Y:S01]  /*6cf0*/  IADD3 R128, R201.reuse, -0x61, RZ ;  /* 0xffffff9fc9807810 */ /* 0x040fe20007ffe0ff */
[----:B------:R1:W-:Y:S03]  /*6d00*/  LDGSTS.E [R252+0xb000], [R168.64], !P6 ;  /* 0x0b000000a8fc7fae */ /* 0x0003e6000f121844 */
        /* <DEDUP_REMOVED lines=9> */
[----:B------:R-:W-:-:S04]  /*6da0*/  IADD3 R128, R201, -0x71, RZ ;  /* 0xffffff8fc9807810 */ /* 0x000fc80007ffe0ff */
[----:B------:R-:W-:Y:S02]  /*6db0*/  ISETP.GE.U32.AND P3, PT, R128, 0x7fffff50, PT ;  /* 0x7fffff508000780c */ /* 0x000fe40003f66070 */
[----:B------:R-:W-:Y:S01]  /*6dc0*/  IADD3 R128, R201, -0x75, RZ ;  /* 0xffffff8bc9807810 */ /* 0x000fe20007ffe0ff */
[----:B------:R-:W-:-:S03]  /*6dd0*/  IMAD.WIDE R192, R198, 0x4, R192 ;  /* 0x00000004c6c07825 */ /* 0x000fc600078e02c0 */
[----:B------:R-:W-:Y:S02]  /*6de0*/  ISETP.GE.U32.AND P0, PT, R128, 0x7fffff4c, PT ;  /* 0x7fffff4c8000780c */ /* 0x000fe40003f06070 */
[C---:B------:R-:W-:Y:S01]  /*6df0*/  IADD3 R128, R201.reuse, -0x79, RZ ;  /* 0xffffff87c9807810 */ /* 0x040fe20007ffe0ff */
[----:B------:R1:W-:Y:S01]  /*6e00*/  LDGSTS.E [R252+0xc800], [R192.64], !P1 ;  /* 0x0c800000c0fc7fae */ /* 0x0003e2000c921844 */
[----:B------:R-:W-:Y:S02]  /*6e10*/  IMAD.WIDE R204, R198, 0x4, R204 ;  /* 0x00000004c6cc7825 */ /* 0x000fe400078e02cc */
[----:B------:R-:W-:Y:S02]  /*6e20*/  ISETP.GE.U32.AND P1, PT, R128, 0x7fffff48, PT ;  /* 0x7fffff488000780c */ /* 0x000fe40003f26070 */
[----:B------:R-:W-:Y:S01]  /*6e30*/  IADD3 R128, R201, -0x7d, RZ ;  /* 0xffffff83c9807810 */ /* 0x000fe20007ffe0ff */
[----:B------:R1:W-:Y:S01]  /*6e40*/  LDGSTS.E [R252+0xd000], [R204.64], !P4 ;  /* 0x0d000000ccfc7fae */ /* 0x0003e2000e121844 */
[----:B------:R-:W-:-:S02]  /*6e50*/  IMAD.WIDE R212, R198, 0x4, R212 ;  /* 0x00000004c6d47825 */ /* 0x000fc400078e02d4 */
        /* <DEDUP_REMOVED lines=19> */
[----:B------:R-:W-:Y:S02]  /*6f90*/  LOP3.LUT R145, R252, 0x20, RZ, 0x3c, !PT ;  /* 0x00000020fc917812 */ /* 0x000fe400078e3cff */
[----:B------:R-:W-:Y:S02]  /*6fa0*/  ISETP.GE.U32.AND P4, PT, R128, 0x7fffff6f, PT ;  /* 0x7fffff6f8000780c */ /* 0x000fe40003f86070 */
[----:B------:R-:W-:Y:S01]  /*6fb0*/  IADD3 R144, R201, -0x5a, RZ ;  /* 0xffffffa6c9907810 */ /* 0x000fe20007ffe0ff */
[----:B------:R-:W-:-:S04]  /*6fc0*/  IMAD.WIDE R138, R198, 0x4, R138 ;  /* 0x00000004c68a7825 */ /* 0x000fc800078e028a */
        /* <DEDUP_REMOVED lines=13> */
[----:B---3--:R-:W-:Y:S01]  /*70a0*/  IMAD.WIDE R128, R198, 0x4, R136 ;  /* 0x00000004c6807825 */ /* 0x008fe200078e0288 */
[----:B------:R-:W-:-:S04]  /*70b0*/  IADD3 R136, R201, -0x56, RZ ;  /* 0xffffffaac9887810 */ /* 0x000fc80007ffe0ff */
[----:B------:R2:W-:Y:S01]  /*70c0*/  LDGSTS.E [R145+0x8200], [R128.64], !P6 ;  /* 0x0820000080917fae */ /* 0x0005e2000f121844 */
[----:B------:R-:W-:Y:S01]  /*70d0*/  ISETP.GE.U32.AND P6, PT, R136, 0x7fffff6b, PT ;  /* 0x7fffff6b8800780c */ /* 0x000fe20003fc6070 */
[----:B----4-:R-:W-:-:S05]  /*70e0*/  IMAD.WIDE R136, R198, 0x4, R152 ;  /* 0x00000004c6887825 */ /* 0x010fca00078e0298 */
[----:B------:R2:W-:Y:S01]  /*70f0*/  LDGSTS.E [R145+0x8a00], [R136.64], !P3 ;  /* 0x08a0000088917fae */ /* 0x0005e2000d921844 */
[----:B------:R-:W-:Y:S02]  /*7100*/  ISETP.GE.U32.AND P3, PT, R144, 0x7fffff67, PT ;  /* 0x7fffff679000780c */ /* 0x000fe40003f66070 */
[C---:B------:R-:W-:Y:S01]  /*7110*/  IADD3 R144, R201.reuse, -0x5e, RZ ;  /* 0xffffffa2c9907810 */ /* 0x040fe20007ffe0ff */
[----:B------:R2:W-:Y:S03]  /*7120*/  LDGSTS.E [R145+0x9200], [R138.64], !P0 ;  /* 0x092000008a917fae */ /* 0x0005e6000c121844 */
[----:B------:R-:W-:Y:S01]  /*7130*/  ISETP.GE.U32.AND P0, PT, R144, 0x7fffff63, PT ;  /* 0x7fffff639000780c */ /* 0x000fe20003f06070 */
[----:B------:R2:W-:Y:S01]  /*7140*/  LDGSTS.E [R145+0x9a00], [R146.64], !P1 ;  /* 0x09a0000092917fae */ /* 0x0005e2000c921844 */
[----:B------:R-:W-:-:S03]  /*7150*/  IADD3 R144, R201, -0x62, RZ ;  /* 0xffffff9ec9907810 */ /* 0x000fc60007ffe0ff */
        /* <DEDUP_REMOVED lines=35> */
[----:B------:R-:W-:-:S04]  /*7390*/  IADD3 R144, R201, -0x53, RZ ;  /* 0xffffffadc9907810 */ /* 0x000fc80007ffe0ff */
[----:B------:R-:W-:Y:S01]  /*73a0*/  ISETP.GE.U32.AND P6, PT, R144, 0x7fffff6e, PT ;  /* 0x7fffff6e9000780c */ /* 0x000fe20003fc6070 */
[----:B--2---:R-:W-:Y:S02]  /*73b0*/  IMAD.WIDE R144, R198, 0x4, R160 ;  /* 0x00000004c6907825 */ /* 0x004fe400078e02a0 */
[----:B------:R-:W2:Y:S04]  /*73c0*/  LDL.LU.64 R160, [R1+0x10] ;  /* 0x0000100001a07983 */ /* 0x000ea80000300a00 */
[----:B-1----:R-:W3:Y:S01]  /*73d0*/  LDL.LU.64 R168, [R1+0x48] ;  /* 0x0000480001a87983 */ /* 0x002ee20000300a00 */
[----:B------:R-:W-:Y:S02]  /*73e0*/  LOP3.LUT R153, R252, 0x40, RZ, 0x3c, !PT ;  /* 0x00000040fc997812 */ /* 0x000fe400078e3cff */
[----:B------:R-:W-:Y:S01]  /*73f0*/  IADD3 R152, R201, -0x57, RZ ;  /* 0xffffffa9c9987810 */ /* 0x000fe20007ffe0ff */
[----:B------:R-:W-:Y:S01]  /*7400*/  IMAD.WIDE R132, R198, 0x4, R132 ;  /* 0x00000004c6847825 */ /* 0x000fe200078e0284 */
[----:B------:R-:W-:Y:S01]  /*7410*/  LOP3.LUT R199, R252, 0x60, RZ, 0x3c, !PT ;  /* 0x00000060fcc77812 */ /* 0x000fe200078e3cff */
[----:B------:R2:W-:Y:S01]  /*7420*/  LDGSTS.E [R153+0x8400], [R144.64], !P3 ;  /* 0x0840000090997fae */ /* 0x0005e2000d921844 */
[----:B------:R-:W-:-:S02]  /*7430*/  ISETP.GE.U32.AND P3, PT, R152, 0x7fffff6a, PT ;  /* 0x7fffff6a9800780c */ /* 0x000fc40003f66070 */
[C---:B------:R-:W-:Y:S01]  /*7440*/  IADD3 R152, R201.reuse, -0x5b, RZ ;  /* 0xffffffa5c9987810 */ /* 0x040fe20007ffe0ff */
[----:B------:R2:W-:Y:S01]  /*7450*/  LDGSTS.E [R153+0x8c00], [R132.64], !P0 ;  /* 0x08c0000084997fae */ /* 0x0005e2000c121844 */
[----:B------:R-:W-:Y:S02]  /*7460*/  IMAD.WIDE R140, R198, 0x4, R140 ;  /* 0x00000004c68c7825 */ /* 0x000fe400078e028c */
[----:B------:R-:W-:Y:S01]  /*7470*/  ISETP.GE.U32.AND P0, PT, R152, 0x7fffff66, PT ;  /* 0x7fffff669800780c */ /* 0x000fe20003f06070 */
[----:B------:R-:W4:Y:S01]  /*7480*/  LDL.LU.64 R184, [R1+0x40] ;  /* 0x0000400001b87983 */ /* 0x000f220000300a00 */
[----:B------:R-:W-:Y:S01]  /*7490*/  IADD3 R152, R201, -0x5f, RZ ;  /* 0xffffffa1c9987810 */ /* 0x000fe20007ffe0ff */
[----:B------:R-:W-:Y:S02]  /*74a0*/  IMAD.WIDE R148, R198, 0x4, R148 ;  /* 0x00000004c6947825 */ /* 0x000fe400078e0294 */
[----:B------:R2:W-:Y:S01]  /*74b0*/  LDGSTS.E [R153+0x9400], [R140.64], !P1 ;  /* 0x094000008c997fae */ /* 0x0005e2000c921844 */
[----:B------:R-:W-:-:S02]  /*74c0*/  ISETP.GE.U32.AND P1, PT, R152, 0x7fffff62, PT ;  /* 0x7fffff629800780c */ /* 0x000fc40003f26070 */
[C---:B------:R-:W-:Y:S01]  /*74d0*/  IADD3 R152, R201.reuse, -0x63, RZ ;  /* 0xffffff9dc9987810 */ /* 0x040fe20007ffe0ff */
[----:B------:R2:W-:Y:S01]  /*74e0*/  LDGSTS.E [R153+0x9c00], [R148.64], !P4 ;  /* 0x09c0000094997fae */ /* 0x0005e2000e121844 */
[----:B------:R-:W-:Y:S02]  /*74f0*/  IMAD.WIDE R156, R198, 0x4, R156 ;  /* 0x00000004c69c7825 */ /* 0x000fe400078e029c */
[----:B------:R-:W-:Y:S02]  /*7500*/  ISETP.GE.U32.AND P4, PT, R152, 0x7fffff5e, PT ;  /* 0x7fffff5e9800780c */ /* 0x000fe40003f86070 */
[----:B------:R-:W-:Y:S01]  /*7510*/  IADD3 R152, R201, -0x67, RZ ;  /* 0xffffff99c9987810 */ /* 0x000fe20007ffe0ff */
[----:B------:R2:W-:Y:S01]  /*7520*/  LDGSTS.E [R153+0xa400], [R156.64], !P6 ;  /* 0x0a4000009c997fae */ /* 0x0005e2000f121844 */
[----:B------:R-:W-:Y:S02]  /*7530*/  IMAD.WIDE R164, R198, 0x4, R164 ;  /* 0x00000004c6a47825 */ /* 0x000fe400078e02a4 */
        /* <DEDUP_REMOVED lines=41> */
[----:B------:R-:W-:Y:S01]  /*77d0*/  IADD3 R152, R201, -0x54, RZ ;  /* 0xffffffacc9987810 */ /* 0x000fe20007ffe0ff */
[----:B------:R2:W-:Y:S03]  /*77e0*/  LDGSTS.E [R153+0xfc00], [R248.64], !P3 ;  /* 0x0fc00000f8997fae */ /* 0x0005e6000d921844 */
[----:B------:R-:W-:Y:S01]  /*77f0*/  ISETP.GE.U32.AND P3, PT, R152, 0x7fffff6d, PT ;  /* 0x7fffff6d9800780c */ /* 0x000fe20003f66070 */
        /* <DEDUP_REMOVED lines=15> */
[----:B--2---:R-:W-:Y:S01]  /*78f0*/  IMAD.WIDE R152, R198, 0x4, R160 ;  /* 0x00000004c6987825 */ /* 0x004fe200078e02a0 */
[----:B------:R-:W-:-:S04]  /*7900*/  IADD3 R160, R201, -0x58, RZ ;  /* 0xffffffa8c9a07810 */ /* 0x000fc80007ffe0ff */
        /* <DEDUP_REMOVED lines=30> */
[C---:B------:R-:W-:Y:S02]  /*7af0*/  IADD3 R161, R201.reuse, -0x80, RZ ;  /* 0xffffff80c9a17810 */ /* 0x040fe40007ffe0ff */
[----:B------:R-:W-:Y:S01]  /*7b00*/  ISETP.GE.U32.AND P3, PT, R160, 0x7fffff45, PT ;  /* 0x7fffff45a000780c */ /* 0x000fe20003f66070 */
[----:B------:R1:W-:Y:S01]  /*7b10*/  LDGSTS.E [R199+0xe600], [R226.64], !P4 ;  /* 0x0e600000e2c77fae */ /* 0x0003e2000e121844 */
[----:B------:R-:W-:Y:S02]  /*7b20*/  IADD3 R160, R201, -0x81, RZ ;  /* 0xffffff7fc9a07810 */ /* 0x000fe40007ffe0ff */
[----:B------:R-:W-:-:S02]  /*7b30*/  ISETP.GE.U32.AND P1, PT, R161, 0x7fffff41, PT ;  /* 0x7fffff41a100780c */ /* 0x000fc40003f26070 */
[----:B------:R-:W-:Y:S01]  /*7b40*/  ISETP.GE.U32.AND P0, PT, R160, 0x7fffff40, PT ;  /* 0x7fffff40a000780c */ /* 0x000fe20003f06070 */
[----:B------:R-:W-:Y:S01]  /*7b50*/  IMAD.MOV.U32 R160, RZ, RZ, c[0x0][0x18c] ;  /* 0x00006300ffa07624 */ /* 0x000fe200078e00ff */
[----:B------:R1:W-:Y:S03]  /*7b60*/  LDGSTS.E [R199+0xee00], [R234.64], !P6 ;  /* 0x0ee00000eac77fae */ /* 0x0003e6000f121844 */
[----:B------:R-:W-:Y:S02]  /*7b70*/  IMAD.SHL.U32 R176, R160, 0x40, RZ ;  /* 0x00000040a0b07824 */ /* 0x000fe400078e00ff */
[----:B------:R1:W-:Y:S02]  /*7b80*/  LDGSTS.E [R199+0xf600], [R242.64], !P3 ;  /* 0x0f600000f2c77fae */ /* 0x0003e4000d921844 */
[C---:B------:R-:W-:Y:S02]  /*7b90*/  IMAD.WIDE R2, R176.reuse, 0x4, R2 ;  /* 0x00000004b0027825 */ /* 0x040fe400078e0202 */
[----:B------:R1:W-:Y:S02]  /*7ba0*/  LDGSTS.E [R199+0xfe00], [R250.64], !P1 ;  /* 0x0fe00000fac77fae */ /* 0x0003e4000c921844 */
[----:B------:R-:W-:-:S02]  /*7bb0*/  IMAD.WIDE R10, R176, 0x4, R10 ;  /* 0x00000004b00a7825 */ /* 0x000fc400078e020a */
[----:B------:R-:W0:Y:S02]  /*7bc0*/  LDGDEPBAR ;  /* 0x00000000000079af */ /* 0x000e240000000000 */
[C---:B------:R-:W-:Y:S02]  /*7bd0*/  IMAD.WIDE R18, R176.reuse, 0x4, R18 ;  /* 0x00000004b0127825 */ /* 0x040fe400078e0212 */
[----:B------:R2:W-:Y:S02]  /*7be0*/  LDGSTS.E [R200+0x20000], [R2.64], P2 ;  /* 0x2000000002c87fae */ /* 0x0005e40009121844 */
[C---:B------:R-:W-:Y:S02]  /*7bf0*/  IMAD.WIDE R26, R176.reuse, 0x4, R26 ;  /* 0x00000004b01a7825 */ /* 0x040fe400078e021a */
[----:B------:R1:W-:Y:S02]  /*7c00*/  LDGSTS.E [R200+0x20800], [R10.64], P2 ;  /* 0x208000000ac87fae */ /* 0x0003e40009121844 */
[----:B------:R-:W-:-:S02]  /*7c10*/  IMAD.WIDE R34, R176, 0x4, R34 ;  /* 0x00000004b0227825 */ /* 0x000fc400078e0222 */
[----:B------:R1:W-:Y:S02]  /*7c20*/  LDGSTS.E [R200+0x21000], [R18.64], P2 ;  /* 0x2100000012c87fae */ /* 0x0003e40009121844 */
        /* <DEDUP_REMOVED lines=24> */
[----:B---3--:R-:W-:Y:S01]  /*7db0*/  IMAD.WIDE R4, R198, 0x4, R168 ;  /* 0x00000004c6047825 */ /* 0x008fe200078e02a8 */
[----:B------:R-:W-:Y:S01]  /*7dc0*/  LOP3.LUT R198, R200, 0x20, RZ, 0x3c, !PT ;  /* 0x00000020c8c67812 */ /* 0x000fe200078e3cff */
        /* <DEDUP_REMOVED lines=17> */
[C---:B------:R-:W-:Y:S01]  /*7ee0*/  IMAD.WIDE R38, R176.reuse, 0x4, R38 ;  /* 0x00000004b0267825 */ /* 0x040fe200078e0226 */
[----:B------:R1:W-:Y:S03]  /*7ef0*/  LDGSTS.E [R198+0x22200], [R36.64], P2 ;  /* 0x2220000024c67fae */ /* 0x0003e60009121844 */
        /* <DEDUP_REMOVED lines=40> */
[----:B------:R-:W-:Y:S01]  /*8180*/  IMAD.WIDE R130, R176, 0x4, R130 ;  /* 0x00000004b0827825 */ /* 0x000fe200078e0282 */
[----:B-1----:R-:W-:Y:S01]  /*8190*/  LOP3.LUT R199, R200, 0x40, RZ, 0x3c, !PT ;  /* 0x00000040c8c77812 */ /* 0x002fe200078e3cff */
[----:B------:R-:W2:Y:S04]  /*81a0*/  LDL.LU.64 R176, [R1+0x38] ;  /* 0x0000380001b07983 */ /* 0x000ea80000300a00 */
[----:B------:R1:W-:Y:S04]  /*81b0*/  LDGSTS.E [R198+0x26200], [R100.64], P2 ;  /* 0x2620000064c67fae */ /* 0x0003e80009121844 */
[----:B------:R1:W-:Y:S04]  /*81c0*/  LDGSTS.E [R198+0x26a00], [R108.64], P2 ;  /* 0x26a000006cc67fae */ /* 0x0003e80009121844 */
[----:B------:R1:W-:Y:S04]  /*81d0*/  LDGSTS.E [R198+0x27200], [R116.64], P2 ;  /* 0x2720000074c67fae */ /* 0x0003e80009121844 */
[----:B------:R1:W-:Y:S04]  /*81e0*/  LDGSTS.E [R198+0x27a00], [R124.64], P2 ;  /* 0x27a000007cc67fae */ /* 0x0003e80009121844 */
[----:B------:R1:W-:Y:S04]  /*81f0*/  LDGSTS.E [R199+0x20400], [R6.64], P2 ;  /* 0x2040000006c77fae */ /* 0x0003e80009121844 */
[----:B------:R1:W-:Y:S04]  /*8200*/  LDGSTS.E [R199+0x20c00], [R14.64], P2 ;  /* 0x20c000000ec77fae */ /* 0x0003e80009121844 */
[----:B------:R1:W-:Y:S04]  /*8210*/  LDGSTS.E [R199+0x21400], [R22.64], P2 ;  /* 0x2140000016c77fae */ /* 0x0003e80009121844 */
[----:B------:R-:W3:Y:S04]  /*8220*/  LDL.LU.64 R168, [R1+0x30] ;  /* 0x0000300001a87983 */ /* 0x000ee80000300a00 */
        /* <DEDUP_REMOVED lines=15> */
[----:B-1----:R-:W3:Y:S04]  /*8320*/  LDL.LU.64 R198, [R1+0x28] ;  /* 0x0000280001c67983 */ /* 0x002ee80000300a00 */
        /* <DEDUP_REMOVED lines=14> */
[----:B------:R-:W0:Y:S04]  /*8410*/  LDGDEPBAR ;  /* 0x00000000000079af */ /* 0x000e280000000000 */
[----:B------:R-:W-:Y:S06]  /*8420*/  BAR.SYNC.DEFER_BLOCKING 0x0 ;  /* 0x0000000000007b1d */ /* 0x000fec0000010000 */
[----:B------:R-:W-:Y:S01]  /*8430*/  @!PT LDS RZ, [RZ] ;  /* 0x00000000fffff984 */ /* 0x000fe20000000800 */
[----:B------:R-:W-:Y:S01]  /*8440*/  @!PT LDS RZ, [RZ] ;  /* 0x00000000fffff984 */ /* 0x000fe20000000800 */
[----:B------:R-:W-:Y:S01]  /*8450*/  @!PT LDS RZ, [RZ] ;  /* 0x00000000fffff984 */ /* 0x000fe20000000800 */
[----:B------:R1:W-:Y:S02]  /*8460*/  LDGSTS.E [R252+0x10000], [R4.64], !P0 ;  /* 0x1000000004fc7fae */ /* 0x0003e4000c121844 */
[----:B-1----:R-:W-:Y:S01]  /*8470*/  IADD3 R4, R201, -0x85, RZ ;  /* 0xffffff7bc9047810 */ /* 0x002fe20007ffe0ff */
[----:B------:R-:W-:-:S03]  /*8480*/  IMAD.MOV.U32 R5, RZ, RZ, c[0x0][0x188] ;  /* 0x00006200ff057624 */ /* 0x000fc600078e00ff */
[----:B------:R-:W-:Y:S01]  /*8490*/  ISETP.GE.U32.AND P1, PT, R4, 0x7fffff3c, PT ;  /* 0x7fffff3c0400780c */ /* 0x000fe20003f26070 */
[----:B------:R-:W-:Y:S01]  /*84a0*/  IMAD.SHL.U32 R5, R5, 0x40, RZ ;  /* 0x0000004005057824 */ /* 0x000fe200078e00ff */
[----:B------:R-:W-:-:S04]  /*84b0*/  IADD3 R4, R201, -0x89, RZ ;  /* 0xffffff77c9047810 */ /* 0x000fc80007ffe0ff */
[----:B------:R-:W-:Y:S01]  /*84c0*/  ISETP.GE.U32.AND P0, PT, R4, 0x7fffff38, PT ;  /* 0x7fffff380400780c */ /* 0x000fe20003f06070 */
[----:B----4-:R-:W-:Y:S02]  /*84d0*/  IMAD.WIDE R4, R5, 0x4, R184 ;  /* 0x0000000405047825 */ /* 0x010fe400078e02b8 */
[----:B------:R-:W4:Y:S04]  /*84e0*/  LDL.LU.64 R184, [R1+0x3f8] ;  /* 0x0003f80001b87983 */ /* 0x000f280000300a00 */
[----:B------:R1:W-:Y:S02]  /*84f0*/  LDGSTS.E [R252+0x10800], [R4.64], !P1 ;  /* 0x1080000004fc7fae */ /* 0x0003e4000c921844 */
[----:B-1----:R-:W-:-:S04]  /*8500*/  IMAD.MOV.U32 R5, RZ, RZ, c[0x0][0x188] ;  /* 0x00006200ff057624 */ /* 0x002fc800078e00ff */
[----:B------:R-:W-:-:S04]  /*8510*/  IMAD.SHL.U32 R5, R5, 0x40, RZ ;  /* 0x0000004005057824 */ /* 0x000fc800078e00ff */
[----:B--2---:R-:W-:Y:S02]  /*8520*/  IMAD.WIDE R4, R5, 0x4, R176 ;  /* 0x0000000405047825 */ /* 0x004fe400078e02b0 */
[----:B------:R-:W2:Y:S04]  /*8530*/  LDL.LU.64 R176, [R1+0x3f0] ;  /* 0x0003f00001b07983 */ /* 0x000ea80000300a00 */
[----:B------:R1:W-:Y:S02]  /*8540*/  LDGSTS.E [R252+0x11000], [R4.64], !P0 ;  /* 0x1100000004fc7fae */ /* 0x0003e4000c121844 */
[----:B-1----:R-:W-:Y:S01]  /*8550*/  IADD3 R4, R201, -0x8d, RZ ;  /* 0xffffff73c9047810 */ /* 0x002fe20007ffe0ff */
[----:B------:R-:W-:-:S03]  /*8560*/  IMAD.MOV.U32 R5, RZ, RZ, c[0x0][0x188] ;  /* 0x00006200ff057624 */ /* 0x000fc600078e00ff */
[----:B------:R-:W-:Y:S01]  /*8570*/  ISETP.GE.U32.AND P1, PT, R4, 0x7fffff34, PT ;  /* 0x7fffff340400780c */ /* 0x000fe20003f26070 */
[----:B------:R-:W-:Y:S01]  /*8580*/  IMAD.SHL.U32 R5, R5, 0x40, RZ ;  /* 0x0000004005057824 */ /* 0x000fe200078e00ff */
[----:B------:R-:W-:-:S04]  /*8590*/  IADD3 R4, R201, -0x91, RZ ;  /* 0xffffff6fc9047810 */ /* 0x000fc80007ffe0ff */
[----:B------:R-:W-:Y:S01]  /*85a0*/  ISETP.GE.U32.AND P0, PT, R4, 0x7fffff30, PT ;  /* 0x7fffff300400780c */ /* 0x000fe20003f06070 */
[----:B---3--:R-:W-:Y:S02]  /*85b0*/  IMAD.WIDE R4, R5, 0x4, R168 ;  /* 0x0000000405047825 */ /* 0x008fe400078e02a8 */
[----:B------:R-:W3:Y:S04]  /*85c0*/  LDL.LU.64 R168, [R1+0x3e8] ;  /* 0x0003e80001a87983 */ /* 0x000ee80000300a00 */
[----:B------:R1:W-:Y:S02]  /*85d0*/  LDGSTS.E [R252+0x11800], [R4.64], !P1 ;  /* 0x1180000004fc7fae */ /* 0x0003e4000c921844 */
[----:B-1----:R-:W-:-:S04]  /*85e0*/  IMAD.MOV.U32 R5, RZ, RZ, c[0x0][0x188] ;  /* 0x00006200ff057624 */ /* 0x002fc800078e00ff */
[----:B------:R-:W-:-:S04]  /*85f0*/  IMAD.SHL.U32 R5, R5, 0x40, RZ ;  /* 0x0000004005057824 */ /* 0x000fc800078e00ff */
[----:B------:R-:W-:Y:S02]  /*8600*/  IMAD.WIDE R4, R5, 0x4, R198 ;  /* 0x0000000405047825 */ /* 0x000fe400078e02c6 */
        /* <DEDUP_REMOVED lines=8> */
[----:B--2---:R-:W-:Y:S02]  /*8690*/  IMAD.WIDE R4, R5, 0x4, R198 ;  /* 0x0000000405047825 */ /* 0x004fe400078e02c6 */
[----:B------:R1:W5:Y:S04]  /*86a0*/  LDL.LU.64 R198, [R1+0x3d8] ;  /* 0x0003d80001c67983 */ /* 0x0003680000300a00 */
[----:B------:R2:W-:Y:S02]  /*86b0*/  LDGSTS.E [R252+0x12800], [R4.64], !P1 ;  /* 0x1280000004fc7fae */ /* 0x0005e4000c921844 */
[----:B--2---:R-:W-:-:S04]  /*86c0*/  IMAD.MOV.U32 R5, RZ, RZ, c[0x0][0x188] ;  /* 0x00006200ff057624 */ /* 0x004fc800078e00ff */
[----:B------:R-:W-:-:S04]  /*86d0*/  IMAD.SHL.U32 R5, R5, 0x40, RZ ;  /* 0x0000004005057824 */ /* 0x000fc800078e00ff */
[----:B---3--:R-:W-:-:S05]  /*86e0*/  IMAD.WIDE R4, R5, 0x4, R168 ;  /* 0x0000000405047825 */ /* 0x008fca00078e02a8 */
[----:B------:R2:W-:Y:S01]  /*86f0*/  LDGSTS.E [R252+0x13000], [R4.64], !P0 ;  /* 0x1300000004fc7fae */ /* 0x0005e2000c121844 */
[----:B------:R-:W-:Y:S01]  /*8700*/  IMAD.MOV.U32 R169, RZ, RZ, c[0x0][0x188] ;  /* 0x00006200ffa97624 */ /* 0x000fe200078e00ff */
[----:B--2---:R-:W-:-:S04]  /*8710*/  IADD3 R4, R201, -0x9d, RZ ;  /* 0xffffff63c9047810 */ /* 0x004fc80007ffe0ff */
[----:B------:R-:W-:Y:S02]  /*8720*/  ISETP.GE.U32.AND P1, PT, R4, 0x7fffff24, PT ;  /* 0x7fffff240400780c */ /* 0x000fe40003f26070 */
[----:B------:R-:W-:Y:S01]  /*8730*/  IADD3 R4, R201, -0xa1, RZ ;  /* 0xffffff5fc9047810 */ /* 0x000fe20007ffe0ff */
[----:B------:R-:W-:-:S03]  /*8740*/  IMAD.SHL.U32 R169, R169, 0x40, RZ ;  /* 0x00000040a9a97824 */ /* 0x000fc600078e00ff */
[----:B------:R-:W-:Y:S01]  /*8750*/  ISETP.GE.U32.AND P0, PT, R4, 0x7fffff20, PT ;  /* 0x7fffff200400780c */ /* 0x000fe20003f06070 */
[----:B------:R-:W-:-:S06]  /*8760*/  IMAD.WIDE R4, R169, 0x4, R176 ;  /* 0x00000004a9047825 */ /* 0x000fcc00078e02b0 */
[----:B------:R4:W-:Y:S02]  /*8770*/  LDGSTS.E [R252+0x13800], [R4.64], !P1 ;  /* 0x1380000004fc7fae */ /* 0x0009e4000c921844 */
[----:B----4-:R-:W-:-:S05]  /*8780*/  IMAD.WIDE R4, R169, 0x4, R184 ;  /* 0x00000004a9047825 */ /* 0x010fca00078e02b8 */
[----:B------:R2:W-:Y:S02]  /*8790*/  LDGSTS.E [R252+0x14000], [R4.64], !P0 ;  /* 0x1400000004fc7fae */ /* 0x0005e4000c121844 */
[----:B--2---:R-:W-:-:S04]  /*87a0*/  IADD3 R4, R201, -0xa5, RZ ;  /* 0xffffff5bc9047810 */ /* 0x004fc80007ffe0ff */
[----:B------:R-:W-:Y:S02]  /*87b0*/  ISETP.GE.U32.AND P1, PT, R4, 0x7fffff1c, PT ;  /* 0x7fffff1c0400780c */ /* 0x000fe40003f26070 */
[----:B------:R-:W-:Y:S01]  /*87c0*/  IADD3 R4, R201, -0xa9, RZ ;  /* 0xffffff57c9047810 */ /* 0x000fe20007ffe0ff */
[----:B------:R-:W-:-:S03]  /*87d0*/  IMAD.WIDE R192, R169, 0x4, R192 ;  /* 0x00000004a9c07825 */ /* 0x000fc600078e02c0 */
[----:B------:R-:W-:Y:S02]  /*87e0*/  ISETP.GE.U32.AND P0, PT, R4, 0x7fffff18, PT ;  /* 0x7fffff180400780c */ /* 0x000fe40003f06070 */
[----:B------:R-:W-:Y:S01]  /*87f0*/  IADD3 R4, R201, -0xad, RZ ;  /* 0xffffff53c9047810 */ /* 0x000fe20007ffe0ff */
[----:B------:R-:W-:-:S04]  /*8800*/  IMAD.WIDE R204, R169, 0x4, R204 ;  /* 0x00000004a9cc7825 */ /* 0x000fc800078e02cc */
[----:B------:R1:W-:Y:S01]  /*8810*/  LDGSTS.E [R252+0x14800], [R192.64], !P1 ;  /* 0x14800000c0fc7fae */ /* 0x0003e2000c921844 */
[----:B------:R-:W-:Y:S02]  /*8820*/  ISETP.GE.U32.AND P1, PT, R4, 0x7fffff14, PT ;  /* 0x7fffff140400780c */ /* 0x000fe40003f26070 */
[----:B------:R-:W-:-:S03]  /*8830*/  IADD3 R4, R201, -0xb1, RZ ;  /* 0xffffff4fc9047810 */ /* 0x000fc60007ffe0ff */
[----:B------:R1:W-:Y:S01]  /*8840*/  LDGSTS.E [R252+0x15000], [R204.64], !P0 ;  /* 0x15000000ccfc7fae */ /* 0x0003e2000c121844 */
[----:B------:R-:W-:Y:S02]  /*8850*/  ISETP.GE.U32.AND P0, PT, R4, 0x7fffff10, PT ;  /* 0x7fffff100400780c */ /* 0x000fe40003f06070 */
[----:B------:R-:W-:Y:S01]  /*8860*/  IADD3 R4, R201, -0xb5, RZ ;  /* 0xffffff4bc9047810 */ /* 0x000fe20007ffe0ff */
[----:B------:R-:W-:Y:S01]  /*8870*/  IMAD.WIDE R212, R169, 0x4, R212 ;  /* 0x00000004a9d47825 */ /* 0x000fe200078e02d4 */
[----:B------:R-:W-:Y:S02]  /*8880*/  IADD3 R5, R201, -0xb9, RZ ;  /* 0xffffff47c9057810 */ /* 0x000fe40007ffe0ff */
[----:B------:R-:W-:Y:S01]  /*8890*/  ISETP.GE.U32.AND P4, PT, R4, 0x7fffff0c, PT ;  /* 0x7fffff0c0400780c */ /* 0x000fe20003f86070 */
[----:B------:R-:W-:Y:S01]  /*88a0*/  IMAD.WIDE R220, R169, 0x4, R220 ;  /* 0x00000004a9dc7825 */ /* 0x000fe200078e02dc */
[----:B------:R-:W-:Y:S01]  /*88b0*/  IADD3 R4, R201, -0xbd, RZ ;  /* 0xffffff43c9047810 */ /* 0x000fe20007ffe0ff */
[----:B------:R1:W-:Y:S01]  /*88c0*/  LDGSTS.E [R252+0x15800], [R212.64], !P1 ;  /* 0x15800000d4fc7fae */ /* 0x0003e2000c921844 */
[----:B------:R-:W-:-:S03]  /*88d0*/  ISETP.GE.U32.AND P3, PT, R5, 0x7fffff08, PT ;  /* 0x7fffff080500780c */ /* 0x000fc60003f66070 */
[----:B------:R1:W-:Y:S01]  /*88e0*/  LDGSTS.E [R252+0x16000], [R220.64], !P0 ;  /* 0x16000000dcfc7fae */ /* 0x0003e2000c121844 */
[----:B------:R-:W-:Y:S02]  /*88f0*/  ISETP.GE.U32.AND P0, PT, R4, 0x7fffff04, PT ;  /* 0x7fffff040400780c */ /* 0x000fe40003f06070 */
[C---:B------:R-:W-:Y:S02]  /*8900*/  IADD3 R4, R201.reuse, -0x86, RZ ;  /* 0xffffff7ac9047810 */ /* 0x040fe40007ffe0ff */
[----:B------:R-:W-:Y:S01]  /*8910*/  IADD3 R5, R201, -0x82, RZ ;  /* 0xffffff7ec9057810 */ /* 0x000fe20007ffe0ff */
[----:B------:R-:W-:Y:S01]  /*8920*/  IMAD.WIDE R228, R169, 0x4, R228 ;  /* 0x00000004a9e47825 */ /* 0x000fe200078e02e4 */
[----:B------:R-:W-:Y:S02]  /*8930*/  ISETP.GE.U32.AND P2, PT, R4, 0x7fffff3b, PT ;  /* 0x7fffff3b0400780c */ /* 0x000fe40003f46070 */
[----:B------:R-:W-:Y:S02]  /*8940*/  ISETP.GE.U32.AND P1, PT, R5, 0x7fffff3f, PT ;  /* 0x7fffff3f0500780c */ /* 0x000fe40003f26070 */
[----:B------:R-:W-:Y:S01]  /*8950*/  IADD3 R4, R201, -0x8e, RZ ;  /* 0xffffff72c9047810 */ /* 0x000fe20007ffe0ff */
[----:B------:R-:W-:Y:S01]  /*8960*/  IMAD.WIDE R236, R169, 0x4, R236 ;  /* 0x00000004a9ec7825 */ /* 0x000fe200078e02ec */
[----:B------:R-:W-:Y:S01]  /*8970*/  IADD3 R5, R201, -0x8a, RZ ;  /* 0xffffff76c9057810 */ /* 0x000fe20007ffe0ff */
[----:B------:R1:W-:Y:S01]  /*8980*/  LDGSTS.E [R252+0x16800], [R228.64], !P4 ;  /* 0x16800000e4fc7fae */ /* 0x0003e2000e121844 */
[----:B------:R-:W-:-:S02]  /*8990*/  ISETP.GE.U32.AND P4, PT, R4, 0x7fffff33, PT ;  /* 0x7fffff330400780c */ /* 0x000fc40003f86070 */
[----:B------:R-:W-:Y:S01]  /*89a0*/  ISETP.GE.U32.AND P6, PT, R5, 0x7fffff37, PT ;  /* 0x7fffff370500780c */ /* 0x000fe20003fc6070 */
[----:B------:R-:W-:Y:S01]  /*89b0*/  IMAD.WIDE R244, R169, 0x4, R244 ;  /* 0x00000004a9f47825 */ /* 0x000fe200078e02f4 */
[----:B------:R-:W-:Y:S01]  /*89c0*/  IADD3 R4, R201, -0x92, RZ ;  /* 0xffffff6ec9047810 */ /* 0x000fe20007ffe0ff */
[----:B------:R2:W-:Y:S01]  /*89d0*/  LDGSTS.E [R252+0x17000], [R236.64], !P3 ;  /* 0x17000000ecfc7fae */ /* 0x0005e2000d921844 */
[----:B------:R-:W-:Y:S01]  /*89e0*/  LOP3.LUT R168, R252, 0x20, RZ, 0x3c, !PT ;  /* 0x00000020fca87812 */ /* 0x000fe200078e3cff */
[----:B------:R-:W-:Y:S01]  /*89f0*/  IMAD.WIDE R128, R169, 0x4, R128 ;  /* 0x00000004a9807825 */ /* 0x000fe200078e0280 */
[----:B------:R-:W-:Y:S01]  /*8a00*/  ISETP.GE.U32.AND P3, PT, R4, 0x7fffff2f, PT ;  /* 0x7fffff2f0400780c */ /* 0x000fe20003f66070 */
[----:B------:R1:W-:Y:S01]  /*8a10*/  LDGSTS.E [R252+0x17800], [R244.64], !P0 ;  /* 0x17800000f4fc7fae */ /* 0x0003e2000c121844 */
[----:B------:R-:W-:Y:S01]  /*8a20*/  IADD3 R4, R201, -0x9a, RZ ;  /* 0xffffff66c9047810 */ /* 0x000fe20007ffe0ff */
[----:B------:R-:W-:Y:S01]  /*8a30*/  IMAD.WIDE R136, R169, 0x4, R136 ;  /* 0x00000004a9887825 */ /* 0x000fe200078e0288 */
[----:B------:R-:W-:Y:S01]  /*8a40*/  IADD3 R5, R201, -0x96, RZ ;  /* 0xffffff6ac9057810 */ /* 0x000fe20007ffe0ff */
[----:B------:R3:W-:Y:S01]  /*8a50*/  LDGSTS.E [R168+0x10200], [R128.64], !P1 ;  /* 0x1020000080a87fae */ /* 0x0007e2000c921844 */
[----:B------:R-:W-:Y:S01]  /*8a60*/  ISETP.GE.U32.AND P1, PT, R4, 0x7fffff27, PT ;  /* 0x7fffff270400780c */ /* 0x000fe20003f26070 */
[----:B------:R-:W-:Y:S01]  /*8a70*/  IMAD.WIDE R138, R169, 0x4, R138 ;  /* 0x00000004a98a7825 */ /* 0x000fe200078e028a */
[----:B------:R-:W-:Y:S01]  /*8a80*/  ISETP.GE.U32.AND P0, PT, R5, 0x7fffff2b, PT ;  /* 0x7fffff2b0500780c */ /* 0x000fe20003f06070 */
[----:B------:R3:W-:Y:S01]  /*8a90*/  LDGSTS.E [R168+0x10a00], [R136.64], !P2 ;  /* 0x10a0000088a87fae */ /* 0x0007e2000d121844 */
[----:B------:R-:W-:-:S02]  /*8aa0*/  IADD3 R4, R201, -0xa2, RZ ;  /* 0xffffff5ec9047810 */ /* 0x000fc40007ffe0ff */
[----:B------:R-:W-:Y:S01]  /*8ab0*/  IADD3 R5, R201, -0x9e, RZ ;  /* 0xffffff62c9057810 */ /* 0x000fe20007ffe0ff */
[----:B------:R-:W-:Y:S01]  /*8ac0*/  IMAD.WIDE R146, R169, 0x4, R146 ;  /* 0x00000004a9927825 */ /* 0x000fe200078e0292 */
[----:B------:R3:W-:Y:S01]  /*8ad0*/  LDGSTS.E [R168+0x11200], [R138.64], !P6 ;  /* 0x112000008aa87fae */ /* 0x0007e2000f121844 */
[----:B------:R-:W-:Y:S02]  /*8ae0*/  ISETP.GE.U32.AND P6, PT, R4, 0x7fffff1f, PT ;  /* 0x7fffff1f0400780c */ /* 0x000fe40003fc6070 */
[----:B------:R-:W-:Y:S01]  /*8af0*/  ISETP.GE.U32.AND P2, PT, R5, 0x7fffff23, PT ;  /* 0x7fffff230500780c */ /* 0x000fe20003f46070 */
[----:B------:R-:W-:Y:S01]  /*8b00*/  IMAD.WIDE R154, R169, 0x4, R154 ;  /* 0x00000004a99a7825 */ /* 0x000fe200078e029a */
[----:B------:R-:W-:Y:S01]  /*8b10*/  IADD3 R4, R201, -0xa6, RZ ;  /* 0xffffff5ac9047810 */ /* 0x000fe20007ffe0ff */
[----:B------:R3:W-:Y:S02]  /*8b20*/  LDGSTS.E [R168+0x11a00], [R146.64], !P4 ;  /* 0x11a0000092a87fae */ /* 0x0007e4000e121844 */
        /* <DEDUP_REMOVED lines=47> */
[----:B------:R-:W-:Y:S01]  /*8e20*/  LOP3.LUT R177, R252, 0x40, RZ, 0x3c, !PT ;  /* 0x00000040fcb17812 */ /* 0x000fe200078e3cff */
[----:B------:R-:W-:Y:S01]  /*8e30*/  IMAD.WIDE R132, R169, 0x4, R132 ;  /* 0x00000004a9847825 */ /* 0x000fe200078e0284 */
[----:B------:R-:W-:-:S02]  /*8e40*/  ISETP.GE.U32.AND P4, PT, R4, 0x7fffff2a, PT ;  /* 0x7fffff2a0400780c */ /* 0x000fc40003f86070 */
[----:B------:R-:W-:Y:S01]  /*8e50*/  ISETP.GE.U32.AND P6, PT, R5, 0x7fffff2e, PT ;  /* 0x7fffff2e0500780c */ /* 0x000fe20003fc6070 */
[----:B------:R4:W-:Y:S01]  /*8e60*/  LDGSTS.E [R177+0x10400], [R144.64], !P3 ;  /* 0x1040000090b17fae */ /* 0x0009e2000d921844 */
[C---:B------:R-:W-:Y:S02]  /*8e70*/  IADD3 R4, R201.reuse, -0x9f, RZ ;  /* 0xffffff61c9047810 */ /* 0x040fe40007ffe0ff */
        /* <DEDUP_REMOVED lines=19> */
[----:B------:R-:W-:Y:S01]  /*8fb0*/  IADD3 R4, R201, -0xb3, RZ ;  /* 0xffffff4dc9047810 */ /* 0x000fe20007ffe0ff */
[----:B------:R-:W-:Y:S01]  /*8fc0*/  IMAD.WIDE R180, R169, 0x4, R180 ;  /* 0x00000004a9b47825 */ /* 0x000fe200078e02b4 */
[----:B------:R-:W-:Y:S01]  /*8fd0*/  IADD3 R5, R201, -0xaf, RZ ;  /* 0xffffff51c9057810 */ /* 0x000fe20007ffe0ff */
[----:B------:R4:W-:Y:S01]  /*8fe0*/  LDGSTS.E [R177+0x13400], [R172.64], !P3 ;  /* 0x13400000acb17fae */ /* 0x0009e2000d921844 */
[----:B------:R-:W-:-:S02]  /*8ff0*/  ISETP.GE.U32.AND P3, PT, R4, 0x7fffff0e, PT ;  /* 0x7fffff0e0400780c */ /* 0x000fc40003f66070 */
[----:B------:R-:W-:Y:S01]  /*9000*/  IADD3 R4, R201, -0xb7, RZ ;  /* 0xffffff49c9047810 */ /* 0x000fe20007ffe0ff */
[----:B------:R-:W-:Y:S01]  /*9010*/  IMAD.WIDE R188, R169, 0x4, R188 ;  /* 0x00000004a9bc7825 */ /* 0x000fe200078e02bc */
[----:B------:R-:W-:Y:S01]  /*9020*/  ISETP.GE.U32.AND P4, PT, R5, 0x7fffff12, PT ;  /* 0x7fffff120500780c */ /* 0x000fe20003f86070 */
[----:B------:R4:W-:Y:S01]  /*9030*/  LDGSTS.E [R177+0x13c00], [R180.64], !P0 ;  /* 0x13c00000b4b17fae */ /* 0x0009e2000c121844 */
        /* <DEDUP_REMOVED lines=8> */
[----:B------:R-:W-:Y:S01]  /*90c0*/  ISETP.GE.U32.AND P2, PT, R4, 0x7fffff02, PT ;  /* 0x7fffff020400780c */ /* 0x000fe20003f46070 */
[----:B------:R-:W-:Y:S01]  /*90d0*/  IMAD.WIDE R216, R169, 0x4, R216 ;  /* 0x00000004a9d87825 */ /* 0x000fe200078e02d8 */
[C---:B------:R-:W-:Y:S01]  /*90e0*/  IADD3 R4, R201.reuse, -0x88, RZ ;  /* 0xffffff78c9047810 */ /* 0x040fe20007ffe0ff */
[----:B------:R4:W-:Y:S01]  /*90f0*/  LDGSTS.E [R177+0x15400], [R208.64], !P6 ;  /* 0x15400000d0b17fae */ /* 0x0009e2000f121844 */
[----:B------:R-:W-:Y:S01]  /*9100*/  IADD3 R5, R201, -0x84, RZ ;  /* 0xffffff7cc9057810 */ /* 0x000fe20007ffe0ff */
[----:B------:R-:W-:-:S02]  /*9110*/  IMAD.WIDE R224, R169, 0x4, R224 ;  /* 0x00000004a9e07825 */ /* 0x000fc400078e02e0 */
[----:B------:R4:W-:Y:S01]  /*9120*/  LDGSTS.E [R177+0x15c00], [R216.64], !P4 ;  /* 0x15c00000d8b17fae */ /* 0x0009e2000e121844 */
[----:B------:R-:W-:Y:S01]  /*9130*/  ISETP.GE.U32.AND P4, PT, R4, 0x7fffff39, PT ;  /* 0x7fffff390400780c */ /* 0x000fe20003f86070 */
[----:B------:R-:W-:Y:S01]  /*9140*/  IMAD.WIDE R232, R169, 0x4, R232 ;  /* 0x00000004a9e87825 */ /* 0x000fe200078e02e8 */
[----:B------:R-:W-:Y:S01]  /*9150*/  ISETP.GE.U32.AND P6, PT, R5, 0x7fffff3d, PT ;  /* 0x7fffff3d0500780c */ /* 0x000fe20003fc6070 */
[----:B------:R4:W-:Y:S01]  /*9160*/  LDGSTS.E [R177+0x16400], [R224.64], !P3 ;  /* 0x16400000e0b17fae */ /* 0x0009e2000d921844 */
[----:B------:R-:W-:Y:S01]  /*9170*/  IADD3 R4, R201, -0x8c, RZ ;  /* 0xffffff74c9047810 */ /* 0x000fe20007ffe0ff */
[C---:B------:R-:W-:Y:S02]  /*9180*/  IMAD.WIDE R240, R169.reuse, 0x4, R240 ;  /* 0x00000004a9f07825 */ /* 0x040fe400078e02f0 */
[----:B------:R4:W-:Y:S02]  /*9190*/  LDGSTS.E [R177+0x16c00], [R232.64], !P0 ;  /* 0x16c00000e8b17fae */ /* 0x0009e4000c121844 */
[----:B------:R-:W-:Y:S01]  /*91a0*/  IMAD.WIDE R248, R169, 0x4, R248 ;  /* 0x00000004a9f87825 */ /* 0x000fe200078e02f8 */
[----:B------:R-:W-:Y:S01]  /*91b0*/  ISETP.GE.U32.AND P3, PT, R4, 0x7fffff35, PT ;  /* 0x7fffff350400780c */ /* 0x000fe20003f66070 */
[----:B------:R4:W-:Y:S01]  /*91c0*/  LDGSTS.E [R177+0x17400], [R240.64], !P1 ;  /* 0x17400000f0b17fae */ /* 0x0009e2000c921844 */
[----:B------:R-:W-:-:S02]  /*91d0*/  IADD3 R4, R201, -0x94, RZ ;  /* 0xffffff6cc9047810 */ /* 0x000fc40007ffe0ff */
[----:B------:R-:W-:Y:S01]  /*91e0*/  IADD3 R5, R201, -0x90, RZ ;  /* 0xffffff70c9057810 */ /* 0x000fe20007ffe0ff */
[----:B------:R4:W-:Y:S01]  /*91f0*/  LDGSTS.E [R177+0x17c00], [R248.64], !P2 ;  /* 0x17c00000f8b17fae */ /* 0x0009e2000d121844 */
[----:B------:R-:W-:Y:S01]  /*9200*/  IMAD.WIDE R152, R169, 0x4, R152 ;  /* 0x00000004a9987825 */ /* 0x000fe200078e0298 */
[----:B---3--:R-:W-:Y:S02]  /*9210*/  LOP3.LUT R168, R252, 0x60, RZ, 0x3c, !PT ;  /* 0x00000060fca87812 */ /* 0x008fe400078e3cff */
[----:B------:R-:W-:Y:S02]  /*9220*/  ISETP.GE.U32.AND P1, PT, R4, 0x7fffff2d, PT ;  /* 0x7fffff2d0400780c */ /* 0x000fe40003f26070 */
[----:B------:R-:W-:Y:S01]  /*9230*/  ISETP.GE.U32.AND P0, PT, R5, 0x7fffff31, PT ;  /* 0x7fffff310500780c */ /* 0x000fe20003f06070 */
[----:B------:R-:W-:Y:S01]  /*9240*/  IMAD.WIDE R134, R169, 0x4, R134 ;  /* 0x00000004a9867825 */ /* 0x000fe200078e0286 */
[C---:B------:R-:W-:Y:S01]  /*9250*/  IADD3 R4, R201.reuse, -0x9c, RZ ;  /* 0xffffff64c9047810 */ /* 0x040fe20007ffe0ff */
[----:B------:R3:W-:Y:S04]  /*9260*/  LDGSTS.E [R168+0x10600], [R152.64], !P6 ;  /* 0x1060000098a87fae */ /* 0x0007e8000f121844 */
[----:B----4-:R-:W4:Y:S01]  /*9270*/  S2R R177, SR_TID.X ;  /* 0x0000000000b17919 */ /* 0x010f220000002100 */
[----:B------:R-:W-:Y:S01]  /*9280*/  IADD3 R5, R201, -0x98, RZ ;  /* 0xffffff68c9057810 */ /* 0x000fe20007ffe0ff */
[----:B------:R-:W-:Y:S01]  /*9290*/  IMAD.WIDE R142, R169, 0x4, R142 ;  /* 0x00000004a98e7825 */ /* 0x000fe200078e028e */
[----:B------:R-:W-:Y:S01]  /*92a0*/  ISETP.GE.U32.AND P6, PT, R4, 0x7fffff25, PT ;  /* 0x7fffff250400780c */ /* 0x000fe20003fc6070 */
[----:B------:R3:W-:Y:S01]  /*92b0*/  LDGSTS.E [R168+0x10e00], [R134.64], !P4 ;  /* 0x10e0000086a87fae */ /* 0x0007e2000e121844 */
[----:B------:R-:W-:-:S02]  /*92c0*/  ISETP.GE.U32.AND P2, PT, R5, 0x7fffff29, PT ;  /* 0x7fffff290500780c */ /* 0x000fc40003f46070 */
[----:B------:R-:W-:Y:S01]  /*92d0*/  IADD3 R4, R201, -0xa0, RZ ;  /* 0xffffff60c9047810 */ /* 0x000fe20007ffe0ff */
[----:B------:R-:W-:Y:S01]  /*92e0*/  IMAD.WIDE R150, R169, 0x4, R150 ;  /* 0x00000004a9967825 */ /* 0x000fe200078e0296 */
[C---:B------:R-:W-:Y:S01]  /*92f0*/  IADD3 R5, R201.reuse, -0xa4, RZ ;  /* 0xffffff5cc9057810 */ /* 0x040fe20007ffe0ff */
[----:B------:R3:W-:Y:S01]  /*9300*/  LDGSTS.E [R168+0x11600], [R142.64], !P3 ;  /* 0x116000008ea87fae */ /* 0x0007e2000d921844 */
[----:B------:R-:W-:Y:S02]  /*9310*/  ISETP.GE.U32.AND P4, PT, R4, 0x7fffff21, PT ;  /* 0x7fffff210400780c */ /* 0x000fe40003f86070 */
[----:B------:R-:W-:Y:S01]  /*9320*/  IADD3 R4, R201, -0xa8, RZ ;  /* 0xffffff58c9047810 */ /* 0x000fe20007ffe0ff */
[----:B------:R3:W-:Y:S01]  /*9330*/  LDGSTS.E [R168+0x11e00], [R150.64], !P0 ;  /* 0x11e0000096a87fae */ /* 0x0007e2000c121844 */
[----:B------:R-:W-:Y:S01]  /*9340*/  ISETP.GE.U32.AND P3, PT, R5, 0x7fffff1d, PT ;  /* 0x7fffff1d0500780c */ /* 0x000fe20003f66070 */
[----:B------:R-:W-:Y:S01]  /*9350*/  IMAD.WIDE R158, R169, 0x4, R158 ;  /* 0x00000004a99e7825 */ /* 0x000fe200078e029e */
[----:B------:R-:W-:-:S02]  /*9360*/  ISETP.GE.U32.AND P0, PT, R4, 0x7fffff19, PT ;  /* 0x7fffff190400780c */ /* 0x000fc40003f06070 */
[----:B------:R-:W-:Y:S01]  /*9370*/  IADD3 R4, R201, -0xac, RZ ;  /* 0xffffff54c9047810 */ /* 0x000fe20007ffe0ff */
[C---:B------:R-:W-:Y:S01]  /*9380*/  IMAD.WIDE R166, R169.reuse, 0x4, R166 ;  /* 0x00000004a9a67825 */ /* 0x040fe200078e02a6 */
[----:B------:R3:W-:Y:S03]  /*9390*/  LDGSTS.E [R168+0x12600], [R158.64], !P1 ;  /* 0x126000009ea87fae */ /* 0x0007e6000c921844 */
[----:B------:R-:W-:Y:S01]  /*93a0*/  IMAD.WIDE R174, R169, 0x4, R174 ;  /* 0x00000004a9ae7825 */ /* 0x000fe200078e02ae */
[----:B------:R-:W-:Y:S01]  /*93b0*/  IADD3 R5, R201, -0xb0, RZ ;  /* 0xffffff50c9057810 */ /* 0x000fe20007ffe0ff */
[----:B------:R3:W-:Y:S02]  /*93c0*/  LDGSTS.E [R168+0x12e00], [R166.64], !P2 ;  /* 0x12e00000a6a87fae */ /* 0x0007e4000d121844 */
[C---:B------:R-:W-:Y:S01]  /*93d0*/  IMAD.WIDE R182, R169.reuse, 0x4, R182 ;  /* 0x00000004a9b67825 */ /* 0x040fe200078e02b6 */
[----:B------:R-:W-:Y:S01]  /*93e0*/  ISETP.GE.U32.AND P1, PT, R4, 0x7fffff15, PT ;  /* 0x7fffff150400780c */ /* 0x000fe20003f26070 */
[----:B------:R3:W-:Y:S02]  /*93f0*/  LDGSTS.E [R168+0x13600], [R174.64], !P6 ;  /* 0x13600000aea87fae */ /* 0x0007e4000f121844 */
[----:B------:R-:W-:Y:S01]  /*9400*/  IMAD.WIDE R190, R169, 0x4, R190 ;  /* 0x00000004a9be7825 */ /* 0x000fe200078e02be */
[----:B----4-:R-:W-:Y:S01]  /*9410*/  LOP3.LUT R177, R177, 0x3f, RZ, 0xc0, !PT ;  /* 0x0000003fb1b17812 */ /* 0x010fe200078ec0ff */
[----:B------:R3:W-:Y:S01]  /*9420*/  LDGSTS.E [R168+0x13e00], [R182.64], !P4 ;  /* 0x13e00000b6a87fae */ /* 0x0007e2000e121844 */
[----:B------:R-:W-:Y:S01]  /*9430*/  IADD3 R176, R201, -0x80, RZ ;  /* 0xffffff80c9b07810 */ /* 0x000fe20007ffe0ff */
[----:B------:R-:W-:Y:S01]  /*9440*/  IMAD.MOV.U32 R197, RZ, RZ, 0x3f ;  /* 0x0000003fffc57424 */ /* 0x000fe200078e00ff */
[----:B------:R-:W-:Y:S01]  /*9450*/  ISETP.GE.U32.AND P2, PT, R5, 0x7fffff11, PT ;  /* 0x7fffff110500780c */ /* 0x000fe20003f46070 */
[----:B------:R-:W-:Y:S01]  /*9460*/  IMAD.WIDE R202, R169, 0x4, R202 ;  /* 0x00000004a9ca7825 */ /* 0x000fe200078e02ca */
[----:B------:R3:W-:Y:S01]  /*9470*/  LDGSTS.E [R168+0x14600], [R190.64], !P3 ;  /* 0x14600000bea87fae */ /* 0x0007e2000d921844 */
[----:B------:R-:W-:-:S02]  /*9480*/  IADD3 R5, R201, -0xb8, RZ ;  /* 0xffffff48c9057810 */ /* 0x000fc40007ffe0ff */
[----:B------:R-:W-:Y:S01]  /*9490*/  ISETP.GE.AND P3, PT, R177, R176, PT ;  /* 0x000000b0b100720c */ /* 0x000fe20003f66270 */
[----:B------:R3:W-:Y:S01]  /*94a0*/  LDGSTS.E [R168+0x14e00], [R202.64], !P0 ;  /* 0x14e00000caa87fae */ /* 0x0007e2000c121844 */
[----:B------:R-:W-:Y:S02]  /*94b0*/  IADD3 R197, R197, c[0x0][0x180], RZ ;  /* 0x00006000c5c57a10 */ /* 0x000fe40007ffe0ff */
[----:B------:R-:W-:Y:S01]  /*94c0*/  IADD3 R4, R201, -0xb4, RZ ;  /* 0xffffff4cc9047810 */ /* 0x000fe20007ffe0ff */
[----:B------:R-:W-:Y:S01]  /*94d0*/  IMAD.WIDE R210, R169, 0x4, R210 ;  /* 0x00000004a9d27825 */ /* 0x000fe200078e02d2 */
[----:B------:R-:W-:Y:S02]  /*94e0*/  ISETP.GE.U32.AND P4, PT, R5, 0x7fffff09, PT ;  /* 0x7fffff090500780c */ /* 0x000fe40003f86070 */
[----:B------:R-:W-:Y:S02]  /*94f0*/  ISETP.GT.AND P0, PT, R197, 0xbf, PT ;  /* 0x000000bfc500780c */ /* 0x000fe40003f04270 */
[----:B------:R-:W-:Y:S01]  /*9500*/  SEL R128, RZ, 0x4, P3 ;  /* 0x00000004ff807807 */ /* 0x000fe20001800000 */
[----:B--2---:R-:W-:Y:S01]  /*9510*/  IMAD.MOV.U32 R236, RZ, RZ, c[0x0][0x188] ;  /* 0x00006200ffec7624 */ /* 0x004fe200078e00ff */
[----:B------:R-:W-:Y:S01]  /*9520*/  ISETP.GE.U32.AND P6, PT, R4, 0x7fffff0d, PT ;  /* 0x7fffff0d0400780c */ /* 0x000fe20003fc6070 */
[----:B------:R3:W-:Y:S01]  /*9530*/  LDGSTS.E [R168+0x15600], [R210.64], !P1 ;  /* 0x15600000d2a87fae */ /* 0x0007e2000c921844 */
[----:B------:R-:W-:-:S02]  /*9540*/  IADD3 R5, R201, -0xbc, RZ ;  /* 0xffffff44c9057810 */ /* 0x000fc40007ffe0ff */
[----:B------:R-:W-:Y:S02]  /*9550*/  IADD3 R4, R201, -0xc0, RZ ;  /* 0xffffff40c9047810 */ /* 0x000fe40007ffe0ff */
[----:B------:R-:W-:Y:S01]  /*9560*/  SEL R128, R128, RZ, P0 ;  /* 0x000000ff80807207 */ /* 0x000fe20000000000 */
[----:B------:R-:W-:Y:S01]  /*9570*/  IMAD.SHL.U32 R201, R236, 0x40, RZ ;  /* 0x00000040ecc97824 */ /* 0x000fe200078e00ff */
[----:B------:R-:W-:Y:S02]  /*9580*/  ISETP.GE.U32.AND P1, PT, R5, 0x7fffff05, PT ;  /* 0x7fffff050500780c */ /* 0x000fe40003f26070 */
[----:B------:R-:W-:Y:S01]  /*9590*/  ISETP.GE.U32.AND P0, PT, R4, 0x7fffff01, PT ;  /* 0x7fffff010400780c */ /* 0x000fe20003f06070 */
[----:B------:R-:W-:Y:S01]  /*95a0*/  IMAD.MOV.U32 R169, RZ, RZ, c[0x0][0x18c] ;  /* 0x00006300ffa97624 */ /* 0x000fe200078e00ff */
[----:B------:R-:W-:Y:S01]  /*95b0*/  ISETP.NE.U32.AND P3, PT, R128, RZ, PT ;  /* 0x000000ff8000720c */ /* 0x000fe20003f65070 */
[----:B------:R-:W-:-:S04]  /*95c0*/  IMAD.WIDE R218, R201, 0x4, R218 ;  /* 0x00000004c9da7825 */ /* 0x000fc800078e02da */
[C---:B------:R-:W-:Y:S01]  /*95d0*/  IMAD.WIDE R226, R201.reuse, 0x4, R226 ;  /* 0x00000004c9e27825 */ /* 0x040fe200078e02e2 */
[----:B------:R3:W-:Y:S03]  /*95e0*/  LDGSTS.E [R168+0x15e00], [R218.64], !P2 ;  /* 0x15e00000daa87fae */ /* 0x0007e6000d121844 */
[----:B------:R-:W-:Y:S01]  /*95f0*/  IMAD.WIDE R234, R201, 0x4, R234 ;  /* 0x00000004c9ea7825 */ /* 0x000fe200078e02ea */
[----:B------:R3:W-:Y:S03]  /*9600*/  LDGSTS.E [R168+0x16600], [R226.64], !P6 ;  /* 0x16600000e2a87fae */ /* 0x0007e6000f121844 */
[----:B------:R-:W-:Y:S01]  /*9610*/  IMAD.SHL.U32 R169, R169, 0x40, RZ ;  /* 0x00000040a9a97824 */ /* 0x000fe200078e00ff */
[----:B------:R3:W-:Y:S01]  /*9620*/  LDGSTS.E [R168+0x16e00], [R234.64], !P4 ;  /* 0x16e00000eaa87fae */ /* 0x0007e2000e121844 */
[----:B------:R-:W-:-:S04]  /*9630*/  IMAD.WIDE R242, R201, 0x4, R242 ;  /* 0x00000004c9f27825 */ /* 0x000fc800078e02f2 */
[----:B------:R-:W-:Y:S01]  /*9640*/  IMAD.WIDE R250, R201, 0x4, R250 ;  /* 0x00000004c9fa7825 */ /* 0x000fe200078e02fa */
[----:B------:R3:W-:Y:S03]  /*9650*/  LDGSTS.E [R168+0x17600], [R242.64], !P1 ;  /* 0x17600000f2a87fae */ /* 0x0007e6000c921844 */
[C---:B------:R-:W-:Y:S01]  /*9660*/  IMAD.WIDE R2, R169.reuse, 0x4, R2 ;  /* 0x00000004a9027825 */ /* 0x040fe200078e0202 */
[----:B------:R3:W-:Y:S04]  /*9670*/  LDGSTS.E [R168+0x17e00], [R250.64], !P0 ;  /* 0x17e00000faa87fae */ /* 0x0007e8000c121844 */
[----:B------:R-:W0:Y:S04]  /*9680*/  LDGDEPBAR ;  /* 0x00000000000079af */ /* 0x000e280000000000 */
[----:B------:R2:W-:Y:S01]  /*9690*/  LDGSTS.E [R200+0x28000], [R2.64], P3 ;  /* 0x2800000002c87fae */ /* 0x0005e20009921844 */
[----:B------:R-:W-:-:S04]  /*96a0*/  IMAD.WIDE R10, R169, 0x4, R10 ;  /* 0x00000004a90a7825 */ /* 0x000fc800078e020a */
[----:B------:R-:W-:Y:S01]  /*96b0*/  IMAD.WIDE R18, R169, 0x4, R18 ;  /* 0x00000004a9127825 */ /* 0x000fe200078e0212 */
[----:B------:R1:W-:Y:S04]  /*96c0*/  LDGSTS.E [R200+0x28800], [R10.64], P3 ;  /* 0x288000000ac87fae */ /* 0x0003e80009921844 */
[----:B------:R1:W-:Y:S01]  /*96d0*/  LDGSTS.E [R200+0x29000], [R18.64], P3 ;  /* 0x2900000012c87fae */ /* 0x0003e20009921844 */
[----:B--2---:R-:W-:-:S04]  /*96e0*/  IMAD.MOV.U32 R3, RZ, RZ, c[0x0][0x18c] ;  /* 0x00006300ff037624 */ /* 0x004fc800078e00ff */
[----:B------:R-:W-:-:S04]  /*96f0*/  IMAD.SHL.U32 R3, R3, 0x40, RZ ;  /* 0x0000004003037824 */ /* 0x000fc800078e00ff */
[----:B------:R-:W-:-:S04]  /*9700*/  IMAD.WIDE R26, R3, 0x4, R26 ;  /* 0x00000004031a7825 */ /* 0x000fc800078e021a */
[C---:B------:R-:W-:Y:S01]  /*9710*/  IMAD.WIDE R34, R3.reuse, 0x4, R34 ;  /* 0x0000000403227825 */ /* 0x040fe200078e0222 */
[----:B------:R1:W-:Y:S03]  /*9720*/  LDGSTS.E [R200+0x29800], [R26.64], P3 ;  /* 0x298000001ac87fae */ /* 0x0003e60009921844 */
        /* <DEDUP_REMOVED lines=17> */
[----:B------:R-:W-:Y:S01]  /*9840*/  LOP3.LUT R169, R200, 0x20, RZ, 0x3c, !PT ;  /* 0x00000020c8a97812 */ /* 0x000fe200078e3cff */
        /* <DEDUP_REMOVED lines=27> */
[C---:B------:R-:W-:Y:S01]  /*9a00*/  IMAD.WIDE R92, R3.reuse, 0x4, R92 ;  /* 0x00000004035c7825 */ /* 0x040fe200078e025c */
[----:B---3--:R-:W-:Y:S01]  /*9a10*/  LOP3.LUT R168, R200, 0x40, RZ, 0x3c, !PT ;  /* 0x00000040c8a87812 */ /* 0x008fe200078e3cff */
        /* <DEDUP_REMOVED lines=24> */
[----:B------:R-:W3:Y:S02]  /*9ba0*/  S2R R0, SR_TID.X ;  /* 0x0000000000007919 */ /* 0x000ee40000002100 */
        /* <DEDUP_REMOVED lines=8> */
[C---:B------:R-:W-:Y:S01]  /*9c30*/  IMAD.WIDE R102, R3.reuse, 0x4, R102 ;  /* 0x0000000403667825 */ /* 0x040fe200078e0266 */
[----:B--2---:R-:W-:Y:S01]  /*9c40*/  LOP3.LUT R169, R200, 0x60, RZ, 0x3c, !PT ;  /* 0x00000060c8a97812 */ /* 0x004fe200078e3cff */
        /* <DEDUP_REMOVED lines=37> */
[----:B------:R-:W-:Y:S01]  /*9ea0*/  IMAD.WIDE R130, R3, 0x4, R130 ;  /* 0x0000000403827825 */ /* 0x000fe200078e0282 */
[----:B---3--:R-:W-:Y:S01]  /*9eb0*/  LOP3.LUT R0, R0, 0x3f, RZ, 0xc0, !PT ;  /* 0x0000003f00007812 */ /* 0x008fe200078ec0ff */
[----:B------:R1:W-:Y:S04]  /*9ec0*/  LDGSTS.E [R169+0x2ee00], [R112.64], P3 ;  /* 0x2ee0000070a97fae */ /* 0x0003e80009921844 */
[----:B------:R1:W-:Y:S04]  /*9ed0*/  LDGSTS.E [R169+0x2f600], [R120.64], P3 ;  /* 0x2f60000078a97fae */ /* 0x0003e80009921844 */
[----:B------:R1:W-:Y:S01]  /*9ee0*/  LDGSTS.E [R169+0x2fe00], [R130.64], P3 ;  /* 0x2fe0000082a97fae */ /* 0x0003e20009921844 */
[----:B------:R-:W-:-:S03]  /*9ef0*/  IMAD R0, R0, c[0x0][0x18c], RZ ;  /* 0x0000630000007a24 */ /* 0x000fc600078e02ff */
[----:B------:R-:W0:Y:S01]  /*9f00*/  LDGDEPBAR ;  /* 0x00000000000079af */ /* 0x000e220000000000 */
[----:B------:R-:W-:Y:S05]  /*9f10*/  @P5 BRA `(.L_x_0) ;  /* 0x0000045000005947 */ /* 0x000fea0003800000 */
[----:B-1----:R-:W1:Y:S01]  /*9f20*/  S2R R169, SR_TID.X ;  /* 0x0000000000a97919 */ /* 0x002e620000002100 */
[----:B------:R-:W-:Y:S01]  /*9f30*/  CS2R R132, SRZ ;  /* 0x0000000000847805 */ /* 0x000fe2000001ff00 */
        /* <DEDUP_REMOVED lines=22> */
[----:B-1----:R-:W-:Y:S01]  /*a0a0*/  IMAD.SHL.U32 R0, R169, 0x40, RZ ;  /* 0x00000040a9007824 */ /* 0x002fe200078e00ff */
[----:B------:R-:W-:Y:S01]  /*a0b0*/  CS2R R98, SRZ ;  /* 0x0000000000627805 */ /* 0x000fe2000001ff00 */
[----:B------:R-:W-:Y:S01]  /*a0c0*/  CS2R R84, SRZ ;  /* 0x0000000000547805 */ /* 0x000fe2000001ff00 */
[----:B------:R-:W-:Y:S01]  /*a0d0*/  CS2R R86, SRZ ;  /* 0x0000000000567805 */ /* 0x000fe2000001ff00 */
[----:B------:R-:W-:Y:S01]  /*a0e0*/  CS2R R88, SRZ ;  /* 0x0000000000587805 */ /* 0x000fe2000001ff00 */
[----:B------:R-:W-:Y:S01]  /*a0f0*/  LOP3.LUT R0, R0, 0x800, RZ, 0xc0, !PT ;  /* 0x0000080000007812 */ /* 0x000fe200078ec0ff */
[----:B------:R-:W-:Y:S01]  /*a100*/  CS2R R90, SRZ ;  /* 0x00000000005a7805 */ /* 0x000fe2000001ff00 */
[----:B------:R-:W-:Y:S01]  /*a110*/  CS2R R168, SRZ ;  /* 0x0000000000a87805 */ /* 0x000fe2000001ff00 */
[----:B------:R-:W-:Y:S01]  /*a120*/  CS2R R170, SRZ ;  /* 0x0000000000aa7805 */ /* 0x000fe2000001ff00 */
[----:B------:R-:W-:Y:S01]  /*a130*/  CS2R R160, SRZ ;  /* 0x0000000000a07805 */ /* 0x000fe2000001ff00 */
[----:B------:R1:W-:Y:S01]  /*a140*/  STL [R1+0x350], R0 ;  /* 0x0003500001007387 */ /* 0x0003e20000100800 */
        /* <DEDUP_REMOVED lines=33> */
[----:B------:R-:W-:Y:S05]  /*a360*/  BRA `(.L_x_1) ;  /* 0x00009e3000007947 */ /* 0x000fea0003800000 */
.L_x_0:
[----:B------:R-:W2:Y:S04]  /*a370*/  LDL.LU R37, [R1+0x50] ;  /* 0x0000500001257983 */ /* 0x000ea80000300800 */
[----:B------:R-:W3:Y:S04]  /*a380*/  LDL.LU R36, [R1+0x54] ;  /* 0x0000540001247983 */ /* 0x000ee80000300800 */
[----:B-1----:R-:W4:Y:S04]  /*a390*/  LDL.LU R35, [R1+0x58] ;  /* 0x0000580001237983 */ /* 0x002f280000300800 */
[----:B------:R-:W4:Y:S04]  /*a3a0*/  LDL.LU R34, [R1+0x5c] ;  /* 0x00005c0001227983 */ /* 0x000f280000300800 */
        /* <DEDUP_REMOVED lines=8> */
[----:B------:R-:W4:Y:S01]  /*a430*/  LDL.LU R61, [R1+0x80] ;  /* 0x00008000013d7983 */ /* 0x000f220000300800 */
[----:B------:R-:W-:-:S03]  /*a440*/  SHF.R.S32.HI R2, RZ, 0x1f, R0 ;  /* 0x0000001fff027819 */ /* 0x000fc60000011400 */
[----:B------:R-:W4:Y:S04]  /*a450*/  LDL.LU R7, [R1+0x84] ;  /* 0x0000840001077983 */ /* 0x000f280000300800 */
[----:B------:R-:W4:Y:S04]  /*a460*/  LDL.LU R5, [R1+0x88] ;  /* 0x0000880001057983 */ /* 0x000f280000300800 */
[----:B------:R-:W4:Y:S04]  /*a470*/  LDL.LU R60, [R1+0x8c] ;  /* 0x00008c00013c7983 */ /* 0x000f280000300800 */
[----:B------:R-:W4:Y:S04]  /*a480*/  LDL.LU R39, [R1+0x90] ;  /* 0x0000900001277983 */ /* 0x000f280000300800 */
[----:B------:R-:W-:Y:S04]  /*a490*/  STL [R1+0x3e0], R200 ;  /* 0x0003e0c801007387 */ /* 0x000fe80000100800 */
[----:B-----5:R-:W-:Y:S04]  /*a4a0*/  STL [R1+0x3dc], R199 ;  /* 0x0003dcc701007387 */ /* 0x020fe80000100800 */
[----:B------:R-:W-:Y:S04]  /*a4b0*/  STL [R1+0x3d8], R4 ;  /* 0x0003d80401007387 */ /* 0x000fe80000100800 */
[----:B------:R-:W4:Y:S01]  /*a4c0*/  LDL.LU R38, [R1+0x94] ;  /* 0x0000940001267983 */ /* 0x000f220000300800 */
[----:B--2---:R-:W-:-:S02]  /*a4d0*/  IADD3 R215, P6, R0, R37, RZ ;  /* 0x0000002500d77210 */ /* 0x004fc40007fde0ff */
[C---:B---3--:R-:W-:Y:S02]  /*a4e0*/  IADD3 R212, P5, R0.reuse, R36, RZ ;  /* 0x0000002400d47210 */ /* 0x048fe40007fbe0ff */
[-C--:B------:R-:W-:Y:S02]  /*a4f0*/  LEA.HI.X.SX32 R218, R37, R2.reuse, 0x1, P6 ;  /* 0x0000000225da7211 */ /* 0x080fe400030f0eff */
[----:B----4-:R-:W-:Y:S01]  /*a500*/  IADD3 R209, P3, R0, R35, RZ ;  /* 0x0000002300d17210 */ /* 0x010fe20007f7e0ff */
[----:B------:R-:W2:Y:S01]  /*a510*/  LDL.LU R37, [R1+0x98] ;  /* 0x0000980001257983 */ /* 0x000ea20000300800 */
[----:B------:R-:W-:Y:S02]  /*a520*/  LEA.HI.X.SX32 R217, R36, R2, 0x1, P5 ;  /* 0x0000000224d97211 */ /* 0x000fe400028f0eff */
[----:B------:R-:W-:Y:S01]  /*a530*/  IADD3 R206, P2, R0, R34, RZ ;  /* 0x0000002200ce7210 */ /* 0x000fe20007f5e0ff */
[----:B------:R-:W3:Y:S01]  /*a540*/  LDL.LU R36, [R1+0x9c] ;  /* 0x00009c0001247983 */ /* 0x000ee20000300800 */
[----:B------:R-:W-:-:S02]  /*a550*/  LEA.HI.X.SX32 R216, R35, R2, 0x1, P3 ;  /* 0x0000000223d87211 */ /* 0x000fc400018f0eff */
[----:B------:R-:W-:Y:S01]  /*a560*/  IADD3 R203, P1, R0, R33, RZ ;  /* 0x0000002100cb7210 */ /* 0x000fe20007f3e0ff */
[----:B------:R-:W4:Y:S01]  /*a570*/  LDL.LU R35, [R1+0xa0] ;  /* 0x0000a00001237983 */ /* 0x000f220000300800 */
[----:B------:R-:W-:Y:S02]  /*a580*/  LEA.HI.X.SX32 R214, R34, R2, 0x1, P2 ;  /* 0x0000000222d67211 */ /* 0x000fe400010f0eff */
[C---:B------:R-:W-:Y:S01]  /*a590*/  IADD3 R202, P0, R0.reuse, R32, RZ ;  /* 0x0000002000ca7210 */ /* 0x040fe20007f1e0ff */
[----:B------:R-:W4:Y:S01]  /*a5a0*/  LDL.LU R34, [R1+0xa4] ;  /* 0x0000a40001227983 */ /* 0x000f220000300800 */
[-C--:B------:R-:W-:Y:S02]  /*a5b0*/  LEA.HI.X.SX32 R213, R33, R2.reuse, 0x1, P1 ;  /* 0x0000000221d57211 */ /* 0x080fe400008f0eff */
[----:B------:R-:W-:Y:S01]  /*a5c0*/  IADD3 R196, P4, R0, R15, RZ ;  /* 0x0000000f00c47210 */ /* 0x000fe20007f9e0ff */
[----:B------:R-:W4:Y:S01]  /*a5d0*/  LDL.LU R33, [R1+0xa8] ;  /* 0x0000a80001217983 */ /* 0x000f220000300800 */
[----:B------:R-:W-:-:S02]  /*a5e0*/  LEA.HI.X.SX32 R211, R32, R2, 0x1, P0 ;  /* 0x0000000220d37211 */ /* 0x000fc400000f0eff */
[----:B------:R-:W-:Y:S01]  /*a5f0*/  IADD3 R195, P6, R0, R14, RZ ;  /* 0x0000000e00c37210 */ /* 0x000fe20007fde0ff */
[----:B------:R-:W4:Y:S01]  /*a600*/  LDL.LU R32, [R1+0xac] ;  /* 0x0000ac0001207983 */ /* 0x000f220000300800 */
[-C--:B------:R-:W-:Y:S02]  /*a610*/  LEA.HI.X.SX32 R210, R15, R2.reuse, 0x1, P4 ;  /* 0x000000020fd27211 */ /* 0x080fe400020f0eff */
[----:B------:R-:W-:Y:S01]  /*a620*/  LEA.HI.X.SX32 R208, R14, R2, 0x1, P6 ;  /* 0x000000020ed07211 */ /* 0x000fe200030f0eff */
[----:B------:R-:W4:Y:S04]  /*a630*/  LDL.LU R15, [R1+0xb0] ;  /* 0x0000b000010f7983 */ /* 0x000f280000300800 */
[----:B------:R-:W4:Y:S01]  /*a640*/  LDL.LU R14, [R1+0xb4] ;  /* 0x0000b400010e7983 */ /* 0x000f220000300800 */
[----:B------:R-:W-:-:S02]  /*a650*/  IADD3 R194, P5, R0, R13, RZ ;  /* 0x0000000d00c27210 */ /* 0x000fc40007fbe0ff */
[C---:B------:R-:W-:Y:S02]  /*a660*/  IADD3 R192, P2, R0.reuse, R12, RZ ;  /* 0x0000000c00c07210 */ /* 0x040fe40007f5e0ff */
[----:B------:R-:W-:Y:S02]  /*a670*/  LEA.HI.X.SX32 R207, R13, R2, 0x1, P5 ;  /* 0x000000020dcf7211 */ /* 0x000fe400028f0eff */
[C---:B------:R-:W-:Y:S01]  /*a680*/  IADD3 R191, P1, R0.reuse, R6, RZ ;  /* 0x0000000600bf7210 */ /* 0x040fe20007f3e0ff */
[----:B------:R-:W4:Y:S01]  /*a690*/  LDL.LU R13, [R1+0xb8] ;  /* 0x0000b800010d7983 */ /* 0x000f220000300800 */
[----:B------:R-:W-:Y:S02]  /*a6a0*/  IADD3 R193, P3, R0, R62, RZ ;  /* 0x0000003e00c17210 */ /* 0x000fe40007f7e0ff */
[----:B------:R-:W-:Y:S02]  /*a6b0*/  LEA.HI.X.SX32 R229, R12, R2, 0x1, P2 ;  /* 0x000000020ce57211 */ /* 0x000fe400010f0eff */
[----:B------:R-:W4:Y:S01]  /*a6c0*/  LDL.LU R12, [R1+0xbc] ;  /* 0x0000bc00010c7983 */ /* 0x000f220000300800 */
[----:B------:R-:W-:-:S02]  /*a6d0*/  IADD3 R189, P4, R0, R7, RZ ;  /* 0x0000000700bd7210 */ /* 0x000fc40007f9e0ff */
[-C--:B------:R-:W-:Y:S02]  /*a6e0*/  LEA.HI.X.SX32 R231, R6, R2.reuse, 0x1, P1 ;  /* 0x0000000206e77211 */ /* 0x080fe400008f0eff */
[----:B------:R-:W-:Y:S01]  /*a6f0*/  IADD3 R188, P6, R0, R5, RZ ;  /* 0x0000000500bc7210 */ /* 0x000fe20007fde0ff */
[----:B------:R-:W4:Y:S01]  /*a700*/  LDL.LU R6, [R1+0xc0] ;  /* 0x0000c00001067983 */ /* 0x000f220000300800 */
[-C--:B------:R-:W-:Y:S02]  /*a710*/  LEA.HI.X.SX32 R204, R62, R2.reuse, 0x1, P3 ;  /* 0x000000023ecc7211 */ /* 0x080fe400018f0eff */
[-C--:B------:R-:W-:Y:S02]  /*a720*/  LEA.HI.X.SX32 R235, R7, R2.reuse, 0x1, P4 ;  /* 0x0000000207eb7211 */ /* 0x080fe400020f0eff */
[----:B------:R-:W4:Y:S01]  /*a730*/  LDL.LU R7, [R1+0xc4] ;  /* 0x0000c40001077983 */ /* 0x000f220000300800 */
[----:B------:R-:W-:Y:S02]  /*a740*/  IADD3 R186, P3, R0, R39, RZ ;  /* 0x0000002700ba7210 */ /* 0x000fe40007f7e0ff */
[----:B------:R-:W-:-:S02]  /*a750*/  LEA.HI.X.SX32 R237, R5, R2, 0x1, P6 ;  /* 0x0000000205ed7211 */ /* 0x000fc400030f0eff */
[----:B------:R-:W-:Y:S01]  /*a760*/  IADD3 R190, P0, R0, R61, RZ ;  /* 0x0000003d00be7210 */ /* 0x000fe20007f1e0ff */
[----:B------:R-:W4:Y:S01]  /*a770*/  LDL.LU R5, [R1+0xc8] ;  /* 0x0000c80001057983 */ /* 0x000f220000300800 */
[----:B------:R-:W-:-:S03]  /*a780*/  LEA.HI.X.SX32 R241, R39, R2, 0x1, P3 ;  /* 0x0000000227f17211 */ /* 0x000fc600018f0eff */
[----:B------:R-:W4:Y:S01]  /*a790*/  LDL.LU R39, [R1+0xcc] ;  /* 0x0000cc0001277983 */ /* 0x000f220000300800 */
[----:B------:R-:W-:Y:S02]  /*a7a0*/  LEA.HI.X.SX32 R233, R61, R2, 0x1, P0 ;  /* 0x000000023de97211 */ /* 0x000fe400000f0eff */
[----:B------:R-:W-:-:S04]  /*a7b0*/  IADD3 R185, P2, R0, R38, RZ ;  /* 0x0000002600b97210 */ /* 0x000fc80007f5e0ff */
[----:B------:R-:W-:Y:S02]  /*a7c0*/  LEA.HI.X.SX32 R243, R38, R2, 0x1, P2 ;  /* 0x0000000226f37211 */ /* 0x000fe400010f0eff */
[----:B------:R-:W4:Y:S01]  /*a7d0*/  LDL.LU R38, [R1+0xd0] ;  /* 0x0000d00001267983 */ /* 0x000f220000300800 */
[----:B--2---:R-:W-:-:S04]  /*a7e0*/  IADD3 R184, P1, R0, R37, RZ ;  /* 0x0000002500b87210 */ /* 0x004fc80007f3e0ff */
[----:B------:R-:W-:Y:S02]  /*a7f0*/  LEA.HI.X.SX32 R245, R37, R2, 0x1, P1 ;  /* 0x0000000225f57211 */ /* 0x000fe400008f0eff */
[----:B---3--:R-:W-:Y:S01]  /*a800*/  IADD3 R183, P0, R0, R36, RZ ;  /* 0x0000002400b77210 */ /* 0x008fe20007f1e0ff */
[----:B------:R-:W2:Y:S03]  /*a810*/  LDL.LU R37, [R1+0xd4] ;  /* 0x0000d40001257983 */ /* 0x000ea60000300800 */
[----:B------:R-:W-:Y:S02]  /*a820*/  LEA.HI.X.SX32 R247, R36, R2, 0x1, P0 ;  /* 0x0000000224f77211 */ /* 0x000fe400000f0eff */
[----:B----4-:R-:W-:-:S05]  /*a830*/  IADD3 R177, P1, R0, R14, RZ ;  /* 0x0000000e00b17210 */ /* 0x010fca0007f3e0ff */
[----:B------:R1:W-:Y:S04]  /*a840*/  STL [R1+0x530], R177 ;  /* 0x000530b101007387 */ /* 0x0003e80000100800 */
[----:B------:R-:W3:Y:S01]  /*a850*/  LDL.LU R36, [R1+0xd8] ;  /* 0x0000d80001247983 */ /* 0x000ee20000300800 */
[C---:B------:R-:W-:Y:S02]  /*a860*/  IADD3 R187, P5, R0.reuse, R60, RZ ;  /* 0x0000003c00bb7210 */ /* 0x040fe40007fbe0ff */
[C---:B------:R-:W-:Y:S02]  /*a870*/  IADD3 R182, P4, R0.reuse, R35, RZ ;  /* 0x0000002300b67210 */ /* 0x040fe40007f9e0ff */
[----:B------:R-:W-:Y:S02]  /*a880*/  IADD3 R181, P6, R0, R34, RZ ;  /* 0x0000002200b57210 */ /* 0x000fe40007fde0ff */
[----:B------:R-:W-:-:S02]  /*a890*/  LEA.HI.X.SX32 R239, R60, R2, 0x1, P5 ;  /* 0x000000023cef7211 */ /* 0x000fc400028f0eff */
[C---:B------:R-:W-:Y:S02]  /*a8a0*/  IADD3 R176, P0, R0.reuse, R13, RZ ;  /* 0x0000000d00b07210 */ /* 0x040fe40007f1e0ff */
[C---:B------:R-:W-:Y:S02]  /*a8b0*/  IADD3 R180, P5, R0.reuse, R33, RZ ;  /* 0x0000002100b47210 */ /* 0x040fe40007fbe0ff */
[----:B------:R-:W-:Y:S02]  /*a8c0*/  LEA.HI.X.SX32 R249, R35, R2, 0x1, P4 ;  /* 0x0000000223f97211 */ /* 0x000fe400020f0eff */
[C---:B------:R-:W-:Y:S02]  /*a8d0*/  IADD3 R175, P4, R0.reuse, R12, RZ ;  /* 0x0000000c00af7210 */ /* 0x040fe40007f9e0ff */
[----:B------:R-:W-:Y:S02]  /*a8e0*/  IADD3 R179, P3, R0, R32, RZ ;  /* 0x0000002000b37210 */ /* 0x000fe40007f7e0ff */
[----:B------:R-:W-:Y:S01]  /*a8f0*/  LEA.HI.X.SX32 R251, R34, R2, 0x1, P6 ;  /* 0x0000000222fb7211 */ /* 0x000fe200030f0eff */
[----:B------:R4:W-:Y:S01]  /*a900*/  STL [R1+0x52c], R176 ;  /* 0x00052cb001007387 */ /* 0x0009e20000100800 */
[----:B------:R-:W-:-:S02]  /*a910*/  IADD3 R174, P6, R0, R6, RZ ;  /* 0x0000000600ae7210 */ /* 0x000fc40007fde0ff */
[C---:B------:R-:W-:Y:S01]  /*a920*/  IADD3 R178, P2, R0.reuse, R15, RZ ;  /* 0x0000000f00b27210 */ /* 0x040fe20007f5e0ff */
[----:B------:R-:W3:Y:S01]  /*a930*/  LDL.LU R35, [R1+0xdc] ;  /* 0x0000dc0001237983 */ /* 0x000ee20000300800 */
[-C--:B-1----:R-:W-:Y:S02]  /*a940*/  LEA.HI.X.SX32 R177, R33, R2.reuse, 0x1, P5 ;  /* 0x0000000221b17211 */ /* 0x082fe400028f0eff */
[----:B------:R-:W-:Y:S01]  /*a950*/  IADD3 R173, P5, R0, R7, RZ ;  /* 0x0000000700ad7210 */ /* 0x000fe20007fbe0ff */
[----:B------:R1:W-:Y:S01]  /*a960*/  STL [R1+0x528], R175 ;  /* 0x000528af01007387 */ /* 0x0003e20000100800 */
[----:B----4-:R-:W-:-:S03]  /*a970*/  LEA.HI.X.SX32 R176, R32, R2, 0x1, P3 ;  /* 0x0000000220b07211 */ /* 0x010fc600018f0eff */
[----:B------:R-:W4:Y:S01]  /*a980*/  LDL.LU R34, [R1+0xe0] ;  /* 0x0000e00001227983 */ /* 0x000f220000300800 */
[----:B------:R-:W-:-:S03]  /*a990*/  IADD3 R172, P3, R0, R5, RZ ;  /* 0x0000000500ac7210 */ /* 0x000fc60007f7e0ff */
[----:B------:R1:W-:Y:S02]  /*a9a0*/  STL [R1+0x524], R174 ;  /* 0x000524ae01007387 */ /* 0x0003e40000100800 */
[----:B-1----:R-:W-:Y:S02]  /*a9b0*/  LEA.HI.X.SX32 R175, R15, R2, 0x1, P2 ;  /* 0x000000020faf7211 */ /* 0x002fe400010f0eff */
[----:B------:R-:W4:Y:S01]  /*a9c0*/  LDL.LU R33, [R1+0xe4] ;  /* 0x0000e40001217983 */ /* 0x000f220000300800 */
[----:B------:R-:W-:-:S03]  /*a9d0*/  IADD3 R155, P2, R0, R39, RZ ;  /* 0x00000027009b7210 */ /* 0x000fc60007f5e0ff */
[----:B------:R1:W-:Y:S01]  /*a9e0*/  STL [R1+0x520], R173 ;  /* 0x000520ad01007387 */ /* 0x0003e20000100800 */
[----:B------:R-:W-:-:S03]  /*a9f0*/  LEA.HI.X.SX32 R174, R14, R2, 0x1, P1 ;  /* 0x000000020eae7211 */ /* 0x000fc600008f0eff */
[----:B------:R-:W4:Y:S01]  /*aa00*/  LDL.LU R32, [R1+0xe8] ;  /* 0x0000e80001207983 */ /* 0x000f220000300800 */
[----:B------:R-:W-:-:S03]  /*aa10*/  IADD3 R154, P1, R0, R38, RZ ;  /* 0x00000026009a7210 */ /* 0x000fc60007f3e0ff */
[----:B------:R1:W-:Y:S02]  /*aa20*/  STL [R1+0x51c], R172 ;  /* 0x00051cac01007387 */ /* 0x0003e40000100800 */
[-C--:B-1----:R-:W-:Y:S02]  /*aa30*/  LEA.HI.X.SX32 R173, R13, R2.reuse, 0x1, P0 ;  /* 0x000000020dad7211 */ /* 0x082fe400000f0eff */
[----:B------:R-:W4:Y:S04]  /*aa40*/  LDL.LU R15, [R1+0xec] ;  /* 0x0000ec00010f7983 */ /* 0x000f280000300800 */
[----:B------:R1:W-:Y:S01]  /*aa50*/  STL [R1+0x518], R155 ;  /* 0x0005189b01007387 */ /* 0x0003e20000100800 */
[----:B------:R-:W-:-:S03]  /*aa60*/  LEA.HI.X.SX32 R172, R12, R2, 0x1, P4 ;  /* 0x000000020cac7211 */ /* 0x000fc600020f0eff */
[----:B------:R-:W4:Y:S04]  /*aa70*/  LDL.LU R14, [R1+0xf0] ;  /* 0x0000f000010e7983 */ /* 0x000f280000300800 */
[----:B------:R2:W-:Y:S04]  /*aa80*/  STL [R1+0x514], R154 ;  /* 0x0005149a01007387 */ /* 0x0005e80000100800 */
[----:B------:R-:W4:Y:S01]  /*aa90*/  LDL.LU R13, [R1+0xf4] ;  /* 0x0000f400010d7983 */ /* 0x000f220000300800 */
[----:B-1----:R-:W-:Y:S02]  /*aaa0*/  LEA.HI.X.SX32 R155, R6, R2, 0x1, P6 ;  /* 0x00000002069b7211 */ /* 0x002fe400030f0eff */
[----:B--2---:R-:W-:-:S05]  /*aab0*/  IADD3 R153, P0, R0, R37, RZ ;  /* 0x0000002500997210 */ /* 0x004fca0007f1e0ff */
[----:B------:R1:W-:Y:S04]  /*aac0*/  STL [R1+0x510], R153 ;  /* 0x0005109901007387 */ /* 0x0003e80000100800 */
[----:B------:R-:W2:Y:S01]  /*aad0*/  LDL.LU R12, [R1+0xf8] ;  /* 0x0000f800010c7983 */ /* 0x000ea20000300800 */
[----:B---3--:R-:W-:-:S05]  /*aae0*/  IADD3 R152, P4, R0, R36, RZ ;  /* 0x0000002400987210 */ /* 0x008fca0007f9e0ff */
[----:B------:R3:W-:Y:S04]  /*aaf0*/  STL [R1+0x50c], R152 ;  /* 0x00050c9801007387 */ /* 0x0007e80000100800 */
[----:B------:R-:W2:Y:S01]  /*ab00*/  LDL.LU R6, [R1+0xfc] ;  /* 0x0000fc0001067983 */ /* 0x000ea20000300800 */
[-C--:B------:R-:W-:Y:S02]  /*ab10*/  LEA.HI.X.SX32 R154, R7, R2.reuse, 0x1, P5 ;  /* 0x00000002079a7211 */ /* 0x080fe400028f0eff */
[-C--:B-1----:R-:W-:Y:S02]  /*ab20*/  LEA.HI.X.SX32 R153, R5, R2.reuse, 0x1, P3 ;  /* 0x0000000205997211 */ /* 0x082fe400018f0eff */
[----:B---3--:R-:W-:Y:S02]  /*ab30*/  LEA.HI.X.SX32 R152, R39, R2, 0x1, P2 ;  /* 0x0000000227987211 */ /* 0x008fe400010f0eff */
[----:B------:R-:W-:-:S05]  /*ab40*/  IADD3 R147, P6, R0, R35, RZ ;  /* 0x0000002300937210 */ /* 0x000fca0007fde0ff */
[----:B------:R1:W-:Y:S01]  /*ab50*/  STL [R1+0x508], R147 ;  /* 0x0005089301007387 */ /* 0x0003e20000100800 */
[----:B----4-:R-:W-:-:S03]  /*ab60*/  IADD3 R146, P5, R0, R34, RZ ;  /* 0x0000002200927210 */ /* 0x010fc60007fbe0ff */
[----:B------:R-:W2:Y:S04]  /*ab70*/  LDL.LU R7, [R1+0x100] ;  /* 0x0001000001077983 */ /* 0x000ea80000300800 */
[----:B------:R4:W-:Y:S01]  /*ab80*/  STL [R1+0x504], R146 ;  /* 0x0005049201007387 */ /* 0x0009e20000100800 */
[----:B------:R-:W-:-:S03]  /*ab90*/  IADD3 R145, P3, R0, R33, RZ ;  /* 0x0000002100917210 */ /* 0x000fc60007f7e0ff */
[----:B------:R-:W2:Y:S01]  /*aba0*/  LDL.LU R5, [R1+0x104] ;  /* 0x0001040001057983 */ /* 0x000ea20000300800 */
[----:B-1----:R-:W-:-:S03]  /*abb0*/  LEA.HI.X.SX32 R147, R38, R2, 0x1, P1 ;  /* 0x0000000226937211 */ /* 0x002fc600008f0eff */
[----:B------:R1:W-:Y:S01]  /*abc0*/  STL [R1+0x500], R145 ;  /* 0x0005009101007387 */ /* 0x0003e20000100800 */
[----:B------:R-:W-:-:S03]  /*abd0*/  IADD3 R144, P2, R0, R32, RZ ;  /* 0x0000002000907210 */ /* 0x000fc60007f5e0ff */
[----:B------:R-:W2:Y:S01]  /*abe0*/  LDL.LU R62, [R1+0x108] ;  /* 0x00010800013e7983 */ /* 0x000ea20000300800 */
[----:B----4-:R-:W-:-:S03]  /*abf0*/  LEA.HI.X.SX32 R146, R37, R2, 0x1, P0 ;  /* 0x0000000225927211 */ /* 0x010fc600000f0eff */
[----:B------:R4:W-:Y:S01]  /*ac00*/  STL [R1+0x4fc], R144 ;  /* 0x0004fc9001007387 */ /* 0x0009e20000100800 */
[----:B------:R-:W-:-:S03]  /*ac10*/  IADD3 R83, P1, R0, R15, RZ ;  /* 0x0000000f00537210 */ /* 0x000fc60007f3e0ff */
[----:B------:R-:W2:Y:S01]  /*ac20*/  LDL.LU R61, [R1+0x10c] ;  /* 0x00010c00013d7983 */ /* 0x000ea20000300800 */
[----:B-1----:R-:W-:-:S03]  /*ac30*/  LEA.HI.X.SX32 R145, R36, R2, 0x1, P4 ;  /* 0x0000000224917211 */ /* 0x002fc600020f0eff */
[----:B------:R1:W-:Y:S01]  /*ac40*/  STL [R1+0x4f8], R83 ;  /* 0x0004f85301007387 */ /* 0x0003e20000100800 */
[----:B------:R-:W-:-:S03]  /*ac50*/  IADD3 R82, P0, R0, R14, RZ ;  /* 0x0000000e00527210 */ /* 0x000fc60007f1e0ff */
[----:B------:R-:W2:Y:S01]  /*ac60*/  LDL.LU R60, [R1+0x110] ;  /* 0x00011000013c7983 */ /* 0x000ea20000300800 */
[-C--:B----4-:R-:W-:Y:S02]  /*ac70*/  LEA.HI.X.SX32 R144, R35, R2.reuse, 0x1, P6 ;  /* 0x0000000223907211 */ /* 0x090fe400030f0eff */
[----:B------:R-:W-:Y:S01]  /*ac80*/  IADD3 R80, P4, R0, R13, RZ ;  /* 0x0000000d00507210 */ /* 0x000fe20007f9e0ff */
[----:B------:R4:W-:Y:S01]  /*ac90*/  STL [R1+0x4f4], R82 ;  /* 0x0004f45201007387 */ /* 0x0009e20000100800 */
[----:B-1----:R-:W-:-:S03]  /*aca0*/  LEA.HI.X.SX32 R83, R34, R2, 0x1, P5 ;  /* 0x0000000222537211 */ /* 0x002fc600028f0eff */
[----:B------:R1:W-:Y:S04]  /*acb0*/  STL [R1+0x4f0], R80 ;  /* 0x0004f05001007387 */ /* 0x0003e80000100800 */
[----:B------:R-:W2:Y:S02]  /*acc0*/  LDL.LU R39, [R1+0x114] ;  /* 0x0001140001277983 */ /* 0x000ea40000300800 */
[----:B--2---:R-:W-:-:S05]  /*acd0*/  IADD3 R79, P6, R0, R12, RZ ;  /* 0x0000000c004f7210 */ /* 0x004fca0007fde0ff */
[----:B------:R2:W-:Y:S04]  /*ace0*/  STL [R1+0x4ec], R79 ;  /* 0x0004ec4f01007387 */ /* 0x0005e80000100800 */
[----:B------:R-:W3:Y:S01]  /*acf0*/  LDL.LU R38, [R1+0x118] ;  /* 0x0001180001267983 */ /* 0x000ee20000300800 */
[----:B------:R-:W-:-:S05]  /*ad00*/  IADD3 R78, P5, R0, R6, RZ ;  /* 0x00000006004e7210 */ /* 0x000fca0007fbe0ff */
[----:B------:R2:W-:Y:S04]  /*ad10*/  STL [R1+0x4e8], R78 ;  /* 0x0004e84e01007387 */ /* 0x0005e80000100800 */
[----:B------:R-:W3:Y:S01]  /*ad20*/  LDL.LU R37, [R1+0x11c] ;  /* 0x00011c0001257983 */ /* 0x000ee20000300800 */
[-C--:B----4-:R-:W-:Y:S02]  /*ad30*/  LEA.HI.X.SX32 R82, R33, R2.reuse, 0x1, P3 ;  /* 0x0000000221527211 */ /* 0x090fe400018f0eff */
[-C--:B-1----:R-:W-:Y:S02]  /*ad40*/  LEA.HI.X.SX32 R80, R32, R2.reuse, 0x1, P2 ;  /* 0x0000000220507211 */ /* 0x082fe400010f0eff */
[-C--:B--2---:R-:W-:Y:S02]  /*ad50*/  LEA.HI.X.SX32 R79, R15, R2.reuse, 0x1, P1 ;  /* 0x000000020f4f7211 */ /* 0x084fe400008f0eff */
[----:B------:R-:W-:-:S02]  /*ad60*/  LEA.HI.X.SX32 R78, R14, R2, 0x1, P0 ;  /* 0x000000020e4e7211 */ /* 0x000fc400000f0eff */
[----:B------:R-:W-:-:S05]  /*ad70*/  IADD3 R77, P3, R0, R7, RZ ;  /* 0x00000007004d7210 */ /* 0x000fca0007f7e0ff */
[----:B------:R1:W-:Y:S01]  /*ad80*/  STL [R1+0x4e4], R77 ;  /* 0x0004e44d01007387 */ /* 0x0003e20000100800 */
[----:B------:R-:W-:-:S03]  /*ad90*/  IADD3 R76, P2, R0, R5, RZ ;  /* 0x00000005004c7210 */ /* 0x000fc60007f5e0ff */
        /* <DEDUP_REMOVED lines=9> */
[----:B------:R-:W4:Y:S01]  /*ae30*/  LDL.LU R33, [R1+0x12c] ;  /* 0x00012c0001217983 */ /* 0x000f220000300800 */
[----:B------:R-:W-:-:S03]  /*ae40*/  IADD3 R70, P4, R0, R60, RZ ;  /* 0x0000003c00467210 */ /* 0x000fc60007f9e0ff */
[----:B------:R1:W-:Y:S02]  /*ae50*/  STL [R1+0x4d8], R71 ;  /* 0x0004d84701007387 */ /* 0x0003e40000100800 */
[-C--:B-1----:R-:W-:Y:S02]  /*ae60*/  LEA.HI.X.SX32 R75, R6, R2.reuse, 0x1, P5 ;  /* 0x00000002064b7211 */ /* 0x082fe400028f0eff */
[----:B------:R-:W4:Y:S04]  /*ae70*/  LDL.LU R32, [R1+0x130] ;  /* 0x0001300001207983 */ /* 0x000f280000300800 */
[----:B------:R-:W-:Y:S01]  /*ae80*/  STL [R1+0x4d0], R70 ;  /* 0x0004d04601007387 */ /* 0x000fe20000100800 */
[----:B------:R-:W-:-:S03]  /*ae90*/  LEA.HI.X.SX32 R71, R7, R2, 0x1, P3 ;  /* 0x0000000207477211 */ /* 0x000fc600018f0eff */
[----:B------:R-:W4:Y:S01]  /*aea0*/  LDL.LU R15, [R1+0x134] ;  /* 0x00013400010f7983 */ /* 0x000f220000300800 */
[----:B------:R-:W-:-:S03]  /*aeb0*/  IADD3 R69, P6, R0, R39, RZ ;  /* 0x0000002700457210 */ /* 0x000fc60007fde0ff */
[----:B------:R-:W4:Y:S04]  /*aec0*/  LDL.LU R14, [R1+0x138] ;  /* 0x00013800010e7983 */ /* 0x000f280000300800 */
[----:B------:R1:W-:Y:S04]  /*aed0*/  STL [R1+0x4d4], R69 ;  /* 0x0004d44501007387 */ /* 0x0003e80000100800 */
[----:B------:R-:W4:Y:S01]  /*aee0*/  LDL.LU R6, [R1+0x13c] ;  /* 0x00013c0001067983 */ /* 0x000f220000300800 */
[----:B-1----:R-:W-:Y:S02]  /*aef0*/  LEA.HI.X.SX32 R69, R5, R2, 0x1, P2 ;  /* 0x0000000205457211 */ /* 0x002fe400010f0eff */
[----:B---3--:R-:W-:-:S05]  /*af00*/  IADD3 R68, P5, R0, R38, RZ ;  /* 0x0000002600447210 */ /* 0x008fca0007fbe0ff */
[----:B------:R1:W-:Y:S04]  /*af10*/  STL [R1+0x4cc], R68 ;  /* 0x0004cc4401007387 */ /* 0x0003e80000100800 */
[----:B------:R-:W3:Y:S04]  /*af20*/  LDL.LU R13, [R1+0x140] ;  /* 0x00014000010d7983 */ /* 0x000ee80000300800 */
[----:B------:R-:W3:Y:S01]  /*af30*/  LDL.LU R12, [R1+0x144] ;  /* 0x00014400010c7983 */ /* 0x000ee20000300800 */
[----:B------:R-:W-:-:S05]  /*af40*/  IADD3 R67, P3, R0, R37, RZ ;  /* 0x0000002500437210 */ /* 0x000fca0007f7e0ff */
[----:B------:R1:W-:Y:S04]  /*af50*/  STL [R1+0x4c8], R67 ;  /* 0x0004c84301007387 */ /* 0x0003e80000100800 */
[----:B------:R-:W3:Y:S04]  /*af60*/  LDL.LU R7, [R1+0x148] ;  /* 0x0001480001077983 */ /* 0x000ee80000300800 */
[----:B------:R-:W3:Y:S01]  /*af70*/  LDL.LU R5, [R1+0x14c] ;  /* 0x00014c0001057983 */ /* 0x000ee20000300800 */
[-C--:B------:R-:W-:Y:S02]  /*af80*/  LEA.HI.X.SX32 R70, R62, R2.reuse, 0x1, P1 ;  /* 0x000000023e467211 */ /* 0x080fe400008f0eff */
[----:B-1----:R-:W-:-:S02]  /*af90*/  LEA.HI.X.SX32 R68, R61, R2, 0x1, P0 ;  /* 0x000000023d447211 */ /* 0x002fc400000f0eff */
[----:B------:R-:W-:Y:S02]  /*afa0*/  LEA.HI.X.SX32 R67, R60, R2, 0x1, P4 ;  /* 0x000000023c437211 */ /* 0x000fe400020f0eff */
[C---:B--2---:R-:W-:Y:S02]  /*afb0*/  IADD3 R66, P2, R0.reuse, R36, RZ ;  /* 0x0000002400427210 */ /* 0x044fe40007f5e0ff */
[----:B------:R-:W-:-:S03]  /*afc0*/  IADD3 R65, P1, R0, R35, RZ ;  /* 0x0000002300417210 */ /* 0x000fc60007f3e0ff */
[----:B------:R1:W-:Y:S01]  /*afd0*/  STL [R1+0x4c4], R66 ;  /* 0x0004c44201007387 */ /* 0x0003e20000100800 */
[----:B------:R-:W-:-:S03]  /*afe0*/  IADD3 R64, P0, R0, R34, RZ ;  /* 0x0000002200407210 */ /* 0x000fc60007f1e0ff */
[----:B------:R2:W-:Y:S01]  /*aff0*/  STL [R1+0x4c0], R65 ;  /* 0x0004c04101007387 */ /* 0x0005e20000100800 */
[----:B----4-:R-:W-:-:S03]  /*b000*/  IADD3 R63, P4, R0, R33, RZ ;  /* 0x00000021003f7210 */ /* 0x010fc60007f9e0ff */
[----:B------:R4:W-:Y:S01]  /*b010*/  STL [R1+0x4bc], R64 ;  /* 0x0004bc4001007387 */ /* 0x0009e20000100800 */
[----:B-1----:R-:W-:-:S03]  /*b020*/  LEA.HI.X.SX32 R66, R39, R2, 0x1, P6 ;  /* 0x0000000227427211 */ /* 0x002fc600030f0eff */
[----:B------:R1:W-:Y:S01]  /*b030*/  STL [R1+0x4b8], R63 ;  /* 0x0004b83f01007387 */ /* 0x0003e20000100800 */
[----:B--2---:R-:W-:Y:S02]  /*b040*/  LEA.HI.X.SX32 R65, R38, R2, 0x1, P5 ;  /* 0x0000000226417211 */ /* 0x004fe400028f0eff */
[----:B------:R-:W-:Y:S02]  /*b050*/  IADD3 R62, P6, R0, R32, RZ ;  /* 0x00000020003e7210 */ /* 0x000fe40007fde0ff */
[-C--:B----4-:R-:W-:Y:S02]  /*b060*/  LEA.HI.X.SX32 R64, R37, R2.reuse, 0x1, P3 ;  /* 0x0000000225407211 */ /* 0x090fe400018f0eff */
[----:B-1----:R-:W-:Y:S02]  /*b070*/  LEA.HI.X.SX32 R63, R36, R2, 0x1, P2 ;  /* 0x00000002243f7211 */ /* 0x002fe400010f0eff */
[C---:B------:R-:W-:Y:S02]  /*b080*/  IADD3 R61, P5, R0.reuse, R15, RZ ;  /* 0x0000000f003d7210 */ /* 0x040fe40007fbe0ff */
[C---:B------:R-:W-:Y:S01]  /*b090*/  IADD3 R60, P3, R0.reuse, R14, RZ ;  /* 0x0000000e003c7210 */ /* 0x040fe20007f7e0ff */
[----:B------:R1:W-:Y:S04]  /*b0a0*/  STL [R1+0x4b4], R62 ;  /* 0x0004b43e01007387 */ /* 0x0003e80000100800 */
[----:B------:R2:W-:Y:S01]  /*b0b0*/  STL [R1+0x4b0], R61 ;  /* 0x0004b03d01007387 */ /* 0x0005e20000100800 */
[----:B------:R-:W-:-:S03]  /*b0c0*/  IADD3 R39, P2, R0, R6, RZ ;  /* 0x0000000600277210 */ /* 0x000fc60007f5e0ff */
[----:B------:R4:W-:Y:S01]  /*b0d0*/  STL [R1+0x4ac], R60 ;  /* 0x0004ac3c01007387 */ /* 0x0009e20000100800 */
[----:B-1----:R-:W-:-:S03]  /*b0e0*/  LEA.HI.X.SX32 R62, R35, R2, 0x1, P1 ;  /* 0x00000002233e7211 */ /* 0x002fc600008f0eff */
[----:B------:R1:W-:Y:S01]  /*b0f0*/  STL [R1+0x4a8], R39 ;  /* 0x0004a82701007387 */ /* 0x0003e20000100800 */
[-C--:B--2---:R-:W-:Y:S02]  /*b100*/  LEA.HI.X.SX32 R61, R34, R2.reuse, 0x1, P0 ;  /* 0x00000002223d7211 */ /* 0x084fe400000f0eff */
[-C--:B----4-:R-:W-:Y:S02]  /*b110*/  LEA.HI.X.SX32 R60, R33, R2.reuse, 0x1, P4 ;  /* 0x00000002213c7211 */ /* 0x090fe400020f0eff */
[----:B-1----:R-:W-:Y:S02]  /*b120*/  LEA.HI.X.SX32 R39, R32, R2, 0x1, P6 ;  /* 0x0000000220277211 */ /* 0x002fe400030f0eff */
[----:B------:R-:W-:Y:S01]  /*b130*/  SHF.R.S32.HI R205, RZ, 0x1f, R198 ;  /* 0x0000001fffcd7819 */ /* 0x000fe200000114c6 */
[C---:B------:R-:W-:Y:S02]  /*b140*/  IMAD R225, R236.reuse, 0x22, RZ ;  /* 0x00000022ece17824 */ /* 0x040fe400078e02ff */
[----:B------:R-:W-:-:S02]  /*b150*/  IMAD R226, R236, 0x21, RZ ;  /* 0x00000021ece27824 */ /* 0x000fc400078e02ff */
[C---:B------:R-:W-:Y:S02]  /*b160*/  IMAD.SHL.U32 R227, R236.reuse, 0x20, RZ ;  /* 0x00000020ece37824 */ /* 0x040fe400078e00ff */
[C---:B------:R-:W-:Y:S02]  /*b170*/  IMAD R228, R236.reuse, 0x1f, RZ ;  /* 0x0000001fece47824 */ /* 0x040fe400078e02ff */
[C---:B------:R-:W-:Y:S02]  /*b180*/  IMAD R232, R236.reuse, 0x1e, RZ ;  /* 0x0000001eece87824 */ /* 0x040fe400078e02ff */
[C---:B------:R-:W-:Y:S02]  /*b190*/  IMAD R230, R236.reuse, 0x1d, RZ ;  /* 0x0000001dece67824 */ /* 0x040fe400078e02ff */
[----:B------:R-:W-:Y:S02]  /*b1a0*/  IMAD.MOV.U32 R242, RZ, RZ, c[0x0][0x188] ;  /* 0x00006200fff27624 */ /* 0x000fe400078e00ff */
[----:B------:R-:W-:-:S02]  /*b1b0*/  IMAD R244, R236, 0x1b, RZ ;  /* 0x0000001becf47824 */ /* 0x000fc400078e02ff */
[C---:B------:R-:W-:Y:S02]  /*b1c0*/  IMAD R240, R242.reuse, 0x1a, RZ ;  /* 0x0000001af2f07824 */ /* 0x040fe400078e02ff */
[C---:B------:R-:W-:Y:S02]  /*b1d0*/  IMAD R238, R242.reuse, 0x19, RZ ;  /* 0x00000019f2ee7824 */ /* 0x040fe400078e02ff */
[C---:B------:R-:W-:Y:S02]  /*b1e0*/  IMAD R234, R242.reuse, 0x17, RZ ;  /* 0x00000017f2ea7824 */ /* 0x040fe400078e02ff */
[----:B------:R-:W-:Y:S02]  /*b1f0*/  IMAD.MOV.U32 R73, RZ, RZ, c[0x0][0x188] ;  /* 0x00006200ff497624 */ /* 0x000fe400078e00ff */
[----:B------:R-:W-:Y:S02]  /*b200*/  IMAD R151, R242, 0x13, RZ ;  /* 0x00000013f2977824 */ /* 0x000fe400078e02ff */
[----:B------:R-:W-:-:S02]  /*b210*/  IMAD R140, R73, 0x12, RZ ;  /* 0x00000012498c7824 */ /* 0x000fc400078e02ff */
[C---:B------:R-:W-:Y:S02]  /*b220*/  IMAD R141, R73.reuse, 0x11, RZ ;  /* 0x00000011498d7824 */ /* 0x040fe400078e02ff */
[C---:B------:R-:W-:Y:S02]  /*b230*/  IMAD.SHL.U32 R252, R73.reuse, 0x10, RZ ;  /* 0x0000001049fc7824 */ /* 0x040fe400078e00ff */
[C---:B------:R-:W-:Y:S02]  /*b240*/  IMAD R142, R73.reuse, 0xf, RZ ;  /* 0x0000000f498e7824 */ /* 0x040fe400078e02ff */
[C---:B------:R-:W-:Y:S02]  /*b250*/  IMAD R143, R73.reuse, 0xe, RZ ;  /* 0x0000000e498f7824 */ /* 0x040fe400078e02ff */
[----:B------:R-:W-:Y:S02]  /*b260*/  IMAD R72, R73, 0xd, RZ ;  /* 0x0000000d49487824 */ /* 0x000fe400078e02ff */
[----:B------:R-:W-:Y:S01]  /*b270*/  IMAD.MOV.U32 R74, RZ, RZ, c[0x0][0x188] ;  /* 0x00006200ff4a7624 */ /* 0x000fe200078e00ff */
[----:B---3--:R-:W-:-:S02]  /*b280*/  IADD3 R38, P1, R0, R13, RZ ;  /* 0x0000000d00267210 */ /* 0x008fc40007f3e0ff */
[----:B------:R-:W-:-:S03]  /*b290*/  IADD3 R37, P0, R0, R12, RZ ;  /* 0x0000000c00257210 */ /* 0x000fc60007f1e0ff */
[----:B------:R1:W-:Y:S01]  /*b2a0*/  STL [R1+0x4a4], R38 ;  /* 0x0004a42601007387 */ /* 0x0003e20000100800 */
[----:B------:R-:W-:-:S03]  /*b2b0*/  LEA.HI.X.SX32 R8, R13, R2, 0x1, P1 ;  /* 0x000000020d087211 */ /* 0x000fc600008f0eff */
[----:B------:R2:W-:Y:S01]  /*b2c0*/  STL [R1+0x4a0], R37 ;  /* 0x0004a02501007387 */ /* 0x0005e20000100800 */
[-C--:B-1----:R-:W-:Y:S02]  /*b2d0*/  LEA.HI.X.SX32 R38, R15, R2.reuse, 0x1, P5 ;  /* 0x000000020f267211 */ /* 0x082fe400028f0eff */
[-C--:B--2---:R-:W-:Y:S01]  /*b2e0*/  LEA.HI.X.SX32 R37, R14, R2.reuse, 0x1, P3 ;  /* 0x000000020e257211 */ /* 0x084fe200018f0eff */
[----:B------:R-:W-:Y:S01]  /*b2f0*/  IMAD.MOV.U32 R14, RZ, RZ, c[0x0][0x188] ;  /* 0x00006200ff0e7624 */ /* 0x000fe200078e00ff */
[C---:B------:R-:W-:Y:S02]  /*b300*/  IADD3 R36, P4, R0.reuse, R7, RZ ;  /* 0x0000000700247210 */ /* 0x040fe40007f9e0ff */
[----:B------:R-:W-:Y:S02]  /*b310*/  IADD3 R35, P6, R0, R5, RZ ;  /* 0x0000000500237210 */ /* 0x000fe40007fde0ff */
[----:B------:R-:W-:-:S03]  /*b320*/  LEA.HI.X.SX32 R0, R12, R2, 0x1, P0 ;  /* 0x000000020c007211 */ /* 0x000fc600000f0eff */
[----:B------:R1:W-:Y:S01]  /*b330*/  STL [R1+0x49c], R35 ;  /* 0x00049c2301007387 */ /* 0x0003e20000100800 */
[----:B------:R-:W-:-:S03]  /*b340*/  LEA.HI.X.SX32 R4, R7, R2, 0x1, P4 ;  /* 0x0000000207047211 */ /* 0x000fc600020f0eff */
[----:B------:R-:W-:Y:S01]  /*b350*/  STL [R1+0x98], R8 ;  /* 0x0000980801007387 */ /* 0x000fe20000100800 */
[-C--:B-1----:R-:W-:Y:S01]  /*b360*/  LEA.HI.X.SX32 R35, R6, R2.reuse, 0x1, P2 ;  /* 0x0000000206237211 */ /* 0x082fe200010f0eff */
[----:B------:R-:W-:Y:S02]  /*b370*/  IMAD.MOV.U32 R6, RZ, RZ, c[0x0][0x188] ;  /* 0x00006200ff067624 */ /* 0x000fe400078e00ff */
[----:B------:R1:W-:Y:S02]  /*b380*/  STL [R1+0x9c], R0 ;  /* 0x00009c0001007387 */ /* 0x0003e40000100800 */
[C---:B------:R-:W-:Y:S02]  /*b390*/  IMAD R219, R6.reuse, 0x3f, RZ ;  /* 0x0000003f06db7824 */ /* 0x040fe400078e02ff */
[C---:B------:R-:W-:Y:S02]  /*b3a0*/  IMAD R81, R6.reuse, 0x3e, RZ ;  /* 0x0000003e06517824 */ /* 0x040fe400078e02ff */
[C---:B------:R-:W-:Y:S01]  /*b3b0*/  IMAD R15, R6.reuse, 0x3d, RZ ;  /* 0x0000003d060f7824 */ /* 0x040fe200078e02ff */
[----:B-1----:R-:W-:Y:S01]  /*b3c0*/  LEA.HI.X.SX32 R0, R5, R2, 0x1, P6 ;  /* 0x0000000205007211 */ /* 0x002fe200030f0eff */
[----:B------:R-:W-:-:S02]  /*b3d0*/  IMAD R5, R6, 0x3c, RZ ;  /* 0x0000003c06057824 */ /* 0x000fc400078e02ff */
[----:B------:R-:W-:Y:S02]  /*b3e0*/  IMAD R7, R6, 0x3b, RZ ;  /* 0x0000003b06077824 */ /* 0x000fe400078e02ff */
[----:B------:R-:W-:Y:S01]  /*b3f0*/  IMAD R6, R14, 0x3a, RZ ;  /* 0x0000003a0e067824 */ /* 0x000fe200078e02ff */
[----:B------:R-:W-:Y:S01]  /*b400*/  IADD3 R31, P3, R198, R5, RZ ;  /* 0x00000005c61f7210 */ /* 0x000fe20007f7e0ff */
[----:B------:R-:W-:Y:S01]  /*b410*/  IMAD R13, R14, 0x39, RZ ;  /* 0x000000390e0d7824 */ /* 0x000fe200078e02ff */
[C---:B------:R-:W-:Y:S01]  /*b420*/  IADD3 R30, P4, R198.reuse, R7, RZ ;  /* 0x00000007c61e7210 */ /* 0x040fe20007f9e0ff */
[----:B------:R-:W-:Y:S01]  /*b430*/  STL [R1+0xa0], R4 ;  /* 0x0000a00401007387 */ /* 0x000fe20000100800 */
[----:B------:R-:W-:Y:S01]  /*b440*/  IADD3 R34, P0, R198, R219, RZ ;  /* 0x000000dbc6227210 */ /* 0x000fe20007f1e0ff */
[----:B------:R-:W-:Y:S01]  /*b450*/  IMAD R12, R14, 0x38, RZ ;  /* 0x000000380e0c7824 */ /* 0x000fe200078e02ff */
[C---:B------:R-:W-:Y:S01]  /*b460*/  IADD3 R29, P5, R198.reuse, R6, RZ ;  /* 0x00000006c61d7210 */ /* 0x040fe20007fbe0ff */
[----:B------:R-:W-:Y:S01]  /*b470*/  STL [R1+0xa4], R0 ;  /* 0x0000a40001007387 */ /* 0x000fe20000100800 */
[----:B------:R-:W-:-:S02]  /*b480*/  IADD3 R33, P1, R198, R81, RZ ;  /* 0x00000051c6217210 */ /* 0x000fc40007f3e0ff */
[C---:B------:R-:W-:Y:S01]  /*b490*/  IADD3 R32, P2, R198.reuse, R15, RZ ;  /* 0x0000000fc6207210 */ /* 0x040fe20007f5e0ff */
[----:B------:R1:W-:Y:S01]  /*b4a0*/  STL [R1+0x498], R31 ;  /* 0x0004981f01007387 */ /* 0x0003e20000100800 */
[----:B------:R-:W-:-:S03]  /*b4b0*/  IADD3 R28, P6, R198, R13, RZ ;  /* 0x0000000dc61c7210 */ /* 0x000fc60007fde0ff */
[----:B------:R2:W-:Y:S04]  /*b4c0*/  STL [R1+0x494], R30 ;  /* 0x0004941e01007387 */ /* 0x0005e80000100800 */
[----:B------:R3:W-:Y:S01]  /*b4d0*/  STL [R1+0x490], R29 ;  /* 0x0004901d01007387 */ /* 0x0007e20000100800 */
[-C--:B-1----:R-:W-:Y:S01]  /*b4e0*/  LEA.HI.X.SX32 R31, R219, R205.reuse, 0x1, P0 ;  /* 0x000000cddb1f7211 */ /* 0x082fe200000f0eff */
[----:B------:R-:W-:Y:S01]  /*b4f0*/  IMAD R219, R14, 0x37, RZ ;  /* 0x000000370edb7824 */ /* 0x000fe200078e02ff */
[----:B------:R-:W-:Y:S02]  /*b500*/  IADD3 R27, P0, R198, R12, RZ ;  /* 0x0000000cc61b7210 */ /* 0x000fe40007f1e0ff */
[-C--:B--2---:R-:W-:Y:S01]  /*b510*/  LEA.HI.X.SX32 R30, R81, R205.reuse, 0x1, P1 ;  /* 0x000000cd511e7211 */ /* 0x084fe200008f0eff */
[C---:B------:R-:W-:Y:S01]  /*b520*/  IMAD R81, R14.reuse, 0x36, RZ ;  /* 0x000000360e517824 */ /* 0x040fe200078e02ff */
[----:B---3--:R-:W-:Y:S01]  /*b530*/  LEA.HI.X.SX32 R29, R15, R205, 0x1, P2 ;  /* 0x000000cd0f1d7211 */ /* 0x008fe200010f0eff */
[----:B------:R-:W-:Y:S01]  /*b540*/  IMAD R15, R14, 0x35, RZ ;  /* 0x000000350e0f7824 */ /* 0x000fe200078e02ff */
[----:B------:R1:W-:Y:S01]  /*b550*/  STL [R1+0x48c], R28 ;  /* 0x00048c1c01007387 */ /* 0x0003e20000100800 */
[----:B------:R-:W-:-:S02]  /*b560*/  IADD3 R26, P1, R198, R219, RZ ;  /* 0x000000dbc61a7210 */ /* 0x000fc40007f3e0ff */
[----:B------:R-:W-:Y:S01]  /*b570*/  IADD3 R25, P2, R198, R81, RZ ;  /* 0x00000051c6197210 */ /* 0x000fe20007f5e0ff */
[----:B------:R2:W-:Y:S01]  /*b580*/  STL [R1+0x488], R27 ;  /* 0x0004881b01007387 */ /* 0x0005e20000100800 */
[----:B-1----:R-:W-:Y:S01]  /*b590*/  LEA.HI.X.SX32 R28, R5, R205, 0x1, P3 ;  /* 0x000000cd051c7211 */ /* 0x002fe200018f0eff */
[----:B------:R-:W-:Y:S01]  /*b5a0*/  IMAD R5, R14, 0x34, RZ ;  /* 0x000000340e057824 */ /* 0x000fe200078e02ff */
[----:B------:R-:W-:Y:S01]  /*b5b0*/  IADD3 R24, P3, R198, R15, RZ ;  /* 0x0000000fc6187210 */ /* 0x000fe20007f7e0ff */
[----:B------:R-:W-:Y:S01]  /*b5c0*/  IMAD R14, R14, 0x33, RZ ;  /* 0x000000330e0e7824 */ /* 0x000fe200078e02ff */
[----:B--2---:R-:W-:Y:S01]  /*b5d0*/  LEA.HI.X.SX32 R27, R7, R205, 0x1, P4 ;  /* 0x000000cd071b7211 */ /* 0x004fe200020f0eff */
[----:B------:R-:W-:Y:S01]  /*b5e0*/  IMAD.MOV.U32 R7, RZ, RZ, c[0x0][0x188] ;  /* 0x00006200ff077624 */ /* 0x000fe200078e00ff */
[----:B------:R1:W-:Y:S01]  /*b5f0*/  STL [R1+0x484], R26 ;  /* 0x0004841a01007387 */ /* 0x0003e20000100800 */
[----:B------:R-:W-:-:S03]  /*b600*/  IADD3 R23, P4, R198, R5, RZ ;  /* 0x00000005c6177210 */ /* 0x000fc60007f9e0ff */
[----:B------:R2:W-:Y:S01]  /*b610*/  STL [R1+0x480], R25 ;  /* 0x0004801901007387 */ /* 0x0005e20000100800 */
[----:B------:R-:W-:-:S03]  /*b620*/  IMAD R220, R7, 0x2f, RZ ;  /* 0x0000002f07dc7824 */ /* 0x000fc600078e02ff */
        /* <DEDUP_REMOVED lines=10> */
[C---:B------:R-:W-:Y:S01]  /*b6d0*/  IADD3 R20, P0, R198.reuse, R13, RZ ;  /* 0x0000000dc6147210 */ /* 0x040fe20007f1e0ff */
[----:B------:R2:W-:Y:S01]  /*b6e0*/  STL [R1+0x474], R22 ;  /* 0x0004741601007387 */ /* 0x0005e20000100800 */
[----:B------:R-:W-:Y:S01]  /*b6f0*/  IMAD R221, R7, 0x2e, RZ ;  /* 0x0000002e07dd7824 */ /* 0x000fe200078e02ff */
[-C--:B-1----:R-:W-:Y:S02]  /*b700*/  LEA.HI.X.SX32 R23, R219, R205.reuse, 0x1, P1 ;  /* 0x000000cddb177211 */ /* 0x082fe400008f0eff */
[C---:B------:R-:W-:Y:S02]  /*b710*/  IADD3 R19, P1, R198.reuse, R12, RZ ;  /* 0x0000000cc6137210 */ /* 0x040fe40007f3e0ff */
[----:B--2---:R-:W-:Y:S02]  /*b720*/  LEA.HI.X.SX32 R22, R81, R205, 0x1, P2 ;  /* 0x000000cd51167211 */ /* 0x004fe400010f0eff */
[----:B------:R-:W-:Y:S01]  /*b730*/  IADD3 R18, P2, R198, R220, RZ ;  /* 0x000000dcc6127210 */ /* 0x000fe20007f5e0ff */
[----:B------:R1:W-:Y:S01]  /*b740*/  STL [R1+0x470], R21 ;  /* 0x0004701501007387 */ /* 0x0003e20000100800 */
[----:B------:R-:W-:-:S03]  /*b750*/  IMAD R222, R7, 0x2d, RZ ;  /* 0x0000002d07de7824 */ /* 0x000fc600078e02ff */
[----:B------:R2:W-:Y:S01]  /*b760*/  STL [R1+0x46c], R20 ;  /* 0x00046c1401007387 */ /* 0x0005e20000100800 */
[----:B------:R-:W-:-:S03]  /*b770*/  IMAD R223, R7, 0x2b, RZ ;  /* 0x0000002b07df7824 */ /* 0x000fc600078e02ff */
[----:B------:R3:W-:Y:S01]  /*b780*/  STL [R1+0x468], R19 ;  /* 0x0004681301007387 */ /* 0x0007e20000100800 */
[----:B-1----:R-:W-:-:S03]  /*b790*/  LEA.HI.X.SX32 R21, R15, R205, 0x1, P3 ;  /* 0x000000cd0f157211 */ /* 0x002fc600018f0eff */
[----:B------:R1:W-:Y:S01]  /*b7a0*/  STL [R1+0x464], R18 ;  /* 0x0004641201007387 */ /* 0x0003e20000100800 */
[C---:B------:R-:W-:Y:S02]  /*b7b0*/  IADD3 R17, P3, R198.reuse, R221, RZ ;  /* 0x000000ddc6117210 */ /* 0x040fe40007f7e0ff */
[-C--:B--2---:R-:W-:Y:S01]  /*b7c0*/  LEA.HI.X.SX32 R20, R5, R205.reuse, 0x1, P4 ;  /* 0x000000cd05147211 */ /* 0x084fe200020f0eff */
[C---:B------:R-:W-:Y:S01]  /*b7d0*/  IMAD R5, R7.reuse, 0x2c, RZ ;  /* 0x0000002c07057824 */ /* 0x040fe200078e02ff */
[----:B------:R-:W-:Y:S01]  /*b7e0*/  IADD3 R16, P4, R198, R222, RZ ;  /* 0x000000dec6107210 */ /* 0x000fe20007f9e0ff */
[----:B------:R2:W-:Y:S01]  /*b7f0*/  STL [R1+0x460], R17 ;  /* 0x0004601101007387 */ /* 0x0005e20000100800 */
[-C--:B---3--:R-:W-:Y:S02]  /*b800*/  LEA.HI.X.SX32 R19, R14, R205.reuse, 0x1, P5 ;  /* 0x000000cd0e137211 */ /* 0x088fe400028f0eff */
[----:B-1----:R-:W-:Y:S01]  /*b810*/  LEA.HI.X.SX32 R18, R6, R205, 0x1, P6 ;  /* 0x000000cd06127211 */ /* 0x002fe200030f0eff */
[C---:B------:R-:W-:Y:S01]  /*b820*/  IMAD R6, R7.reuse, 0x2a, RZ ;  /* 0x0000002a07067824 */ /* 0x040fe200078e02ff */
[C---:B------:R-:W-:Y:S01]  /*b830*/  IADD3 R15, P5, R198.reuse, R5, RZ ;  /* 0x00000005c60f7210 */ /* 0x040fe20007fbe0ff */
[----:B------:R-:W-:Y:S01]  /*b840*/  IMAD R81, R7, 0x29, RZ ;  /* 0x0000002907517824 */ /* 0x000fe200078e02ff */
[----:B------:R-:W-:-:S02]  /*b850*/  IADD3 R14, P6, R198, R223, RZ ;  /* 0x000000dfc60e7210 */ /* 0x000fc40007fde0ff */
[----:B--2---:R-:W-:Y:S02]  /*b860*/  LEA.HI.X.SX32 R17, R13, R205, 0x1, P0 ;  /* 0x000000cd0d117211 */ /* 0x004fe400000f0eff */
[----:B------:R-:W-:Y:S01]  /*b870*/  IADD3 R13, P0, R198, R6, RZ ;  /* 0x00000006c60d7210 */ /* 0x000fe20007f1e0ff */
[----:B------:R1:W-:Y:S01]  /*b880*/  STL [R1+0x45c], R16 ;  /* 0x00045c1001007387 */ /* 0x0003e20000100800 */
[----:B------:R-:W-:-:S03]  /*b890*/  IMAD R219, R7, 0x28, RZ ;  /* 0x0000002807db7824 */ /* 0x000fc600078e02ff */
[----:B------:R2:W-:Y:S04]  /*b8a0*/  STL [R1+0x458], R15 ;  /* 0x0004580f01007387 */ /* 0x0005e80000100800 */
[----:B------:R3:W-:Y:S01]  /*b8b0*/  STL [R1+0x454], R14 ;  /* 0x0004540e01007387 */ /* 0x0007e20000100800 */
[----:B-1----:R-:W-:Y:S02]  /*b8c0*/  LEA.HI.X.SX32 R16, R12, R205, 0x1, P1 ;  /* 0x000000cd0c107211 */ /* 0x002fe400008f0eff */
[----:B------:R-:W-:Y:S01]  /*b8d0*/  IADD3 R12, P1, R198, R81, RZ ;  /* 0x00000051c60c7210 */ /* 0x000fe20007f3e0ff */
[----:B------:R1:W-:Y:S01]  /*b8e0*/  STL [R1+0x450], R13 ;  /* 0x0004500d01007387 */ /* 0x0003e20000100800 */
[-C--:B--2---:R-:W-:Y:S01]  /*b8f0*/  LEA.HI.X.SX32 R15, R220, R205.reuse, 0x1, P2 ;  /* 0x000000cddc0f7211 */ /* 0x084fe200010f0eff */
[----:B------:R-:W-:Y:S01]  /*b900*/  IMAD R220, R7, 0x27, RZ ;  /* 0x0000002707dc7824 */ /* 0x000fe200078e02ff */
[-C--:B---3--:R-:W-:Y:S01]  /*b910*/  LEA.HI.X.SX32 R14, R221, R205.reuse, 0x1, P3 ;  /* 0x000000cddd0e7211 */ /* 0x088fe200018f0eff */
[C---:B------:R-:W-:Y:S01]  /*b920*/  IMAD R221, R7.reuse, 0x26, RZ ;  /* 0x0000002607dd7824 */ /* 0x040fe200078e02ff */
[----:B------:R2:W-:Y:S01]  /*b930*/  STL [R1+0x44c], R12 ;  /* 0x00044c0c01007387 */ /* 0x0005e20000100800 */
[----:B-1----:R-:W-:Y:S01]  /*b940*/  LEA.HI.X.SX32 R13, R222, R205, 0x1, P4 ;  /* 0x000000cdde0d7211 */ /* 0x002fe200020f0eff */
[----:B------:R-:W-:Y:S01]  /*b950*/  IMAD R222, R7, 0x25, RZ ;  /* 0x0000002507de7824 */ /* 0x000fe200078e02ff */
[----:B------:R-:W-:-:S02]  /*b960*/  IADD3 R11, P2, R198, R219, RZ ;  /* 0x000000dbc60b7210 */ /* 0x000fc40007f5e0ff */
[C---:B------:R-:W-:Y:S01]  /*b970*/  IADD3 R10, P3, R198.reuse, R220, RZ ;  /* 0x000000dcc60a7210 */ /* 0x040fe20007f7e0ff */
[----:B------:R-:W-:Y:S01]  /*b980*/  IMAD R224, R7, 0x23, RZ ;  /* 0x0000002307e07824 */ /* 0x000fe200078e02ff */
[C---:B------:R-:W-:Y:S02]  /*b990*/  IADD3 R9, P4, R198.reuse, R221, RZ ;  /* 0x000000ddc6097210 */ /* 0x040fe40007f9e0ff */
[-C--:B--2---:R-:W-:Y:S01]  /*b9a0*/  LEA.HI.X.SX32 R12, R5, R205.reuse, 0x1, P5 ;  /* 0x000000cd050c7211 */ /* 0x084fe200028f0eff */
[----:B------:R-:W-:Y:S01]  /*b9b0*/  IMAD R5, R7, 0x24, RZ ;  /* 0x0000002407057824 */ /* 0x000fe200078e02ff */
[----:B------:R-:W-:Y:S01]  /*b9c0*/  IADD3 R8, P5, R198, R222, RZ ;  /* 0x000000dec6087210 */ /* 0x000fe20007fbe0ff */
[----:B------:R1:W-:Y:S04]  /*b9d0*/  STL [R1+0x448], R11 ;  /* 0x0004480b01007387 */ /* 0x0003e80000100800 */
[----:B------:R2:W-:Y:S04]  /*b9e0*/  STL [R1+0x444], R10 ;  /* 0x0004440a01007387 */ /* 0x0005e80000100800 */
[----:B------:R3:W-:Y:S01]  /*b9f0*/  STL [R1+0x440], R9 ;  /* 0x0004400901007387 */ /* 0x0007e20000100800 */
[----:B-1----:R-:W-:-:S02]  /*ba00*/  LEA.HI.X.SX32 R11, R223, R205, 0x1, P6 ;  /* 0x000000cddf0b7211 */ /* 0x002fc400030f0eff */
[----:B------:R-:W-:Y:S01]  /*ba10*/  IADD3 R7, P6, R198, R5, RZ ;  /* 0x00000005c6077210 */ /* 0x000fe20007fde0ff */
[----:B------:R1:W-:Y:S01]  /*ba20*/  STL [R1+0x43c], R8 ;  /* 0x00043c0801007387 */ /* 0x0003e20000100800 */
[-C--:B--2---:R-:W-:Y:S02]  /*ba30*/  LEA.HI.X.SX32 R10, R6, R205.reuse, 0x1, P0 ;  /* 0x000000cd060a7211 */ /* 0x084fe400000f0eff */
[C---:B------:R-:W-:Y:S02]  /*ba40*/  IADD3 R6, P0, R198.reuse, R224, RZ ;  /* 0x000000e0c6067210 */ /* 0x040fe40007f1e0ff */
[----:B---3--:R-:W-:Y:S02]  /*ba50*/  LEA.HI.X.SX32 R9, R81, R205, 0x1, P1 ;  /* 0x000000cd51097211 */ /* 0x008fe400008f0eff */
[----:B------:R-:W-:Y:S02]  /*ba60*/  IADD3 R81, P1, R198, R225, RZ ;  /* 0x000000e1c6517210 */ /* 0x000fe40007f3e0ff */
[----:B-1----:R-:W-:-:S02]  /*ba70*/  LEA.HI.X.SX32 R8, R219, R205, 0x1, P2 ;  /* 0x000000cddb087211 */ /* 0x002fc400010f0eff */
[----:B------:R-:W-:Y:S01]  /*ba80*/  IADD3 R219, P2, R198, R226, RZ ;  /* 0x000000e2c6db7210 */ /* 0x000fe20007f5e0ff */
[----:B------:R1:W-:Y:S04]  /*ba90*/  STL [R1+0x438], R7 ;  /* 0x0004380701007387 */ /* 0x0003e80000100800 */
[----:B------:R2:W-:Y:S04]  /*baa0*/  STL [R1+0x434], R6 ;  /* 0x0004340601007387 */ /* 0x0005e80000100800 */
[----:B------:R3:W-:Y:S01]  /*bab0*/  STL [R1+0x430], R81 ;  /* 0x0004305101007387 */ /* 0x0007e20000100800 */
[----:B-1----:R-:W-:-:S03]  /*bac0*/  LEA.HI.X.SX32 R7, R220, R205, 0x1, P3 ;  /* 0x000000cddc077211 */ /* 0x002fc600018f0eff */
[----:B------:R1:W-:Y:S01]  /*bad0*/  STL [R1+0x42c], R219 ;  /* 0x00042cdb01007387 */ /* 0x0003e20000100800 */
[C---:B------:R-:W-:Y:S02]  /*bae0*/  IADD3 R220, P3, R198.reuse, R227, RZ ;  /* 0x000000e3c6dc7210 */ /* 0x040fe40007f7e0ff */
[-C--:B--2---:R-:W-:Y:S02]  /*baf0*/  LEA.HI.X.SX32 R6, R221, R205.reuse, 0x1, P4 ;  /* 0x000000cddd067211 */ /* 0x084fe400020f0eff */
[----:B------:R-:W-:Y:S02]  /*bb00*/  IADD3 R221, P4, R198, R228, RZ ;  /* 0x000000e4c6dd7210 */ /* 0x000fe40007f9e0ff */
[-C--:B---3--:R-:W-:Y:S02]  /*bb10*/  LEA.HI.X.SX32 R81, R222, R205.reuse, 0x1, P5 ;  /* 0x000000cdde517211 */ /* 0x088fe400028f0eff */
[----:B------:R-:W-:Y:S02]  /*bb20*/  IADD3 R222, P5, R198, R232, RZ ;  /* 0x000000e8c6de7210 */ /* 0x000fe40007fbe0ff */
[----:B-1----:R-:W-:Y:S01]  /*bb30*/  LEA.HI.X.SX32 R219, R5, R205, 0x1, P6 ;  /* 0x000000cd05db7211 */ /* 0x002fe200030f0eff */
[----:B------:R-:W-:Y:S01]  /*bb40*/  IMAD R5, R236, 0x1c, RZ ;  /* 0x0000001cec057824 */ /* 0x000fe200078e02ff */
[----:B------:R-:W-:Y:S01]  /*bb50*/  IADD3 R223, P6, R198, R230, RZ ;  /* 0x000000e6c6df7210 */ /* 0x000fe20007fde0ff */
[----:B------:R1:W-:Y:S04]  /*bb60*/  STL [R1+0x428], R220 ;  /* 0x000428dc01007387 */ /* 0x0003e80000100800 */
[----:B------:R2:W-:Y:S01]  /*bb70*/  STL [R1+0x424], R221 ;  /* 0x000424dd01007387 */ /* 0x0005e20000100800 */
[----:B------:R-:W-:-:S03]  /*bb80*/  IMAD R236, R242, 0x18, RZ ;  /* 0x00000018f2ec7824 */ /* 0x000fc600078e02ff */
[----:B------:R3:W-:Y:S01]  /*bb90*/  STL [R1+0x420], R222 ;  /* 0x000420de01007387 */ /* 0x0007e20000100800 */
[----:B-1----:R-:W-:Y:S02]  /*bba0*/  LEA.HI.X.SX32 R220, R224, R205, 0x1, P0 ;  /* 0x000000cde0dc7211 */ /* 0x002fe400000f0eff */
[C---:B------:R-:W-:Y:S01]  /*bbb0*/  IADD3 R224, P0, R198.reuse, R5, RZ ;  /* 0x00000005c6e07210 */ /* 0x040fe20007f1e0ff */
[----:B------:R1:W-:Y:S01]  /*bbc0*/  STL [R1+0x41c], R223 ;  /* 0x00041cdf01007387 */ /* 0x0003e20000100800 */
[-C--:B--2---:R-:W-:Y:S02]  /*bbd0*/  LEA.HI.X.SX32 R221, R225, R205.reuse, 0x1, P1 ;  /* 0x000000cde1dd7211 */ /* 0x084fe400008f0eff */
[----:B------:R-:W-:Y:S02]  /*bbe0*/  IADD3 R225, P1, R198, R244, RZ ;  /* 0x000000f4c6e17210 */ /* 0x000fe40007f3e0ff */
[----:B---3--:R-:W-:Y:S02]  /*bbf0*/  LEA.HI.X.SX32 R222, R226, R205, 0x1, P2 ;  /* 0x000000cde2de7211 */ /* 0x008fe400010f0eff */
[----:B------:R-:W-:-:S02]  /*bc00*/  IADD3 R226, P2, R198, R240, RZ ;  /* 0x000000f0c6e27210 */ /* 0x000fc40007f5e0ff */
[-C--:B-1----:R-:W-:Y:S02]  /*bc10*/  LEA.HI.X.SX32 R223, R227, R205.reuse, 0x1, P3 ;  /* 0x000000cde3df7211 */ /* 0x082fe400018f0eff */
[----:B------:R-:W-:Y:S01]  /*bc20*/  IADD3 R227, P3, R198, R238, RZ ;  /* 0x000000eec6e37210 */ /* 0x000fe20007f7e0ff */
[----:B------:R1:W-:Y:S04]  /*bc30*/  STL [R1+0x418], R224 ;  /* 0x000418e001007387 */ /* 0x0003e80000100800 */
[----:B------:R2:W-:Y:S04]  /*bc40*/  STL [R1+0x414], R225 ;  /* 0x000414e101007387 */ /* 0x0005e80000100800 */
[----:B------:R-:W-:Y:S01]  /*bc50*/  STL [R1+0x410], R226 ;  /* 0x000410e201007387 */ /* 0x000fe20000100800 */
[----:B-1----:R-:W-:-:S03]  /*bc60*/  LEA.HI.X.SX32 R224, R228, R205, 0x1, P4 ;  /* 0x000000cde4e07211 */ /* 0x002fc600020f0eff */
[----:B------:R1:W-:Y:S01]  /*bc70*/  STL [R1+0x40c], R227 ;  /* 0x00040ce301007387 */ /* 0x0003e20000100800 */
[----:B------:R-:W-:Y:S02]  /*bc80*/  IADD3 R228, P4, R198, R236, RZ ;  /* 0x000000ecc6e47210 */ /* 0x000fe40007f9e0ff */
[-C--:B--2---:R-:W-:Y:S01]  /*bc90*/  LEA.HI.X.SX32 R225, R232, R205.reuse, 0x1, P5 ;  /* 0x000000cde8e17211 */ /* 0x084fe200028f0eff */
[----:B------:R-:W-:Y:S01]  /*bca0*/  IMAD R232, R242, 0x16, RZ ;  /* 0x00000016f2e87824 */ /* 0x000fe200078e02ff */
[----:B------:R-:W-:Y:S01]  /*bcb0*/  IADD3 R250, P5, R198, R234, RZ ;  /* 0x000000eac6fa7210 */ /* 0x000fe20007fbe0ff */
[----:B------:R2:W-:Y:S01]  /*bcc0*/  STL [R1+0x408], R228 ;  /* 0x000408e401007387 */ /* 0x0005e20000100800 */
[-C--:B-1----:R-:W-:Y:S01]  /*bcd0*/  LEA.HI.X.SX32 R227, R5, R205.reuse, 0x1, P0 ;  /* 0x000000cd05e37211 */ /* 0x082fe200000f0eff */
[----:B------:R-:W-:Y:S01]  /*bce0*/  IMAD R5, R242, 0x14, RZ ;  /* 0x00000014f2057824 */ /* 0x000fe200078e02ff */
[----:B------:R-:W-:Y:S02]  /*bcf0*/  LEA.HI.X.SX32 R226, R230, R205, 0x1, P6 ;  /* 0x000000cde6e27211 */ /* 0x000fe400030f0eff */
[----:B------:R-:W-:-:S02]  /*bd00*/  IADD3 R248, P6, R198, R232, RZ ;  /* 0x000000e8c6f87210 */ /* 0x000fc40007fde0ff */
[----:B--2---:R-:W-:Y:S02]  /*bd10*/  LEA.HI.X.SX32 R228, R244, R205, 0x1, P1 ;  /* 0x000000cdf4e47211 */ /* 0x004fe400008f0eff */
[----:B------:R-:W-:Y:S01]  /*bd20*/  IADD3 R244, P1, R198, R5, RZ ;  /* 0x00000005c6f47210 */ /* 0x000fe20007f3e0ff */
[----:B------:R1:W-:Y:S01]  /*bd30*/  STL [R1+0x404], R250 ;  /* 0x000404fa01007387 */ /* 0x0003e20000100800 */
[----:B------:R-:W-:-:S03]  /*bd40*/  IMAD R230, R242, 0x15, RZ ;  /* 0x00000015f2e67824 */ /* 0x000fc600078e02ff */
[----:B------:R2:W-:Y:S01]  /*bd50*/  STL [R1+0x400], R248 ;  /* 0x000400f801007387 */ /* 0x0005e20000100800 */
[----:B------:R-:W-:-:S03]  /*bd60*/  LEA.HI.X.SX32 R0, R234, R205, 0x1, P5 ;  /* 0x000000cdea007211 */ /* 0x000fc600028f0eff */
[----:B------:R3:W-:Y:S01]  /*bd70*/  STL [R1+0x3fc], R244 ;  /* 0x0003fcf401007387 */ /* 0x0007e20000100800 */
[----:B-1----:R-:W-:Y:S02]  /*bd80*/  LEA.HI.X.SX32 R250, R240, R205, 0x1, P2 ;  /* 0x000000cdf0fa7211 */ /* 0x002fe400010f0eff */
[----:B------:R-:W-:Y:S02]  /*bd90*/  IADD3 R242, P2, R198, R151, RZ ;  /* 0x00000097c6f27210 */ /* 0x000fe40007f5e0ff */
[-C--:B--2---:R-:W-:Y:S02]  /*bda0*/  LEA.HI.X.SX32 R248, R238, R205.reuse, 0x1, P3 ;  /* 0x000000cdeef87211 */ /* 0x084fe400018f0eff */
[----:B------:R-:W-:Y:S02]  /*bdb0*/  IADD3 R240, P3, R198, R140, RZ ;  /* 0x0000008cc6f07210 */ /* 0x000fe40007f7e0ff */
[----:B---3--:R-:W-:Y:S02]  /*bdc0*/  LEA.HI.X.SX32 R244, R236, R205, 0x1, P4 ;  /* 0x000000cdecf47211 */ /* 0x008fe400020f0eff */
[C---:B------:R-:W-:Y:S01]  /*bdd0*/  IADD3 R238, P4, R198.reuse, R141, RZ ;  /* 0x0000008dc6ee7210 */ /* 0x040fe20007f9e0ff */
[----:B------:R-:W-:Y:S01]  /*bde0*/  STL [R1+0x3f8], R242 ;  /* 0x0003f8f201007387 */ /* 0x000fe20000100800 */
[----:B------:R-:W-:-:S03]  /*bdf0*/  IADD3 R246, P0, R198, R230, RZ ;  /* 0x000000e6c6f67210 */ /* 0x000fc60007f1e0ff */
[----:B------:R-:W-:Y:S01]  /*be00*/  STL [R1+0x3f0], R240 ;  /* 0x0003f0f001007387 */ /* 0x000fe20000100800 */
[----:B------:R-:W-:-:S03]  /*be10*/  IADD3 R236, P5, R198, R252, RZ ;  /* 0x000000fcc6ec7210 */ /* 0x000fc60007fbe0ff */
[----:B------:R1:W-:Y:S04]  /*be20*/  STL [R1+0x3f4], R238 ;  /* 0x0003f4ee01007387 */ /* 0x0003e80000100800 */
[----:B------:R2:W-:Y:S01]  /*be30*/  STL [R1+0x378], R0 ;  /* 0x0003780001007387 */ /* 0x0005e20000100800 */
[-C--:B-1----:R-:W-:Y:S01]  /*be40*/  LEA.HI.X.SX32 R238, R5, R205.reuse, 0x1, P1 ;  /* 0x000000cd05ee7211 */ /* 0x082fe200008f0eff */
[----:B------:R-:W-:Y:S01]  /*be50*/  IMAD R5, R73, 0xc, RZ ;  /* 0x0000000c49057824 */ /* 0x000fe200078e02ff */
[-C--:B--2---:R-:W-:Y:S01]  /*be60*/  LEA.HI.X.SX32 R0, R230, R205.reuse, 0x1, P0 ;  /* 0x000000cde6007211 */ /* 0x084fe200000f0eff */
[----:B------:R-:W-:Y:S01]  /*be70*/  STL [R1+0x3ec], R236 ;  /* 0x0003ecec01007387 */ /* 0x000fe20000100800 */
[----:B------:R-:W-:Y:S01]  /*be80*/  LEA.HI.X.SX32 R240, R151, R205, 0x1, P2 ;  /* 0x000000cd97f07211 */ /* 0x000fe200010f0eff */
[----:B------:R-:W-:-:S02]  /*be90*/  IMAD R73, R73, 0xb, RZ ;  /* 0x0000000b49497824 */ /* 0x000fc400078e02ff */
[----:B------:R1:W-:Y:S02]  /*bea0*/  STL [R1+0x380], R0 ;  /* 0x0003800001007387 */ /* 0x0003e40000100800 */
[----:B-1----:R-:W-:Y:S02]  /*beb0*/  IADD3 R0, P2, R198, R5, RZ ;  /* 0x00000005c6007210 */ /* 0x002fe40007f5e0ff */
[-C--:B------:R-:W-:Y:S01]  /*bec0*/  LEA.HI.X.SX32 R236, R140, R205.reuse, 0x1, P3 ;  /* 0x000000cd8cec7211 */ /* 0x080fe200018f0eff */
[C---:B------:R-:W-:Y:S02]  /*bed0*/  IMAD R140, R74.reuse, 0xa, RZ ;  /* 0x0000000a4a8c7824 */ /* 0x040fe400078e02ff */
[----:B------:R1:W-:Y:S01]  /*bee0*/  STL [R1+0x278], R0 ;  /* 0x0002780001007387 */ /* 0x0003e20000100800 */
[----:B------:R-:W-:Y:S01]  /*bef0*/  LEA.HI.X.SX32 R2, R141, R205, 0x1, P4 ;  /* 0x000000cd8d027211 */ /* 0x000fe200020f0eff */
[----:B------:R-:W-:Y:S01]  /*bf00*/  IMAD R141, R74, 0x9, RZ ;  /* 0x000000094a8d7824 */ /* 0x000fe200078e02ff */
[----:B-1----:R-:W-:-:S05]  /*bf10*/  IADD3 R0, P3, R198, R73, RZ ;  /* 0x00000049c6007210 */ /* 0x002fca0007f7e0ff */
[----:B------:R1:W-:Y:S01]  /*bf20*/  STL [R1+0x27c], R0 ;  /* 0x00027c0001007387 */ /* 0x0003e20000100800 */
[----:B------:R-:W-:-:S03]  /*bf30*/  LEA.HI.X.SX32 R242, R232, R205, 0x1, P6 ;  /* 0x000000cde8f27211 */ /* 0x000fc600030f0eff */
[----:B------:R2:W-:Y:S01]  /*bf40*/  STL [R1+0x390], R2 ;  /* 0x0003900201007387 */ /* 0x0005e20000100800 */
[C---:B-1----:R-:W-:Y:S02]  /*bf50*/  IADD3 R0, P4, R198.reuse, R140, RZ ;  /* 0x0000008cc6007210 */ /* 0x042fe40007f9e0ff */
[----:B------:R-:W-:Y:S02]  /*bf60*/  IADD3 R234, P6, R198, R142, RZ ;  /* 0x0000008ec6ea7210 */ /* 0x000fe40007fde0ff */
[----:B--2---:R-:W-:Y:S01]  /*bf70*/  LEA.HI.X.SX32 R2, R252, R205, 0x1, P5 ;  /* 0x000000cdfc027211 */ /* 0x004fe200028f0eff */
[----:B------:R1:W-:Y:S01]  /*bf80*/  STL [R1+0x280], R0 ;  /* 0x0002800001007387 */ /* 0x0003e20000100800 */
[----:B------:R-:W-:-:S03]  /*bf90*/  IMAD.SHL.U32 R252, R74, 0x8, RZ ;  /* 0x000000084afc7824 */ /* 0x000fc600078e00ff */
[----:B------:R2:W-:Y:S01]  /*bfa0*/  STL [R1+0x394], R2 ;  /* 0x0003940201007387 */ /* 0x0005e20000100800 */
[C---:B-1----:R-:W-:Y:S02]  /*bfb0*/  IADD3 R0, P5, R198.reuse, R141, RZ ;  /* 0x0000008dc6007210 */ /* 0x042fe40007fbe0ff */
[----:B------:R-:W-:Y:S02]  /*bfc0*/  IADD3 R232, P0, R198, R143, RZ ;  /* 0x0000008fc6e87210 */ /* 0x000fe40007f1e0ff */
[----:B--2---:R-:W-:Y:S01]  /*bfd0*/  LEA.HI.X.SX32 R2, R142, R205, 0x1, P6 ;  /* 0x000000cd8e027211 */ /* 0x004fe200030f0eff */
[----:B------:R1:W-:Y:S01]  /*bfe0*/  STL [R1+0x350], R0 ;  /* 0x0003500001007387 */ /* 0x0003e20000100800 */
[----:B------:R-:W-:-:S03]  /*bff0*/  IMAD R142, R74, 0x7, RZ ;  /* 0x000000074a8e7824 */ /* 0x000fc600078e02ff */
[----:B------:R2:W-:Y:S01]  /*c000*/  STL [R1+0x398], R2 ;  /* 0x0003980201007387 */ /* 0x0005e20000100800 */
[C---:B-1----:R-:W-:Y:S02]  /*c010*/  IADD3 R0, P6, R198.reuse, R252, RZ ;  /* 0x000000fcc6007210 */ /* 0x042fe40007fde0ff */
[----:B------:R-:W-:Y:S02]  /*c020*/  IADD3 R230, P1, R198, R72, RZ ;  /* 0x00000048c6e67210 */ /* 0x000fe40007f3e0ff */
[----:B--2---:R-:W-:Y:S01]  /*c030*/  LEA.HI.X.SX32 R2, R143, R205, 0x1, P0 ;  /* 0x000000cd8f027211 */ /* 0x004fe200000f0eff */
[----:B------:R1:W-:Y:S01]  /*c040*/  STL [R1+0x354], R0 ;  /* 0x0003540001007387 */ /* 0x0003e20000100800 */
[----:B------:R-:W-:-:S03]  /*c050*/  IMAD R143, R74, 0x6, RZ ;  /* 0x000000064a8f7824 */ /* 0x000fc600078e02ff */
[----:B------:R2:W-:Y:S01]  /*c060*/  STL [R1+0x39c], R2 ;  /* 0x00039c0201007387 */ /* 0x0005e20000100800 */
[----:B-1----:R-:W-:Y:S02]  /*c070*/  IADD3 R0, P0, R198, R142, RZ ;  /* 0x0000008ec6007210 */ /* 0x002fe40007f1e0ff */
[----:B--2---:R-:W-:-:S03]  /*c080*/  LEA.HI.X.SX32 R2, R72, R205, 0x1, P1 ;  /* 0x000000cd48027211 */ /* 0x004fc600008f0eff */
[----:B------:R1:W-:Y:S01]  /*c090*/  STL [R1+0x358], R0 ;  /* 0x0003580001007387 */ /* 0x0003e20000100800 */
[----:B------:R-:W-:-:S03]  /*c0a0*/  IMAD R72, R74, 0x5, RZ ;  /* 0x000000054a487824 */ /* 0x000fc600078e02ff */
[----:B------:R2:W-:Y:S01]  /*c0b0*/  STL [R1+0x3a0], R2 ;  /* 0x0003a00201007387 */ /* 0x0005e20000100800 */
[----:B-1----:R-:W-:Y:S02]  /*c0c0*/  IADD3 R0, P1, R198, R143, RZ ;  /* 0x0000008fc6007210 */ /* 0x002fe40007f3e0ff */
[----:B--2---:R-:W-:-:S03]  /*c0d0*/  LEA.HI.X.SX32 R2, R5, R205, 0x1, P2 ;  /* 0x000000cd05027211 */ /* 0x004fc600010f0eff */
[----:B------:R1:W-:Y:S01]  /*c0e0*/  STL [R1+0x35c], R0 ;  /* 0x00035c0001007387 */ /* 0x0003e20000100800 */
[----:B------:R-:W-:-:S03]  /*c0f0*/  IMAD.SHL.U32 R5, R74, 0x4, RZ ;  /* 0x000000044a057824 */ /* 0x000fc600078e00ff */
[----:B------:R2:W-:Y:S01]  /*c100*/  STL [R1+0x3a4], R2 ;  /* 0x0003a40201007387 */ /* 0x0005e20000100800 */
[----:B-1----:R-:W-:Y:S02]  /*c110*/  IADD3 R0, P2, R198, R72, RZ ;  /* 0x00000048c6007210 */ /* 0x002fe40007f5e0ff */
[----:B--2---:R-:W-:-:S03]  /*c120*/  LEA.HI.X.SX32 R2, R73, R205, 0x1, P3 ;  /* 0x000000cd49027211 */ /* 0x004fc600018f0eff */
[----:B------:R1:W-:Y:S01]  /*c130*/  STL [R1+0x360], R0 ;  /* 0x0003600001007387 */ /* 0x0003e20000100800 */
[C---:B------:R-:W-:Y:S02]  /*c140*/  IMAD R73, R74.reuse, 0x3, RZ ;  /* 0x000000034a497824 */ /* 0x040fe400078e02ff */
[----:B------:R-:W-:Y:S01]  /*c150*/  IMAD.SHL.U32 R74, R74, 0x2, RZ ;  /* 0x000000024a4a7824 */ /* 0x000fe200078e00ff */
[----:B------:R-:W-:Y:S01]  /*c160*/  STL [R1+0x3a8], R2 ;  /* 0x0003a80201007387 */ /* 0x000fe20000100800 */
[----:B-1----:R-:W-:-:S05]  /*c170*/  IADD3 R0, P3, R198, R5, RZ ;  /* 0x00000005c6007210 */ /* 0x002fca0007f7e0ff */
[----:B------:R1:W-:Y:S02]  /*c180*/  STL [R1+0x364], R0 ;  /* 0x0003640001007387 */ /* 0x0003e40000100800 */
[----:B-1----:R-:W-:Y:S02]  /*c190*/  LEA.HI.X.SX32 R0, R141, R205, 0x1, P5 ;  /* 0x000000cd8d007211 */ /* 0x002fe400028f0eff */
[----:B------:R-:W-:-:S04]  /*c1a0*/  IADD3 R199, P5, R198, R74, RZ ;  /* 0x0000004ac6c77210 */ /* 0x000fc80007fbe0ff */
[-C--:B------:R-:W-:Y:S02]  /*c1b0*/  LEA.HI.X.SX32 R200, R74, R205.reuse, 0x1, P5 ;  /* 0x000000cd4ac87211 */ /* 0x080fe400028f0eff */
[----:B------:R-:W1:Y:S01]  /*c1c0*/  S2R R74, SR_TID.X ;  /* 0x00000000004a7919 */ /* 0x000e620000002100 */
[----:B------:R-:W-:Y:S02]  /*c1d0*/  LEA.HI.X.SX32 R4, R140, R205, 0x1, P4 ;  /* 0x000000cd8c047211 */ /* 0x000fe400020f0eff */
[----:B------:R-:W-:-:S03]  /*c1e0*/  IADD3 R2, P4, R198, R73, RZ ;  /* 0x00000049c6027210 */ /* 0x000fc60007f9e0ff */
[----:B------:R-:W-:Y:S04]  /*c1f0*/  STL [R1+0x3ac], R4 ;  /* 0x0003ac0401007387 */ /* 0x000fe80000100800 */
[----:B------:R-:W-:Y:S04]  /*c200*/  STL [R1+0x368], R2 ;  /* 0x0003680201007387 */ /* 0x000fe80000100800 */
[----:B------:R-:W-:Y:S04]  /*c210*/  STL [R1+0x3e8], R199 ;  /* 0x0003e8c701007387 */ /* 0x000fe80000100800 */
[----:B------:R2:W-:Y:S02]  /*c220*/  STL [R1+0x3b0], R0 ;  /* 0x0003b00001007387 */ /* 0x0005e40000100800 */
[----:B--2---:R-:W-:-:S02]  /*c230*/  LEA.HI.X.SX32 R0, R252, R205, 0x1, P6 ;  /* 0x000000cdfc007211 */ /* 0x004fc400030f0eff */
[----:B------:R-:W-:Y:S02]  /*c240*/  IADD3 R252, P6, R198, c[0x0][0x188], RZ ;  /* 0x00006200c6fc7a10 */ /* 0x000fe40007fde0ff */
[----:B-1----:R-:W-:-:S03]  /*c250*/  LOP3.LUT R43, R74, 0x7, RZ, 0xc0, !PT ;  /* 0x000000074a2b7812 */ /* 0x002fc600078ec0ff */
[----:B------:R-:W-:Y:S01]  /*c260*/  STL [R1+0x3e4], R252 ;  /* 0x0003e4fc01007387 */ /* 0x000fe20000100800 */
[----:B------:R-:W-:-:S03]  /*c270*/  IMAD.SHL.U32 R44, R74, 0x2, RZ ;  /* 0x000000024a2c7824 */ /* 0x000fc600078e00ff */
[----:B------:R1:W-:Y:S01]  /*c280*/  STL [R1+0x3b4], R0 ;  /* 0x0003b40001007387 */ /* 0x0003e20000100800 */
[----:B------:R-:W-:Y:S01]  /*c290*/  IMAD R43, R43, 0x110, RZ ;  /* 0x000001102b2b7824 */ /* 0x000fe200078e02ff */
[-C--:B------:R-:W-:Y:S02]  /*c2a0*/  LEA.HI.X.SX32 R2, R5, R205.reuse, 0x1, P3 ;  /* 0x000000cd05027211 */ /* 0x080fe400018f0eff */
[----:B-1----:R-:W-:Y:S02]  /*c2b0*/  LEA.HI.X.SX32 R0, R72, R205, 0x1, P2 ;  /* 0x000000cd48007211 */ /* 0x002fe400010f0eff */
[----:B------:R-:W-:-:S03]  /*c2c0*/  LOP3.LUT R43, R43, 0x30, R44, 0x78, !PT ;  /* 0x000000302b2b7812 */ /* 0x000fc600078e782c */
[----:B------:R1:W-:Y:S01]  /*c2d0*/  STL [R1+0x3c0], R0 ;  /* 0x0003c00001007387 */ /* 0x0003e20000100800 */
[C---:B------:R-:W-:Y:S01]  /*c2e0*/  SHF.L.U64.HI R218, R215.reuse, 0x2, R218 ;  /* 0x00000002d7da7819 */ /* 0x040fe200000102da */
[----:B------:R-:W-:Y:S01]  /*c2f0*/  IMAD.SHL.U32 R215, R215, 0x4, RZ ;  /* 0x00000004d7d77824 */ /* 0x000fe200078e00ff */
[C---:B------:R-:W-:Y:S01]  /*c300*/  SHF.L.U64.HI R217, R212.reuse, 0x2, R217 ;  /* 0x00000002d4d97819 */ /* 0x040fe200000102d9 */
[----:B------:R-:W-:Y:S01]  /*c310*/  STL [R1+0x3c4], R2 ;  /* 0x0003c40201007387 */ /* 0x000fe20000100800 */
[----:B------:R-:W-:Y:S01]  /*c320*/  IMAD.SHL.U32 R212, R212, 0x4, RZ ;  /* 0x00000004d4d47824 */ /* 0x000fe200078e00ff */
[----:B-1----:R-:W-:-:S05]  /*c330*/  LEA.HI.X.SX32 R0, R73, R205, 0x1, P4 ;  /* 0x000000cd49007211 */ /* 0x002fca00020f0eff */
[----:B------:R-:W-:Y:S04]  /*c340*/  STL [R1+0x3c8], R0 ;  /* 0x0003c80001007387 */ /* 0x000fe80000100800 */
[----:B------:R-:W-:Y:S04]  /*c350*/  STL [R1+0x36c], R43 ;  /* 0x00036c2b01007387 */ /* 0x000fe80000100800 */
[----:B------:R-:W-:Y:S04]  /*c360*/  STL [R1+0x348], R218 ;  /* 0x000348da01007387 */ /* 0x000fe80000100800 */
[----:B------:R1:W-:Y:S04]  /*c370*/  STL [R1+0x344], R215 ;  /* 0x000344d701007387 */ /* 0x0003e80000100800 */
[----:B------:R-:W-:Y:S04]  /*c380*/  STL [R1+0x340], R217 ;  /* 0x000340d901007387 */ /* 0x000fe80000100800 */
[----:B------:R2:W-:Y:S01]  /*c390*/  STL [R1+0x33c], R212 ;  /* 0x00033cd401007387 */ /* 0x0005e20000100800 */
[C---:B-1----:R-:W-:Y:S01]  /*c3a0*/  SHF.L.U64.HI R215, R209.reuse, 0x2, R216 ;  /* 0x00000002d1d77819 */ /* 0x042fe200000102d8 */
[----:B------:R-:W-:-:S04]  /*c3b0*/  IMAD.SHL.U32 R209, R209, 0x4, RZ ;  /* 0x00000004d1d17824 */ /* 0x000fc800078e00ff */
[----:B------:R-:W-:Y:S01]  /*c3c0*/  STL [R1+0x338], R215 ;  /* 0x000338d701007387 */ /* 0x000fe20000100800 */
[C---:B--2---:R-:W-:Y:S01]  /*c3d0*/  SHF.L.U64.HI R212, R206.reuse, 0x2, R214 ;  /* 0x00000002ced47819 */ /* 0x044fe200000102d6 */
[----:B------:R-:W-:Y:S02]  /*c3e0*/  IMAD.SHL.U32 R206, R206, 0x4, RZ ;  /* 0x00000004cece7824 */ /* 0x000fe400078e00ff */
        /* <DEDUP_REMOVED lines=70> */
[----:B--2---:R-:W-:-:S03]  /*c850*/  SHF.L.U64.HI R183, R181, 0x2, R251 ;  /* 0x00000002b5b77819 */ /* 0x004fc600000102fb */
[----:B------:R1:W-:Y:S04]  /*c860*/  STL [R1+0x2a4], R182 ;  /* 0x0002a4b601007387 */ /* 0x0003e80000100800 */
[----:B------:R-:W-:Y:S01]  /*c870*/  STL [R1+0x2a0], R183 ;  /* 0x0002a0b701007387 */ /* 0x000fe20000100800 */
[----:B-1----:R-:W-:-:S03]  /*c880*/  SHF.L.U64.HI R182, R180, 0x2, R177 ;  /* 0x00000002b4b67819 */ /* 0x002fc600000102b1 */
[----:B------:R-:W2:Y:S01]  /*c890*/  LDL.LU R177, [R1+0x530] ;  /* 0x0005300001b17983 */ /* 0x000ea20000300800 */
[----:B------:R-:W-:-:S05]  /*c8a0*/  IMAD.SHL.U32 R181, R181, 0x4, RZ ;  /* 0x00000004b5b57824 */ /* 0x000fca00078e00ff */
[----:B------:R1:W-:Y:S04]  /*c8b0*/  STL [R1+0x29c], R181 ;  /* 0x00029cb501007387 */ /* 0x0003e80000100800 */
[----:B------:R-:W-:Y:S01]  /*c8c0*/  STL [R1+0x298], R182 ;  /* 0x000298b601007387 */ /* 0x000fe20000100800 */
[----:B-1----:R-:W-:-:S03]  /*c8d0*/  SHF.L.U64.HI R181, R179, 0x2, R176 ;  /* 0x00000002b3b57819 */ /* 0x002fc600000102b0 */
[----:B------:R-:W3:Y:S01]  /*c8e0*/  LDL.LU R176, [R1+0x52c] ;  /* 0x00052c0001b07983 */ /* 0x000ee20000300800 */
[----:B------:R-:W-:Y:S02]  /*c8f0*/  IMAD.SHL.U32 R180, R180, 0x4, RZ ;  /* 0x00000004b4b47824 */ /* 0x000fe400078e00ff */
[----:B------:R-:W-:-:S03]  /*c900*/  IMAD.SHL.U32 R179, R179, 0x4, RZ ;  /* 0x00000004b3b37824 */ /* 0x000fc600078e00ff */
[----:B------:R1:W-:Y:S04]  /*c910*/  STL [R1+0x294], R180 ;  /* 0x000294b401007387 */ /* 0x0003e80000100800 */
[----:B------:R-:W-:Y:S01]  /*c920*/  STL [R1+0x290], R181 ;  /* 0x000290b501007387 */ /* 0x000fe20000100800 */
[----:B-1----:R-:W-:-:S03]  /*c930*/  SHF.L.U64.HI R180, R178, 0x2, R175 ;  /* 0x00000002b2b47819 */ /* 0x002fc600000102af */
[----:B------:R-:W4:Y:S04]  /*c940*/  LDL.LU R175, [R1+0x528] ;  /* 0x0005280001af7983 */ /* 0x000f280000300800 */
[----:B------:R2:W-:Y:S04]  /*c950*/  STL [R1+0x28c], R179 ;  /* 0x00028cb301007387 */ /* 0x0005e80000100800 */
[----:B------:R-:W-:Y:S01]  /*c960*/  STL [R1+0x288], R180 ;  /* 0x000288b401007387 */ /* 0x000fe20000100800 */
[----:B------:R-:W-:Y:S01]  /*c970*/  IMAD.SHL.U32 R178, R178, 0x4, RZ ;  /* 0x00000004b2b27824 */ /* 0x000fe200078e00ff */
[----:B--2---:R-:W-:-:S02]  /*c980*/  SHF.L.U64.HI R179, R177, 0x2, R174 ;  /* 0x00000002b1b37819 */ /* 0x004fc400000102ae */
[----:B------:R-:W2:Y:S04]  /*c990*/  LDL.LU R174, [R1+0x524] ;  /* 0x0005240001ae7983 */ /* 0x000ea80000300800 */
[----:B------:R3:W-:Y:S04]  /*c9a0*/  STL [R1+0x284], R178 ;  /* 0x000284b201007387 */ /* 0x0007e80000100800 */
[----:B------:R-:W-:Y:S01]  /*c9b0*/  STL [R1+0x274], R179 ;  /* 0x000274b301007387 */ /* 0x000fe20000100800 */
[----:B---3--:R-:W-:-:S03]  /*c9c0*/  SHF.L.U64.HI R178, R176, 0x2, R173 ;  /* 0x00000002b0b27819 */ /* 0x008fc600000102ad */
[----:B------:R-:W3:Y:S01]  /*c9d0*/  LDL.LU R173, [R1+0x520] ;  /* 0x0005200001ad7983 */ /* 0x000ee20000300800 */
[----:B------:R-:W-:Y:S02]  /*c9e0*/  IMAD.SHL.U32 R177, R177, 0x4, RZ ;  /* 0x00000004b1b17824 */ /* 0x000fe400078e00ff */
[----:B------:R-:W-:-:S03]  /*c9f0*/  IMAD.SHL.U32 R176, R176, 0x4, RZ ;  /* 0x00000004b0b07824 */ /* 0x000fc600078e00ff */
[----:B------:R4:W-:Y:S04]  /*ca00*/  STL [R1+0x270], R177 ;  /* 0x000270b101007387 */ /* 0x0009e80000100800 */
[----:B------:R-:W-:Y:S01]  /*ca10*/  STL [R1+0x26c], R178 ;  /* 0x00026cb201007387 */ /* 0x000fe20000100800 */
[----:B----4-:R-:W-:-:S03]  /*ca20*/  SHF.L.U64.HI R177, R175, 0x2, R172 ;  /* 0x00000002afb17819 */ /* 0x010fc600000102ac */
        /* <DEDUP_REMOVED lines=90> */
[----:B------:R-:W4:Y:S01]  /*cfd0*/  LDL.LU R69, [R1+0x4d4] ;  /* 0x0004d40001457983 */ /* 0x000f220000300800 */
[----:B------:R-:W-:-:S03]  /*cfe0*/  IMAD.SHL.U32 R76, R76, 0x4, RZ ;  /* 0x000000044c4c7824 */ /* 0x000fc600078e00ff */
[----:B------:R2:W-:Y:S04]  /*cff0*/  STL [R1+0x1d8], R77 ;  /* 0x0001d84d01007387 */ /* 0x0005e80000100800 */
[----:B------:R-:W-:Y:S01]  /*d000*/  STL [R1+0x1d4], R78 ;  /* 0x0001d44e01007387 */ /* 0x000fe20000100800 */
[----:B--2---:R-:W-:-:S03]  /*d010*/  SHF.L.U64.HI R77, R75, 0x2, R70 ;  /* 0x000000024b4d7819 */ /* 0x004fc60000010246 */
[----:B------:R-:W2:Y:S04]  /*d020*/  LDL.LU R70, [R1+0x4d0] ;  /* 0x0004d00001467983 */ /* 0x000ea80000300800 */
[----:B------:R1:W-:Y:S04]  /*d030*/  STL [R1+0x1d0], R76 ;  /* 0x0001d04c01007387 */ /* 0x0003e80000100800 */
[----:B------:R-:W2:Y:S01]  /*d040*/  LDL.LU R212, [R1+0x98] ;  /* 0x0000980001d47983 */ /* 0x000ea20000300800 */
[----:B-1----:R-:W-:-:S03]  /*d050*/  IMAD.SHL.U32 R76, R75, 0x4, RZ ;  /* 0x000000044b4c7824 */ /* 0x002fc600078e00ff */
[----:B------:R-:W-:Y:S01]  /*d060*/  STL [R1+0x1cc], R77 ;  /* 0x0001cc4d01007387 */ /* 0x000fe20000100800 */
[----:B---3--:R-:W-:-:S03]  /*d070*/  SHF.L.U64.HI R75, R71, 0x2, R68 ;  /* 0x00000002474b7819 */ /* 0x008fc60000010244 */
[----:B------:R-:W3:Y:S04]  /*d080*/  LDL.LU R217, [R1+0x9c] ;  /* 0x00009c0001d97983 */ /* 0x000ee80000300800 */
[----:B------:R-:W-:Y:S04]  /*d090*/  STL [R1+0x1c8], R76 ;  /* 0x0001c84c01007387 */ /* 0x000fe80000100800 */
[----:B------:R-:W3:Y:S01]  /*d0a0*/  LDL.LU R68, [R1+0x4cc] ;  /* 0x0004cc0001447983 */ /* 0x000ee20000300800 */
[----:B------:R-:W-:-:S03]  /*d0b0*/  IMAD.SHL.U32 R71, R71, 0x4, RZ ;  /* 0x0000000447477824 */ /* 0x000fc600078e00ff */
[----:B------:R-:W3:Y:S04]  /*d0c0*/  LDL.LU R215, [R1+0xa0] ;  /* 0x0000a00001d77983 */ /* 0x000ee80000300800 */
[----:B------:R-:W-:Y:S04]  /*d0d0*/  STL [R1+0x1c4], R75 ;  /* 0x0001c44b01007387 */ /* 0x000fe80000100800 */
[----:B------:R-:W3:Y:S04]  /*d0e0*/  LDL.LU R218, [R1+0xa4] ;  /* 0x0000a40001da7983 */ /* 0x000ee80000300800 */
[----:B------:R4:W-:Y:S02]  /*d0f0*/  STL [R1+0x1c0], R71 ;  /* 0x0001c04701007387 */ /* 0x0009e40000100800 */
[----:B----4-:R-:W-:-:S02]  /*d100*/  SHF.L.U64.HI R71, R69, 0x2, R66 ;  /* 0x0000000245477819 */ /* 0x010fc40000010242 */
[C---:B--2---:R-:W-:Y:S02]  /*d110*/  SHF.L.U64.HI R75, R70.reuse, 0x2, R67 ;  /* 0x00000002464b7819 */ /* 0x044fe40000010243 */
[----:B------:R-:W2:Y:S01]  /*d120*/  LDL.LU R67, [R1+0x4c8] ;  /* 0x0004c80001437983 */ /* 0x000ea20000300800 */
[----:B------:R-:W-:-:S03]  /*d130*/  IMAD.SHL.U32 R70, R70, 0x4, RZ ;  /* 0x0000000446467824 */ /* 0x000fc600078e00ff */
[----:B------:R-:W-:Y:S04]  /*d140*/  STL [R1+0x1bc], R75 ;  /* 0x0001bc4b01007387 */ /* 0x000fe80000100800 */
[----:B------:R-:W4:Y:S04]  /*d150*/  LDL.LU R66, [R1+0x4c4] ;  /* 0x0004c40001427983 */ /* 0x000f280000300800 */
        /* <DEDUP_REMOVED lines=8> */
[----:B--2---:R-:W-:-:S03]  /*d1e0*/  SHF.L.U64.HI R69, R67, 0x2, R64 ;  /* 0x0000000243457819 */ /* 0x004fc60000010240 */
[----:B------:R-:W2:Y:S01]  /*d1f0*/  LDL.LU R64, [R1+0x4bc] ;  /* 0x0004bc0001407983 */ /* 0x000ea20000300800 */
[----:B------:R-:W-:-:S03]  /*d200*/  IMAD.SHL.U32 R67, R67, 0x4, RZ ;  /* 0x0000000443437824 */ /* 0x000fc600078e00ff */
[----:B------:R4:W-:Y:S04]  /*d210*/  STL [R1+0x1a8], R68 ;  /* 0x0001a84401007387 */ /* 0x0009e80000100800 */
[----:B------:R-:W-:Y:S01]  /*d220*/  STL [R1+0x1a4], R69 ;  /* 0x0001a44501007387 */ /* 0x000fe20000100800 */
[----:B----4-:R-:W-:-:S03]  /*d230*/  SHF.L.U64.HI R68, R66, 0x2, R63 ;  /* 0x0000000242447819 */ /* 0x010fc6000001023f */
        /* <DEDUP_REMOVED lines=38> */
[----:B------:R-:W-:Y:S04]  /*d4a0*/  STL [R1+0x164], R61 ;  /* 0x0001643d01007387 */ /* 0x000fe80000100800 */
[----:B------:R4:W-:Y:S01]  /*d4b0*/  STL [R1+0x160], R39 ;  /* 0x0001602701007387 */ /* 0x0009e20000100800 */
[C---:B--2---:R-:W-:Y:S01]  /*d4c0*/  SHF.L.U64.HI R60, R38.reuse, 0x2, R212 ;  /* 0x00000002263c7819 */ /* 0x044fe200000102d4 */
[----:B------:R-:W-:-:S04]  /*d4d0*/  IMAD.SHL.U32 R38, R38, 0x4, RZ ;  /* 0x0000000426267824 */ /* 0x000fc800078e00ff */
[----:B------:R-:W-:Y:S04]  /*d4e0*/  STL [R1+0x15c], R60 ;  /* 0x00015c3c01007387 */ /* 0x000fe80000100800 */
[----:B------:R1:W-:Y:S01]  /*d4f0*/  STL [R1+0x158], R38 ;  /* 0x0001582601007387 */ /* 0x0003e20000100800 */
[C---:B----4-:R-:W-:Y:S01]  /*d500*/  SHF.L.U64.HI R39, R37.reuse, 0x2, R217 ;  /* 0x0000000225277819 */ /* 0x050fe200000102d9 */
[----:B------:R-:W-:Y:S01]  /*d510*/  IMAD.SHL.U32 R37, R37, 0x4, RZ ;  /* 0x0000000425257824 */ /* 0x000fe200078e00ff */
[C---:B-1----:R-:W-:Y:S01]  /*d520*/  SHF.L.U64.HI R38, R36.reuse, 0x2, R215 ;  /* 0x0000000224267819 */ /* 0x042fe200000102d7 */
[----:B------:R-:W-:Y:S02]  /*d530*/  IMAD.SHL.U32 R36, R36, 0x4, RZ ;  /* 0x0000000424247824 */ /* 0x000fe400078e00ff */
[----:B------:R-:W-:Y:S04]  /*d540*/  STL [R1+0x154], R39 ;  /* 0x0001542701007387 */ /* 0x000fe80000100800 */
[----:B------:R3:W-:Y:S04]  /*d550*/  STL [R1+0x150], R37 ;  /* 0x0001502501007387 */ /* 0x0007e80000100800 */
[----:B------:R-:W-:Y:S01]  /*d560*/  STL [R1+0x14c], R38 ;  /* 0x00014c2601007387 */ /* 0x000fe20000100800 */
[C---:B---3--:R-:W-:Y:S01]  /*d570*/  SHF.L.U64.HI R37, R35.reuse, 0x2, R218 ;  /* 0x0000000223257819 */ /* 0x048fe200000102da */
[----:B------:R-:W-:-:S02]  /*d580*/  IMAD.SHL.U32 R35, R35, 0x4, RZ ;  /* 0x0000000423237824 */ /* 0x000fc400078e00ff */
[----:B------:R1:W-:Y:S04]  /*d590*/  STL [R1+0x148], R36 ;  /* 0x0001482401007387 */ /* 0x0003e80000100800 */
[----:B------:R-:W-:Y:S01]  /*d5a0*/  STL [R1+0x144], R37 ;  /* 0x0001442501007387 */ /* 0x000fe20000100800 */
[----:B-1----:R-:W-:-:S03]  /*d5b0*/  SHF.L.U64.HI R36, R34, 0x2, R31 ;  /* 0x0000000222247819 */ /* 0x002fc6000001021f */
[----:B------:R-:W2:Y:S01]  /*d5c0*/  LDL.LU R31, [R1+0x498] ;  /* 0x00049800011f7983 */ /* 0x000ea20000300800 */
[----:B------:R-:W-:-:S03]  /*d5d0*/  IMAD.SHL.U32 R34, R34, 0x4, RZ ;  /* 0x0000000422227824 */ /* 0x000fc600078e00ff */
[----:B------:R1:W-:Y:S04]  /*d5e0*/  STL [R1+0x140], R35 ;  /* 0x0001402301007387 */ /* 0x0003e80000100800 */
[----:B------:R-:W-:Y:S01]  /*d5f0*/  STL [R1+0x13c], R36 ;  /* 0x00013c2401007387 */ /* 0x000fe20000100800 */
[----:B-1----:R-:W-:-:S03]  /*d600*/  SHF.L.U64.HI R35, R33, 0x2, R30 ;  /* 0x0000000221237819 */ /* 0x002fc6000001021e */
[----:B------:R-:W3:Y:S04]  /*d610*/  LDL.LU R30, [R1+0x494] ;  /* 0x00049400011e7983 */ /* 0x000ee80000300800 */
[----:B------:R1:W-:Y:S04]  /*d620*/  STL [R1+0x138], R34 ;  /* 0x0001382201007387 */ /* 0x0003e80000100800 */
[----:B------:R-:W-:Y:S01]  /*d630*/  STL [R1+0x134], R35 ;  /* 0x0001342301007387 */ /* 0x000fe20000100800 */
[----:B-1----:R-:W-:-:S03]  /*d640*/  SHF.L.U64.HI R34, R32, 0x2, R29 ;  /* 0x0000000220227819 */ /* 0x002fc6000001021d */
[----:B------:R-:W4:Y:S01]  /*d650*/  LDL.LU R29, [R1+0x490] ;  /* 0x00049000011d7983 */ /* 0x000f220000300800 */
        /* <DEDUP_REMOVED lines=9> */
[----:B---3--:R-:W-:-:S03]  /*d6f0*/  SHF.L.U64.HI R32, R30, 0x2, R27 ;  /* 0x000000021e207819 */ /* 0x008fc6000001021b */
[----:B------:R-:W3:Y:S04]  /*d700*/  LDL.LU R27, [R1+0x488] ;  /* 0x00048800011b7983 */ /* 0x000ee80000300800 */
[----:B------:R4:W-:Y:S04]  /*d710*/  STL [R1+0x120], R31 ;  /* 0x0001201f01007387 */ /* 0x0009e80000100800 */
[----:B------:R-:W-:Y:S01]  /*d720*/  STL [R1+0x11c], R32 ;  /* 0x00011c2001007387 */ /* 0x000fe20000100800 */
[----:B----4-:R-:W-:-:S03]  /*d730*/  SHF.L.U64.HI R31, R29, 0x2, R26 ;  /* 0x000000021d1f7819 */ /* 0x010fc6000001021a */
        /* <DEDUP_REMOVED lines=96> */
[----:B------:R-:W2:Y:S04]  /*dd40*/  LDL.LU R7, [R1+0x438] ;  /* 0x0004380001077983 */ /* 0x000ea80000300800 */
[----:B------:R1:W-:Y:S04]  /*dd50*/  STL [R1+0x80], R11 ;  /* 0x0000800b01007387 */ /* 0x0003e80000100800 */
[----:B------:R-:W-:Y:S01]  /*dd60*/  STL [R1+0x7c], R12 ;  /* 0x00007c0c01007387 */ /* 0x000fe20000100800 */
[----:B-1----:R-:W-:Y:S01]  /*dd70*/  IMAD.SHL.U32 R11, R10, 0x4, RZ ;  /* 0x000000040a0b7824 */ /* 0x002fe200078e00ff */
[----:B---3--:R-:W-:-:S02]  /*dd80*/  SHF.L.U64.HI R10, R9, 0x2, R6 ;  /* 0x00000002090a7819 */ /* 0x008fc40000010206 */
[----:B------:R-:W3:Y:S04]  /*dd90*/  LDL.LU R6, [R1+0x434] ;  /* 0x0004340001067983 */ /* 0x000ee80000300800 */
[----:B------:R-:W-:Y:S04]  /*dda0*/  STL [R1+0x78], R11 ;  /* 0x0000780b01007387 */ /* 0x000fe80000100800 */
[----:B------:R-:W3:Y:S04]  /*ddb0*/  LDL.LU R215, [R1+0x378] ;  /* 0x0003780001d77983 */ /* 0x000ee80000300800 */
[----:B------:R4:W-:Y:S02]  /*ddc0*/  STL [R1+0x74], R10 ;  /* 0x0000740a01007387 */ /* 0x0009e40000100800 */
[----:B----4-:R-:W-:-:S02]  /*ddd0*/  SHF.L.U64.HI R10, R8, 0x2, R81 ;  /* 0x00000002080a7819 */ /* 0x010fc40000010251 */
[----:B------:R-:W4:Y:S01]  /*dde0*/  LDL.LU R81, [R1+0x430] ;  /* 0x0004300001517983 */ /* 0x000f220000300800 */
[----:B------:R-:W-:-:S05]  /*ddf0*/  IMAD.SHL.U32 R9, R9, 0x4, RZ ;  /* 0x0000000409097824 */ /* 0x000fca00078e00ff */
[----:B------:R1:W-:Y:S04]  /*de00*/  STL [R1+0x70], R9 ;  /* 0x0000700901007387 */ /* 0x0003e80000100800 */
[----:B------:R-:W-:Y:S01]  /*de10*/  STL [R1+0x6c], R10 ;  /* 0x00006c0a01007387 */ /* 0x000fe20000100800 */
[----:B-1----:R-:W-:Y:S01]  /*de20*/  IMAD.SHL.U32 R9, R8, 0x4, RZ ;  /* 0x0000000408097824 */ /* 0x002fe200078e00ff */
[C---:B--2---:R-:W-:Y:S02]  /*de30*/  SHF.L.U64.HI R8, R7.reuse, 0x2, R219 ;  /* 0x0000000207087819 */ /* 0x044fe400000102db */
[----:B------:R-:W2:Y:S01]  /*de40*/  LDL.LU R219, [R1+0x42c] ;  /* 0x00042c0001db7983 */ /* 0x000ea20000300800 */
[----:B------:R-:W-:-:S03]  /*de50*/  IMAD.SHL.U32 R7, R7, 0x4, RZ ;  /* 0x0000000407077824 */ /* 0x000fc600078e00ff */
[----:B------:R-:W-:Y:S04]  /*de60*/  STL [R1+0x68], R9 ;  /* 0x0000680901007387 */ /* 0x000fe80000100800 */
[----:B------:R-:W2:Y:S04]  /*de70*/  LDL.LU R218, [R1+0x380] ;  /* 0x0003800001da7983 */ /* 0x000ea80000300800 */
[----:B------:R3:W-:Y:S02]  /*de80*/  STL [R1+0x64], R8 ;  /* 0x0000640801007387 */ /* 0x0007e40000100800 */
[----:B---3--:R-:W-:-:S02]  /*de90*/  SHF.L.U64.HI R8, R6, 0x2, R220 ;  /* 0x0000000206087819 */ /* 0x008fc400000102dc */
[----:B------:R-:W3:Y:S04]  /*dea0*/  LDL.LU R220, [R1+0x428] ;  /* 0x0004280001dc7983 */ /* 0x000ee80000300800 */
[----:B------:R4:W-:Y:S04]  /*deb0*/  STL [R1+0x60], R7 ;  /* 0x0000600701007387 */ /* 0x0009e80000100800 */
[----:B------:R-:W-:Y:S01]  /*dec0*/  STL [R1+0x5c], R8 ;  /* 0x00005c0801007387 */ /* 0x000fe20000100800 */
[----:B----4-:R-:W-:-:S03]  /*ded0*/  SHF.L.U64.HI R7, R81, 0x2, R221 ;  /* 0x0000000251077819 */ /* 0x010fc600000102dd */
[----:B------:R-:W4:Y:S01]  /*dee0*/  LDL.LU R221, [R1+0x424] ;  /* 0x0004240001dd7983 */ /* 0x000f220000300800 */
[----:B------:R-:W-:-:S05]  /*def0*/  IMAD.SHL.U32 R6, R6, 0x4, RZ ;  /* 0x0000000406067824 */ /* 0x000fca00078e00ff */
[----:B------:R1:W-:Y:S04]  /*df00*/  STL [R1+0x58], R6 ;  /* 0x0000580601007387 */ /* 0x0003e80000100800 */
[----:B------:R-:W-:Y:S01]  /*df10*/  STL [R1+0x54], R7 ;  /* 0x0000540701007387 */ /* 0x000fe20000100800 */
[----:B-1----:R-:W-:Y:S01]  /*df20*/  IMAD.SHL.U32 R6, R81, 0x4, RZ ;  /* 0x0000000451067824 */ /* 0x002fe200078e00ff */
[C---:B--2---:R-:W-:Y:S02]  /*df30*/  SHF.L.U64.HI R8, R219.reuse, 0x2, R222 ;  /* 0x00000002db087819 */ /* 0x044fe400000102de */
[----:B------:R-:W2:Y:S04]  /*df40*/  LDL.LU R222, [R1+0x420] ;  /* 0x0004200001de7983 */ /* 0x000ea80000300800 */
[----:B------:R1:W-:Y:S04]  /*df50*/  STL [R1+0x50], R6 ;  /* 0x0000500601007387 */ /* 0x0003e80000100800 */
[----:B------:R4:W-:Y:S01]  /*df60*/  STL [R1+0x4c], R8 ;  /* 0x00004c0801007387 */ /* 0x0009e20000100800 */
[----:B-1----:R-:W-:Y:S01]  /*df70*/  IMAD.SHL.U32 R6, R219, 0x4, RZ ;  /* 0x00000004db067824 */ /* 0x002fe200078e00ff */
[----:B---3--:R-:W-:-:S02]  /*df80*/  SHF.L.U64.HI R7, R220, 0x2, R223 ;  /* 0x00000002dc077819 */ /* 0x008fc400000102df */
[----:B------:R-:W3:Y:S04]  /*df90*/  LDL.LU R223, [R1+0x41c] ;  /* 0x00041c0001df7983 */ /* 0x000ee80000300800 */
[----:B------:R1:W-:Y:S04]  /*dfa0*/  STL [R1+0x48], R6 ;  /* 0x0000480601007387 */ /* 0x0003e80000100800 */
[----:B------:R-:W-:Y:S01]  /*dfb0*/  STL [R1+0x44], R7 ;  /* 0x0000440701007387 */ /* 0x000fe20000100800 */
[----:B----4-:R-:W-:-:S03]  /*dfc0*/  SHF.L.U64.HI R8, R221, 0x2, R224 ;  /* 0x00000002dd087819 */ /* 0x010fc600000102e0 */
[----:B------:R-:W4:Y:S01]  /*dfd0*/  LDL.LU R224, [R1+0x418] ;  /* 0x0004180001e07983 */ /* 0x000f220000300800 */
[----:B-1----:R-:W-:-:S05]  /*dfe0*/  IMAD.SHL.U32 R6, R220, 0x4, RZ ;  /* 0x00000004dc067824 */ /* 0x002fca00078e00ff */
        /* <DEDUP_REMOVED lines=36> */
[----:B------:R-:W-:Y:S01]  /*e230*/  STL [R1+0x4], R7 ;  /* 0x0000040701007387 */ /* 0x000fe20000100800 */
[----:B-1----:R-:W-:-:S05]  /*e240*/  IMAD.SHL.U32 R6, R228, 0x4, RZ ;  /* 0x00000004e4067824 */ /* 0x002fca00078e00ff */
[----:B------:R1:W-:Y:S01]  /*e250*/  STL [R1], R6 ;  /* 0x0000000601007387 */ /* 0x0003e20000100800 */
[----:B----4-:R-:W-:-:S03]  /*e260*/  SHF.L.U64.HI R249, R248, 0x2, R242 ;  /* 0x00000002f8f97819 */ /* 0x010fc600000102f2 */
[----:B------:R-:W4:Y:S04]  /*e270*/  LDL.LU R242, [R1+0x3f8] ;  /* 0x0003f80001f27983 */ /* 0x000f280000300800 */
[----:B------:R-:W3:Y:S04]  /*e280*/  LDL.LU R231, [R1+0x390] ;  /* 0x0003900001e77983 */ /* 0x000ee80000300800 */
[----:B------:R-:W3:Y:S04]  /*e290*/  LDL.LU R192, [R1+0x394] ;  /* 0x0003940001c07983 */ /* 0x000ee80000300800 */
[----:B------:R-:W3:Y:S01]  /*e2a0*/  LDL.LU R229, [R1+0x398] ;  /* 0x0003980001e57983 */ /* 0x000ee20000300800 */
[----:B--2---:R-:W-:-:S03]  /*e2b0*/  SHF.L.U64.HI R245, R244, 0x2, R238 ;  /* 0x00000002f4f57819 */ /* 0x004fc600000102ee */
[----:B------:R-:W2:Y:S04]  /*e2c0*/  LDL.LU R238, [R1+0x3f4] ;  /* 0x0003f40001ee7983 */ /* 0x000ea80000300800 */
[----:B------:R-:W2:Y:S04]  /*e2d0*/  LDL.LU R193, [R1+0x39c] ;  /* 0x00039c0001c17983 */ /* 0x000ea80000300800 */
[----:B------:R-:W2:Y:S01]  /*e2e0*/  LDL.LU R202, [R1+0x3a0] ;  /* 0x0003a00001ca7983 */ /* 0x000ea20000300800 */
[----:B----4-:R-:W-:-:S03]  /*e2f0*/  SHF.L.U64.HI R243, R242, 0x2, R240 ;  /* 0x00000002f2f37819 */ /* 0x010fc600000102f0 */
[----:B------:R-:W4:Y:S04]  /*e300*/  LDL.LU R240, [R1+0x3f0] ;  /* 0x0003f00001f07983 */ /* 0x000f280000300800 */
[----:B------:R-:W2:Y:S04]  /*e310*/  LDL.LU R204, [R1+0x3a4] ;  /* 0x0003a40001cc7983 */ /* 0x000ea80000300800 */
[----:B------:R-:W2:Y:S04]  /*e320*/  LDL R194, [R1+0x278] ;  /* 0x0002780001c27983 */ /* 0x000ea80000100800 */
[----:B------:R-:W2:Y:S04]  /*e330*/  LDL.LU R207, [R1+0x3a8] ;  /* 0x0003a80001cf7983 */ /* 0x000ea80000300800 */
[----:B------:R-:W2:Y:S04]  /*e340*/  LDL R195, [R1+0x27c] ;  /* 0x00027c0001c37983 */ /* 0x000ea80000100800 */
[----:B------:R-:W2:Y:S01]  /*e350*/  LDL.LU R208, [R1+0x3ac] ;  /* 0x0003ac0001d07983 */ /* 0x000ea20000300800 */
[----:B------:R-:W-:-:S03]  /*e360*/  SHF.L.U64.HI R247, R246, 0x2, R218 ;  /* 0x00000002f6f77819 */ /* 0x000fc600000102da */
[----:B------:R-:W2:Y:S04]  /*e370*/  LDL.LU R196, [R1+0x280] ;  /* 0x0002800001c47983 */ /* 0x000ea80000300800 */
[----:B------:R-:W2:Y:S04]  /*e380*/  LDL.LU R210, [R1+0x3b0] ;  /* 0x0003b00001d27983 */ /* 0x000ea80000300800 */
[----:B------:R-:W2:Y:S04]  /*e390*/  LDL.LU R211, [R1+0x350] ;  /* 0x0003500001d37983 */ /* 0x000ea80000300800 */
[----:B------:R-:W2:Y:S04]  /*e3a0*/  LDL.LU R203, [R1+0x3b4] ;  /* 0x0003b40001cb7983 */ /* 0x000ea80000300800 */
[----:B------:R-:W2:Y:S04]  /*e3b0*/  LDL R217, [R1+0x354] ;  /* 0x0003540001d97983 */ /* 0x000ea80000100800 */
[----:B------:R-:W2:Y:S01]  /*e3c0*/  LDL R218, [R1+0x358] ;  /* 0x0003580001da7983 */ /* 0x000ea20000100800 */
[----:B----4-:R-:W-:-:S03]  /*e3d0*/  SHF.L.U64.HI R241, R240, 0x2, R236 ;  /* 0x00000002f0f17819 */ /* 0x010fc600000102ec */
[----:B------:R-:W4:Y:S04]  /*e3e0*/  LDL.LU R236, [R1+0x3ec] ;  /* 0x0003ec0001ec7983 */ /* 0x000f280000300800 */
[----:B------:R-:W4:Y:S01]  /*e3f0*/  LDL.LU R216, [R1+0x35c] ;  /* 0x00035c0001d87983 */ /* 0x000f220000300800 */
[----:B---3--:R-:W-:-:S03]  /*e400*/  SHF.L.U64.HI R251, R250, 0x2, R215 ;  /* 0x00000002fafb7819 */ /* 0x008fc600000102d7 */
[----:B------:R-:W3:Y:S04]  /*e410*/  LDL.LU R215, [R1+0x3c0] ;  /* 0x0003c00001d77983 */ /* 0x000ee80000300800 */
[----:B------:R-:W3:Y:S04]  /*e420*/  LDL.LU R214, [R1+0x360] ;  /* 0x0003600001d67983 */ /* 0x000ee80000300800 */
[----:B------:R-:W3:Y:S04]  /*e430*/  LDL.LU R213, [R1+0x3c4] ;  /* 0x0003c40001d57983 */ /* 0x000ee80000300800 */
[----:B------:R-:W3:Y:S04]  /*e440*/  LDL.LU R212, [R1+0x364] ;  /* 0x0003640001d47983 */ /* 0x000ee80000300800 */
[----:B------:R-:W3:Y:S04]  /*e450*/  LDL.LU R206, [R1+0x3c8] ;  /* 0x0003c80001ce7983 */ /* 0x000ee80000300800 */
[----:B------:R-:W3:Y:S01]  /*e460*/  LDL.LU R209, [R1+0x368] ;  /* 0x0003680001d17983 */ /* 0x000ee20000300800 */
[----:B------:R-:W-:-:S02]  /*e470*/  LEA.HI.X.SX32 R199, R142, R205, 0x1, P0 ;  /* 0x000000cd8ec77211 */ /* 0x000fc400000f0eff */
[----:B------:R-:W-:Y:S02]  /*e480*/  LEA.HI.X.SX32 R252, R143, R205, 0x1, P1 ;  /* 0x000000cd8ffc7211 */ /* 0x000fe400008f0eff */
[----:B--2---:R-:W-:Y:S02]  /*e490*/  SHF.L.U64.HI R239, R238, 0x2, R231 ;  /* 0x00000002eeef7819 */ /* 0x004fe400000102e7 */
[----:B------:R-:W-:Y:S02]  /*e4a0*/  SHF.L.U64.HI R231, R230, 0x2, R202 ;  /* 0x00000002e6e77819 */ /* 0x000fe400000102ca */
[----:B------:R-:W2:Y:S01]  /*e4b0*/  LDL.LU R202, [R1+0x36c] ;  /* 0x00036c0001ca7983 */ /* 0x000ea20000300800 */
[C---:B------:R-:W-:Y:S01]  /*e4c0*/  SHF.L.U64.HI R221, R217.reuse, 0x2, R203 ;  /* 0x00000002d9dd7819 */ /* 0x040fe200000102cb */
[----:B------:R-:W-:Y:S01]  /*e4d0*/  IMAD.SHL.U32 R220, R217, 0x4, RZ ;  /* 0x00000004d9dc7824 */ /* 0x000fe200078e00ff */
[----:B------:R-:W-:Y:S02]  /*e4e0*/  SHF.L.U64.HI R219, R218, 0x2, R199 ;  /* 0x00000002dadb7819 */ /* 0x000fe400000102c7 */
[----:B------:R-:W2:Y:S01]  /*e4f0*/  LDL.LU R199, [R1+0x3e8] ;  /* 0x0003e80001c77983 */ /* 0x000ea20000300800 */
[----:B----4-:R-:W-:-:S03]  /*e500*/  SHF.L.U64.HI R217, R216, 0x2, R252 ;  /* 0x00000002d8d97819 */ /* 0x010fc600000102fc */
[----:B------:R-:W4:Y:S01]  /*e510*/  LDL.LU R252, [R1+0x3e4] ;  /* 0x0003e40001fc7983 */ /* 0x000f220000300800 */
[----:B------:R-:W-:-:S03]  /*e520*/  SHF.L.U64.HI R233, R232, 0x2, R193 ;  /* 0x00000002e8e97819 */ /* 0x000fc600000102c1 */
[----:B------:R-:W1:Y:S01]  /*e530*/  S2R R193, SR_TID.X ;  /* 0x0000000000c17919 */ /* 0x000e620000002100 */
[C---:B------:R-:W-:Y:S01]  /*e540*/  SHF.L.U64.HI R223, R211.reuse, 0x2, R210 ;  /* 0x00000002d3df7819 */ /* 0x040fe200000102d2 */
[----:B------:R-:W-:Y:S01]  /*e550*/  IMAD.SHL.U32 R222, R211, 0x4, RZ ;  /* 0x00000004d3de7824 */ /* 0x000fe200078e00ff */
[C---:B------:R-:W-:Y:S01]  /*e560*/  SHF.L.U64.HI R225, R196.reuse, 0x2, R208 ;  /* 0x00000002c4e17819 */ /* 0x040fe200000102d0 */
[----:B------:R-:W-:Y:S02]  /*e570*/  IMAD.SHL.U32 R224, R196, 0x4, RZ ;  /* 0x00000004c4e07824 */ /* 0x000fe400078e00ff */
[----:B------:R-:W-:Y:S02]  /*e580*/  IMAD.MOV.U32 R203, RZ, RZ, c[0x0][0x18c] ;  /* 0x00006300ffcb7624 */ /* 0x000fe400078e00ff */
[----:B------:R-:W-:Y:S01]  /*e590*/  IMAD.MOV.U32 R196, RZ, RZ, 0x3f ;  /* 0x0000003fffc47424 */ /* 0x000fe200078e00ff */
[----:B------:R-:W-:Y:S01]  /*e5a0*/  SHF.L.U64.HI R235, R234, 0x2, R229 ;  /* 0x00000002eaeb7819 */ /* 0x000fe200000102e5 */
[----:B------:R-:W-:Y:S01]  /*e5b0*/  IMAD.SHL.U32 R226, R195, 0x4, RZ ;  /* 0x00000004c3e27824 */ /* 0x000fe200078e00ff */
[----:B---3--:R-:W-:Y:S01]  /*e5c0*/  SHF.L.U64.HI R211, R209, 0x2, R206 ;  /* 0x00000002d1d37819 */ /* 0x008fe200000102ce */
[----:B------:R-:W-:Y:S01]  /*e5d0*/  IMAD.MOV.U32 R206, RZ, RZ, c[0x0][0x18c] ;  /* 0x00006300ffce7624 */ /* 0x000fe200078e00ff */
[----:B------:R-:W-:-:S03]  /*e5e0*/  SHF.L.U64.HI R227, R195, 0x2, R207 ;  /* 0x00000002c3e37819 */ /* 0x000fc600000102cf */
[----:B------:R-:W-:Y:S01]  /*e5f0*/  IMAD.SHL.U32 R206, R206, 0x40, RZ ;  /* 0x00000040cece7824 */ /* 0x000fe200078e00ff */
[C---:B------:R-:W-:Y:S01]  /*e600*/  SHF.L.U64.HI R229, R194.reuse, 0x2, R204 ;  /* 0x00000002c2e57819 */ /* 0x040fe200000102cc */
[----:B------:R-:W-:Y:S01]  /*e610*/  IMAD.MOV.U32 R5, RZ, RZ, c[0x0][0x188] ;  /* 0x00006200ff057624 */ /* 0x000fe200078e00ff */
[----:B------:R-:W3:Y:S01]  /*e620*/  S2R R195, SR_TID.X ;  /* 0x0000000000c37919 */ /* 0x000ee20000002100 */
[----:B------:R-:W-:Y:S01]  /*e630*/  IMAD.SHL.U32 R228, R194, 0x4, RZ ;  /* 0x00000004c2e47824 */ /* 0x000fe200078e00ff */
[----:B------:R-:W-:Y:S01]  /*e640*/  SHF.R.S32.HI R194, RZ, 0x1f, R206 ;  /* 0x0000001fffc27819 */ /* 0x000fe200000114ce */
[----:B------:R-:W-:Y:S01]  /*e650*/  IMAD.SHL.U32 R203, R203, 0x40, RZ ;  /* 0x00000040cbcb7824 */ /* 0x000fe200078e00ff */
[----:B------:R-:W-:Y:S01]  /*e660*/  IADD3 R196, R196, c[0x0][0x180], RZ ;  /* 0x00006000c4c47a10 */ /* 0x000fe20007ffe0ff */
[----:B-1----:R-:W-:Y:S01]  /*e670*/  IMAD.SHL.U32 R193, R193, 0x40, RZ ;  /* 0x00000040c1c17824 */ /* 0x002fe200078e00ff */
[----:B------:R-:W-:Y:S02]  /*e680*/  LEA.HI.X.SX32 R4, R5, R205, 0x1, P6 ;  /* 0x000000cd05047211 */ /* 0x000fe400030f0eff */
[----:B------:R-:W-:-:S02]  /*e690*/  SHF.L.U64.HI R6, R203, 0x2, R194 ;  /* 0x00000002cb067819 */ /* 0x000fc400000102c2 */
[----:B------:R-:W-:Y:S02]  /*e6a0*/  SHF.R.S32.HI R203, RZ, 0x1f, R196 ;  /* 0x0000001fffcb7819 */ /* 0x000fe400000114c4 */
[----:B------:R-:W-:Y:S01]  /*e6b0*/  LOP3.LUT R6, R193, 0x800, RZ, 0xc0, !PT ;  /* 0x00000800c1067812 */ /* 0x000fe200078ec0ff */
[----:B------:R-:W-:Y:S01]  /*e6c0*/  IMAD.SHL.U32 R210, R209, 0x4, RZ ;  /* 0x00000004d1d27824 */ /* 0x000fe200078e00ff */
[C---:B--2---:R-:W-:Y:S01]  /*e6d0*/  SHF.L.U64.HI R209, R199.reuse, 0x2, R200 ;  /* 0x00000002c7d17819 */ /* 0x044fe200000102c8 */
[----:B------:R-:W-:Y:S01]  /*e6e0*/  IMAD.SHL.U32 R208, R199, 0x4, RZ ;  /* 0x00000004c7d07824 */ /* 0x000fe200078e00ff */
[----:B------:R1:W5:Y:S01]  /*e6f0*/  LDL.LU R200, [R1+0x3e0] ;  /* 0x0003e00001c87983 */ /* 0x0003620000300800 */
[----:B------:R-:W-:Y:S02]  /*e700*/  LEA.HI R203, R203, R196, RZ, 0x6 ;  /* 0x000000c4cbcb7211 */ /* 0x000fe400078f30ff */
[----:B------:R-:W-:Y:S01]  /*e710*/  LOP3.LUT R202, R202, R6, RZ, 0xfc, !PT ;  /* 0x00000006caca7212 */ /* 0x000fe200078efcff */
[----:B------:R1:W5:Y:S04]  /*e720*/  LDL.LU R199, [R1+0x3dc] ;  /* 0x0003dc0001c77983 */ /* 0x0003680000300800 */
[----:B------:R-:W2:Y:S01]  /*e730*/  S2R R196, SR_TID.X ;  /* 0x0000000000c47919 */ /* 0x000ea20000002100 */
[----:B---3--:R-:W-:Y:S01]  /*e740*/  LOP3.LUT R204, R195, 0x3, RZ, 0xc0, !PT ;  /* 0x00000003c3cc7812 */ /* 0x008fe200078ec0ff */
[----:B------:R-:W-:Y:S01]  /*e750*/  IMAD.MOV.U32 R195, RZ, RZ, c[0x0][0x188] ;  /* 0x00006200ffc37624 */ /* 0x000fe200078e00ff */
[----:B------:R-:W-:Y:S01]  /*e760*/  SHF.R.S32.HI R0, RZ, 0x1f, R3 ;  /* 0x0000001fff007819 */ /* 0x000fe20000011403 */
[----:B------:R-:W-:Y:S01]  /*e770*/  IMAD.MOV.U32 R40, RZ, RZ, 0xc ;  /* 0x0000000cff287424 */ /* 0x000fe200078e00ff */
[----:B------:R-:W-:Y:S01]  /*e780*/  SHF.R.S32.HI R42, RZ, 0x1f, R201 ;  /* 0x0000001fff2a7819 */ /* 0x000fe200000114c9 */
[----:B------:R-:W-:-:S02]  /*e790*/  IMAD.SHL.U32 R194, R195, 0x40, RZ ;  /* 0x00000040c3c27824 */ /* 0x000fc400078e00ff */
[----:B------:R-:W-:Y:S01]  /*e7a0*/  IMAD R204, R204, 0x220, RZ ;  /* 0x00000220cccc7824 */ /* 0x000fe200078e02ff */
[----:B------:R-:W-:Y:S01]  /*e7b0*/  SHF.R.S32.HI R5, RZ, 0x1f, R197 ;  /* 0x0000001fff057819 */ /* 0x000fe200000114c5 */
[----:B------:R-:W-:Y:S01]  /*e7c0*/  IMAD R0, R0, 0xc, RZ ;  /* 0x0000000c00007824 */ /* 0x000fe200078e02ff */
[----:B------:R-:W-:Y:S01]  /*e7d0*/  SHF.R.S32.HI R194, RZ, 0x1f, R194 ;  /* 0x0000001fffc27819 */ /* 0x000fe200000114c2 */
[----:B------:R-:W-:Y:S01]  /*e7e0*/  IMAD.WIDE.U32 R2, R3, R40, c[0x0][0x168] ;  /* 0x00005a0003027625 */ /* 0x000fe200078e0028 */
[----:B------:R-:W-:-:S03]  /*e7f0*/  SHF.R.S32.HI R203, RZ, 0x6, R203 ;  /* 0x00000006ffcb7819 */ /* 0x000fc600000114cb */
[----:B------:R-:W-:Y:S02]  /*e800*/  IMAD.SHL.U32 R195, R195, 0x40, RZ ;  /* 0x00000040c3c37824 */ /* 0x000fe400078e00ff */
[----:B------:R-:W-:Y:S01]  /*e810*/  IMAD.WIDE.U32 R40, R201, R40, c[0x0][0x160] ;  /* 0x00005800c9287625 */ /* 0x000fe200078e0028 */
[----:B------:R-:W-:-:S03]  /*e820*/  LEA.HI R5, R5, R197, RZ, 0x6 ;  /* 0x000000c505057211 */ /* 0x000fc600078f30ff */
[----:B------:R-:W-:Y:S01]  /*e830*/  IMAD R42, R42, 0xc, RZ ;  /* 0x0000000c2a2a7824 */ /* 0x000fe200078e02ff */
[----:B--2---:R-:W-:Y:S01]  /*e840*/  LOP3.LUT R204, R204, 0x5c, R196, 0x78, !PT ;  /* 0x0000005ccccc7812 */ /* 0x004fe200078e78c4 */
[----:B------:R-:W-:Y:S01]  /*e850*/  IMAD.IADD R0, R3, 0x1, R0 ;  /* 0x0000000103007824 */ /* 0x000fe200078e0200 */
[----:B------:R-:W-:Y:S01]  /*e860*/  SHF.L.U64.HI R205, R198, 0x2, R205 ;  /* 0x00000002c6cd7819 */ /* 0x000fe200000102cd */
[----:B------:R-:W-:Y:S01]  /*e870*/  IMAD.MOV.U32 R5, RZ, RZ, R2 ;  /* 0x000000ffff057224 */ /* 0x000fe200078e0002 */
[----:B------:R-:W-:Y:S01]  /*e880*/  SHF.L.U64.HI R237, R236, 0x2, R192 ;  /* 0x00000002eced7819 */ /* 0x000fe200000102c0 */
[----:B------:R-:W-:Y:S01]  /*e890*/  IMAD.IADD R2, R41, 0x1, R42 ;  /* 0x0000000129027824 */ /* 0x000fe200078e022a */
[----:B------:R-:W-:Y:S01]  /*e8a0*/  SHF.L.U64.HI R215, R214, 0x2, R215 ;  /* 0x00000002d6d77819 */ /* 0x000fe200000102d7 */
[----:B------:R-:W-:Y:S01]  /*e8b0*/  IMAD.MOV.U32 R3, RZ, RZ, R40 ;  /* 0x000000ffff037224 */ /* 0x000fe200078e0028 */
[----:B------:R-:W-:Y:S01]  /*e8c0*/  SHF.L.U64.HI R213, R212, 0x2, R213 ;  /* 0x00000002d4d57819 */ /* 0x000fe200000102d5 */
[----:B------:R-:W-:Y:S01]  /*e8d0*/  IMAD.MOV.U32 R201, RZ, RZ, RZ ;  /* 0x000000ffffc97224 */ /* 0x000fe200078e00ff */
[----:B------:R-:W-:Y:S01]  /*e8e0*/  SHF.L.U64.HI R7, R195, 0x2, R194 ;  /* 0x00000002c3077819 */ /* 0x000fe200000102c2 */
[----:B------:R-:W-:Y:S01]  /*e8f0*/  IMAD.MOV.U32 R197, RZ, RZ, 0x2 ;  /* 0x00000002ffc57424 */ /* 0x000fe200078e00ff */
[----:B------:R-:W-:Y:S01]  /*e900*/  CS2R R132, SRZ ;  /* 0x0000000000847805 */ /* 0x000fe2000001ff00 */
[----:B------:R-:W-:Y:S01]  /*e910*/  IMAD.MOV.U32 R198, RZ, RZ, -0x1 ;  /* 0xffffffffffc67424 */ /* 0x000fe200078e00ff */
        /* <DEDUP_REMOVED lines=50> */
[----:B------:R-:W-:Y:S01]  /*ec40*/  IMAD.SHL.U32 R250, R250, 0x4, RZ ;  /* 0x00000004fafa7824 */ /* 0x000fe200078e00ff */
        /* <DEDUP_REMOVED lines=26> */
[----:B------:R-:W-:Y:S01]  /*edf0*/  IADD3 R12, R203, -0x3, RZ ;  /* 0xfffffffdcb0c7810 */ /* 0x000fe20007ffe0ff */
[----:B------:R-:W-:Y:S01]  /*ee00*/  IMAD.SHL.U32 R212, R212, 0x4, RZ ;  /* 0x00000004d4d47824 */ /* 0x000fe200078e00ff */
[----:B------:R-:W-:-:S02]  /*ee10*/  LOP3.LUT R7, R204, 0x20, RZ, 0x3c, !PT ;  /* 0x00000020cc077812 */ /* 0x000fc400078e3cff */
[C---:B----4-:R-:W-:Y:S01]  /*ee20*/  SHF.L.U64.HI R207, R252.reuse, 0x2, R4 ;  /* 0x00000002fccf7819 */ /* 0x050fe20000010204 */
[----:B------:R-:W-:Y:S01]  /*ee30*/  IMAD.SHL.U32 R206, R252, 0x4, RZ ;  /* 0x00000004fcce7824 */ /* 0x000fe200078e00ff */
[----:B------:R1:W5:Y:S04]  /*ee40*/  LDL.LU R4, [R1+0x3d8] ;  /* 0x0003d80001047983 */ /* 0x0003680000300800 */
[----:B------:R-:W2:Y:S04]  /*ee50*/  S2R R252, SR_TID.X ;  /* 0x0000000000fc7919 */ /* 0x000ea80000002100 */
[----:B------:R3:W-:Y:S02]  /*ee60*/  STL [R1+0x350], R6 ;  /* 0x0003500601007387 */ /* 0x0007e40000100800 */
[----:B---3--:R-:W-:-:S05]  /*ee70*/  LOP3.LUT R6, R202, 0x40, RZ, 0x3c, !PT ;  /* 0x00000040ca067812 */ /* 0x008fca00078e3cff */
[----:B------:R1:W-:Y:S01]  /*ee80*/  STL [R1+0x280], R6 ;  /* 0x0002800601007387 */ /* 0x0003e20000100800 */
[----:B--2---:R-:W-:-:S05]  /*ee90*/  LOP3.LUT R252, R252, 0x7f, RZ, 0xc0, !PT ;  /* 0x0000007ffcfc7812 */ /* 0x004fca00078ec0ff */
[----:B-1----:R-:W-:Y:S02]  /*eea0*/  IMAD.SHL.U32 R252, R252, 0x4, RZ ;  /* 0x00000004fcfc7824 */ /* 0x002fe400078e00ff */
.L_x_2:
[----:B------:R-:W2:Y:S01]  /*eeb0*/  LDL R193, [R1+0x280] ;  /* 0x0002800001c17983 */ /* 0x000ea20000100800 */
[----:B------:R-:W-:-:S04]  /*eec0*/  DEPBAR.LE SB0, 0x4 ;  /* 0x000081000000791a */ /* 0x000fc80000000000 */
[----:B------:R-:W-:Y:S02]  /*eed0*/  IADD3 R198, R198, 0x1, RZ ;  /* 0x00000001c6c67810 */ /* 0x000fe40007ffe0ff */
[----:B-1----:R-:W-:Y:S01]  /*eee0*/  LOP3.LUT R6, R204, 0x20, RZ, 0x3c, !PT ;  /* 0x00000020cc067812 */ /* 0x002fe200078e3cff */
[----:B------:R-:W-:Y:S01]  /*eef0*/  BAR.SYNC.DEFER_BLOCKING 0x0 ;  /* 0x0000000000007b1d */ /* 0x000fe20000010000 */
[----:B------:R-:W-:-:S04]  /*ef00*/  ISETP.GT.AND P0, PT, R198, 0x2, PT ;  /* 0x00000002c600780c */ /* 0x000fc80003f04270 */
[----:B------:R-:W-:-:S05]  /*ef10*/  SEL R198, R198, RZ, !P0 ;  /* 0x000000ffc6c67207 */ /* 0x000fca0004000000 */
[C---:B------:R-:W-:Y:S02]  /*ef20*/  IMAD R7, R198.reuse, 0x8000, R204 ;  /* 0x00008000c6077824 */ /* 0x040fe400078e02cc */
[C---:B------:R-:W-:Y:S02]  /*ef30*/  IMAD R6, R198.reuse, 0x8000, R6 ;  /* 0x00008000c6067824 */ /* 0x040fe400078e0206 */
[C---:B------:R-:W-:Y:S01]  /*ef40*/  IMAD R192, R198.reuse, 0x8000, R202 ;  /* 0x00008000c6c07824 */ /* 0x040fe200078e02ca */
[----:B------:R-:W-:Y:S04]  /*ef50*/  LDS R12, [R7+0x180] ;  /* 0x00018000070c7984 */ /* 0x000fe80000000800 */
[----:B------:R-:W-:Y:S04]  /*ef60*/  LDS R14, [R7+0x980] ;  /* 0x00098000070e7984 */ /* 0x000fe80000000800 */
[----:B------:R-:W-:Y:S04]  /*ef70*/  LDS R13, [R6+0x180] ;  /* 0x00018000060d7984 */ /* 0x000fe80000000800 */
[----:B------:R-:W-:Y:S04]  /*ef80*/  LDS R15, [R6+0x980] ;  /* 0x00098000060f7984 */ /* 0x000fe80000000800 */
[----:B------:R-:W1:Y:S04]  /*ef90*/  LDSM.16.M88.4 R36, [R192+0x18000] ;  /* 0x01800000c024783b */ /* 0x000e680000000200 */
[----:B------:R-:W3:Y:S04]  /*efa0*/  LDSM.16.M88.4 R32, [R192+0x19000] ;  /* 0x01900000c020783b */ /* 0x000ee80000000200 */
[----:B------:R-:W-:Y:S04]  /*efb0*/  LDS R152, [R7+0x80] ;  /* 0x0000800007987984 */ /* 0x000fe80000000800 */
[----:B------:R-:W-:Y:S04]  /*efc0*/  LDS R154, [R7+0x880] ;  /* 0x00088000079a7984 */ /* 0x000fe80000000800 */
[----:B------:R-:W-:Y:S04]  /*efd0*/  LDS R153, [R6+0x80] ;  /* 0x0000800006997984 */ /* 0x000fe80000000800 */
[----:B------:R-:W4:Y:S04]  /*efe0*/  LDS R155, [R6+0x880] ;  /* 0x00088000069b7984 */ /* 0x000f280000000800 */
[----:B------:R-:W-:Y:S04]  /*eff0*/  LDS R80, [R7+0x100] ;  /* 0x0001000007507984 */ /* 0x000fe80000000800 */
[----:B------:R-:W-:Y:S04]  /*f000*/  LDS R82, [R7+0x900] ;  /* 0x0009000007527984 */ /* 0x000fe80000000800 */
[----:B------:R-:W-:Y:S04]  /*f010*/  LDS R81, [R6+0x100] ;  /* 0x0001000006517984 */ /* 0x000fe80000000800 */
[----:B------:R-:W4:Y:S01]  /*f020*/  LDS R83, [R6+0x900] ;  /* 0x0009000006537984 */ /* 0x000f220000000800 */
[C---:B-1----:R-:W-:Y:S03]  /*f030*/  HMMA.1688.F32.TF32 R180, R12.reuse, R36, R140 ;  /* 0x000000240cb4723c */ /* 0x042fe6000008108c */
[----:B------:R-:W1:Y:S04]  /*f040*/  LDSM.16.M88.4 R60, [R192+0x1a000] ;  /* 0x01a00000c03c783b */ /* 0x000e680000000200 */
[----:B------:R-:W1:Y:S01]  /*f050*/  LDSM.16.M88.4 R64, [R192+0x1b000] ;  /* 0x01b00000c040783b */ /* 0x000e620000000200 */
[----:B---3--:R-:W-:Y:S03]  /*f060*/  HMMA.1688.F32.TF32 R176, R12, R32, R72 ;  /* 0x000000200cb0723c */ /* 0x008fe60000081048 */
[----:B------:R-:W3:Y:S04]  /*f070*/  LDSM.16.M88.4 R68, [R192+0x1c000] ;  /* 0x01c00000c044783b */ /* 0x000ee80000000200 */
[----:B------:R-:W1:Y:S04]  /*f080*/  LDSM.16.M88.4 R72, [R192+0x1d000] ;  /* 0x01d00000c048783b */ /* 0x000e680000000200 */
[----:B------:R-:W1:Y:S04]  /*f090*/  LDSM.16.M88.4 R144, [R192+0x1e000] ;  /* 0x01e00000c090783b */ /* 0x000e680000000200 */
[----:B------:R-:W1:Y:S04]  /*f0a0*/  LDSM.16.M88.4 R140, [R192+0x1f000] ;  /* 0x01f00000c08c783b */ /* 0x000e680000000200 */
[----:B------:R-:W-:Y:S04]  /*f0b0*/  LDS R172, [R7] ;  /* 0x0000000007ac7984 */ /* 0x000fe80000000800 */
[----:B------:R-:W-:Y:S04]  /*f0c0*/  LDS R174, [R7+0x800] ;  /* 0x0008000007ae7984 */ /* 0x000fe80000000800 */
[----:B------:R-:W-:Y:S04]  /*f0d0*/  LDS R173, [R6] ;  /* 0x0000000006ad7984 */ /* 0x000fe80000000800 */
[----:B------:R-:W2:Y:S01]  /*f0e0*/  LDS R175, [R6+0x800] ;  /* 0x0008000006af7984 */ /* 0x000ea20000000800 */
[-C--:B----4-:R-:W-:Y:S03]  /*f0f0*/  HMMA.1688.F32.TF32 R108, R152, R36.reuse, R108 ;  /* 0x00000024986c723c */ /* 0x090fe6000008106c */
[----:B------:R-:W-:Y:S04]  /*f100*/  LDS R184, [R7+0x1000] ;  /* 0x0010000007b87984 */ /* 0x000fe80000000800 */
[----:B------:R-:W-:Y:S01]  /*f110*/  LDS R186, [R7+0x1800] ;  /* 0x0018000007ba7984 */ /* 0x000fe20000000800 */
[----:B------:R-:W-:Y:S03]  /*f120*/  HMMA.1688.F32.TF32 R56, R80, R36, R56 ;  /* 0x000000245038723c */ /* 0x000fe60000081038 */
[----:B------:R-:W-:Y:S04]  /*f130*/  LDS R185, [R6+0x1000] ;  /* 0x0010000006b97984 */ /* 0x000fe80000000800 */
[----:B------:R-:W4:Y:S01]  /*f140*/  LDS R187, [R6+0x1800] ;  /* 0x0018000006bb7984 */ /* 0x000f220000000800 */
[-C--:B------:R-:W-:Y:S08]  /*f150*/  HMMA.1688.F32.TF32 R104, R152, R32.reuse, R104 ;  /* 0x000000209868723c */ /* 0x080ff00000081068 */
[----:B------:R-:W-:Y:S08]  /*f160*/  HMMA.1688.F32.TF32 R52, R80, R32, R52 ;  /* 0x000000205034723c */ /* 0x000ff00000081034 */
[-C--:B-1----:R-:W-:Y:S08]  /*f170*/  HMMA.1688.F32.TF32 R100, R152, R60.reuse, R100 ;  /* 0x0000003c9864723c */ /* 0x082ff00000081064 */
[-C--:B------:R-:W-:Y:S08]  /*f180*/  HMMA.1688.F32.TF32 R92, R80, R60.reuse, R92 ;  /* 0x0000003c505c723c */ /* 0x080ff0000008105c */
[----:B------:R-:W-:Y:S08]  /*f190*/  HMMA.1688.F32.TF32 R76, R12, R60, R76 ;  /* 0x0000003c0c4c723c */ /* 0x000ff0000008104c */
[-C--:B------:R-:W-:Y:S08]  /*f1a0*/  HMMA.1688.F32.TF32 R96, R152, R64.reuse, R96 ;  /* 0x000000409860723c */ /* 0x080ff00000081060 */
[-C--:B------:R-:W-:Y:S08]  /*f1b0*/  HMMA.1688.F32.TF32 R40, R80, R64.reuse, R40 ;  /* 0x000000405028723c */ /* 0x080ff00000081028 */
[----:B------:R-:W-:Y:S08]  /*f1c0*/  HMMA.1688.F32.TF32 R28, R12, R64, R28 ;  /* 0x000000400c1c723c */ /* 0x000ff0000008101c */
[-C--:B---3--:R-:W-:Y:S08]  /*f1d0*/  HMMA.1688.F32.TF32 R84, R152, R68.reuse, R84 ;  /* 0x000000449854723c */ /* 0x088ff00000081054 */
[-C--:B------:R-:W-:Y:S08]  /*f1e0*/  HMMA.1688.F32.TF32 R44, R80, R68.reuse, R44 ;  /* 0x00000044502c723c */ /* 0x080ff0000008102c */
[----:B------:R-:W-:Y:S08]  /*f1f0*/  HMMA.1688.F32.TF32 R24, R12, R68, R24 ;  /* 0x000000440c18723c */ /* 0x000ff00000081018 */
[C---:B------:R-:W-:Y:S08]  /*f200*/  HMMA.1688.F32.TF32 R88, R152.reuse, R72, R88 ;  /* 0x000000489858723c */ /* 0x040ff00000081058 */
[C---:B------:R-:W-:Y:S08]  /*f210*/  HMMA.1688.F32.TF32 R168, R152.reuse, R144, R168 ;  /* 0x0000009098a8723c */ /* 0x040ff000000810a8 */
[----:B------:R-:W-:Y:S01]  /*f220*/  HMMA.1688.F32.TF32 R160, R152, R140, R160 ;  /* 0x0000008c98a0723c */ /* 0x000fe200000810a0 */
[----:B------:R-:W-:Y:S04]  /*f230*/  LDS R152, [R7+0x1080] ;  /* 0x0010800007987984 */ /* 0x000fe80000000800 */
[----:B------:R-:W-:Y:S03]  /*f240*/  LDS R154, [R7+0x1880] ;  /* 0x00188000079a7984 */ /* 0x000fe60000000800 */
[C---:B------:R-:W-:Y:S01]  /*f250*/  HMMA.1688.F32.TF32 R48, R80.reuse, R72, R48 ;  /* 0x000000485030723c */ /* 0x040fe20000081030 */
[----:B------:R-:W-:Y:S04]  /*f260*/  LDS R153, [R6+0x1080] ;  /* 0x0010800006997984 */ /* 0x000fe80000000800 */
[----:B------:R-:W1:Y:S03]  /*f270*/  LDS R155, [R6+0x1880] ;  /* 0x00188000069b7984 */ /* 0x000e660000000800 */
[C---:B------:R-:W-:Y:S08]  /*f280*/  HMMA.1688.F32.TF32 R156, R80.reuse, R144, R156 ;  /* 0x00000090509c723c */ /* 0x040ff0000008109c */
[----:B------:R-:W-:Y:S01]  /*f290*/  HMMA.1688.F32.TF32 R148, R80, R140, R148 ;  /* 0x0000008c5094723c */ /* 0x000fe20000081094 */
[----:B------:R-:W-:Y:S04]  /*f2a0*/  LDS R80, [R7+0x1100] ;  /* 0x0011000007507984 */ /* 0x000fe80000000800 */
[----:B------:R-:W-:Y:S03]  /*f2b0*/  LDS R82, [R7+0x1900] ;  /* 0x0019000007527984 */ /* 0x000fe60000000800 */
[C---:B------:R-:W-:Y:S01]  /*f2c0*/  HMMA.1688.F32.TF32 R20, R12.reuse, R72, R20 ;  /* 0x000000480c14723c */ /* 0x040fe20000081014 */
[----:B------:R-:W-:Y:S04]  /*f2d0*/  LDS R81, [R6+0x1100] ;  /* 0x0011000006517984 */ /* 0x000fe80000000800 */
[----:B------:R-:W3:Y:S03]  /*f2e0*/  LDS R83, [R6+0x1900] ;  /* 0x0019000006537984 */ /* 0x000ee60000000800 */
[C---:B------:R-:W-:Y:S08]  /*f2f0*/  HMMA.1688.F32.TF32 R16, R12.reuse, R144, R16 ;  /* 0x000000900c10723c */ /* 0x040ff00000081010 */
[----:B------:R-:W-:Y:S01]  /*f300*/  HMMA.1688.F32.TF32 R8, R12, R140, R8 ;  /* 0x0000008c0c08723c */ /* 0x000fe20000081008 */
[----:B------:R-:W-:Y:S04]  /*f310*/  LDS R12, [R7+0x1180] ;  /* 0x00118000070c7984 */ /* 0x000fe80000000800 */
[----:B------:R-:W-:Y:S04]  /*f320*/  LDS R14, [R7+0x1980] ;  /* 0x00198000070e7984 */ /* 0x000fe80000000800 */
[----:B------:R-:W-:Y:S04]  /*f330*/  LDS R13, [R6+0x1180] ;  /* 0x00118000060d7984 */ /* 0x000fe80000000800 */
[----:B------:R-:W1:Y:S01]  /*f340*/  LDS R15, [R6+0x1980] ;  /* 0x00198000060f7984 */ /* 0x000e620000000800 */
[C---:B--2---:R-:W-:Y:S08]  /*f350*/  HMMA.1688.F32.TF32 R132, R172.reuse, R36, R132 ;  /* 0x00000024ac84723c */ /* 0x044ff00000081084 */
[C---:B------:R-:W-:Y:S08]  /*f360*/  HMMA.1688.F32.TF32 R128, R172.reuse, R32, R128 ;  /* 0x00000020ac80723c */ /* 0x040ff00000081080 */
[C---:B------:R-:W-:Y:S08]  /*f370*/  HMMA.1688.F32.TF32 R124, R172.reuse, R60, R124 ;  /* 0x0000003cac7c723c */ /* 0x040ff0000008107c */
[C---:B------:R-:W-:Y:S08]  /*f380*/  HMMA.1688.F32.TF32 R120, R172.reuse, R64, R120 ;  /* 0x00000040ac78723c */ /* 0x040ff00000081078 */
[C---:B------:R-:W-:Y:S08]  /*f390*/  HMMA.1688.F32.TF32 R116, R172.reuse, R68, R116 ;  /* 0x00000044ac74723c */ /* 0x040ff00000081074 */
[C---:B------:R-:W-:Y:S08]  /*f3a0*/  HMMA.1688.F32.TF32 R112, R172.reuse, R72, R112 ;  /* 0x00000048ac70723c */ /* 0x040ff00000081070 */
[C---:B------:R-:W-:Y:S08]  /*f3b0*/  HMMA.1688.F32.TF32 R136, R172.reuse, R144, R136 ;  /* 0x00000090ac88723c */ /* 0x040ff00000081088 */
[----:B------:R-:W-:Y:S01]  /*f3c0*/  HMMA.1688.F32.TF32 R164, R172, R140, R164 ;  /* 0x0000008caca4723c */ /* 0x000fe200000810a4 */
[----:B------:R-:W-:Y:S01]  /*f3d0*/  IMAD R196, R198, 0x8000, R193 ;  /* 0x00008000c6c47824 */ /* 0x000fe200078e02c1 */
[----:B------:R-:W-:Y:S04]  /*f3e0*/  LDS R172, [R7+0x2000] ;  /* 0x0020000007ac7984 */ /* 0x000fe80000000800 */
[----:B------:R-:W-:Y:S02]  /*f3f0*/  LDS R174, [R7+0x2800] ;  /* 0x0028000007ae7984 */ /* 0x000fe40000000800 */
[C---:B----4-:R-:W-:Y:S02]  /*f400*/  HMMA.1688.F32.TF32 R132, R184.reuse, R38, R132 ;  /* 0x00000026b884723c */ /* 0x050fe40000081084 */
[----:B------:R-:W-:Y:S04]  /*f410*/  LDS R173, [R6+0x2000] ;  /* 0x0020000006ad7984 */ /* 0x000fe80000000800 */
[----:B------:R-:W-:Y:S02]  /*f420*/  LDS R175, [R6+0x2800] ;  /* 0x0028000006af7984 */ /* 0x000fe40000000800 */
[C---:B------:R-:W-:Y:S08]  /*f430*/  HMMA.1688.F32.TF32 R128, R184.reuse, R34, R128 ;  /* 0x00000022b880723c */ /* 0x040ff00000081080 */
[C---:B------:R-:W-:Y:S08]  /*f440*/  HMMA.1688.F32.TF32 R124, R184.reuse, R62, R124 ;  /* 0x0000003eb87c723c */ /* 0x040ff0000008107c */
[C---:B------:R-:W-:Y:S08]  /*f450*/  HMMA.1688.F32.TF32 R120, R184.reuse, R66, R120 ;  /* 0x00000042b878723c */ /* 0x040ff00000081078 */
[C---:B------:R-:W-:Y:S08]  /*f460*/  HMMA.1688.F32.TF32 R116, R184.reuse, R70, R116 ;  /* 0x00000046b874723c */ /* 0x040ff00000081074 */
[C---:B------:R-:W-:Y:S08]  /*f470*/  HMMA.1688.F32.TF32 R112, R184.reuse, R74, R112 ;  /* 0x0000004ab870723c */ /* 0x040ff00000081070 */
[C---:B------:R-:W-:Y:S01]  /*f480*/  HMMA.1688.F32.TF32 R188, R184.reuse, R146, R136 ;  /* 0x00000092b8bc723c */ /* 0x040fe20000081088 */
[----:B------:R-:W-:Y:S04]  /*f490*/  LDS R136, [R7+0x2180] ;  /* 0x0021800007887984 */ /* 0x000fe80000000800 */
[----:B------:R-:W-:Y:S03]  /*f4a0*/  LDS R138, [R7+0x2980] ;  /* 0x00298000078a7984 */ /* 0x000fe60000000800 */
[----:B------:R-:W-:Y:S01]  /*f4b0*/  HMMA.1688.F32.TF32 R184, R184, R142, R164 ;  /* 0x0000008eb8b8723c */ /* 0x000fe200000810a4 */
[----:B------:R-:W-:Y:S04]  /*f4c0*/  LDS R137, [R6+0x2180] ;  /* 0x0021800006897984 */ /* 0x000fe80000000800 */
[----:B------:R-:W-:Y:S03]  /*f4d0*/  LDS R139, [R6+0x2980] ;  /* 0x00298000068b7984 */ /* 0x000fe60000000800 */
[C---:B-1----:R-:W-:Y:S01]  /*f4e0*/  HMMA.1688.F32.TF32 R104, R152.reuse, R34, R104 ;  /* 0x000000229868723c */ /* 0x042fe20000081068 */
[----:B------:R-:W-:Y:S04]  /*f4f0*/  LDS R164, [R7+0x2080] ;  /* 0x0020800007a47984 */ /* 0x000fe80000000800 */
[----:B------:R-:W-:Y:S03]  /*f500*/  LDS R166, [R7+0x2880] ;  /* 0x0028800007a67984 */ /* 0x000fe60000000800 */
[C---:B------:R-:W-:Y:S01]  /*f510*/  HMMA.1688.F32.TF32 R100, R152.reuse, R62, R100 ;  /* 0x0000003e9864723c */ /* 0x040fe20000081064 */
[----:B------:R-:W-:Y:S04]  /*f520*/  LDS R165, [R6+0x2080] ;  /* 0x0020800006a57984 */ /* 0x000fe80000000800 */
[----:B------:R-:W-:Y:S03]  /*f530*/  LDS R167, [R6+0x2880] ;  /* 0x0028800006a77984 */ /* 0x000fe60000000800 */
[C---:B------:R-:W-:Y:S08]  /*f540*/  HMMA.1688.F32.TF32 R96, R152.reuse, R66, R96 ;  /* 0x000000429860723c */ /* 0x040ff00000081060 */
[C---:B------:R-:W-:Y:S08]  /*f550*/  HMMA.1688.F32.TF32 R84, R152.reuse, R70, R84 ;  /* 0x000000469854723c */ /* 0x040ff00000081054 */
[C---:B------:R-:W-:Y:S08]  /*f560*/  HMMA.1688.F32.TF32 R88, R152.reuse, R74, R88 ;  /* 0x0000004a9858723c */ /* 0x040ff00000081058 */
[C---:B------:R-:W-:Y:S08]  /*f570*/  HMMA.1688.F32.TF32 R168, R152.reuse, R146, R168 ;  /* 0x0000009298a8723c */ /* 0x040ff000000810a8 */
[----:B------:R-:W-:Y:S08]  /*f580*/  HMMA.1688.F32.TF32 R160, R152, R142, R160 ;  /* 0x0000008e98a0723c */ /* 0x000ff000000810a0 */
[C---:B---3--:R-:W-:Y:S08]  /*f590*/  HMMA.1688.F32.TF32 R56, R80.reuse, R38, R56 ;  /* 0x000000265038723c */ /* 0x048ff00000081038 */
[C---:B------:R-:W-:Y:S08]  /*f5a0*/  HMMA.1688.F32.TF32 R52, R80.reuse, R34, R52 ;  /* 0x000000225034723c */ /* 0x040ff00000081034 */
[C---:B------:R-:W-:Y:S08]  /*f5b0*/  HMMA.1688.F32.TF32 R92, R80.reuse, R62, R92 ;  /* 0x0000003e505c723c */ /* 0x040ff0000008105c */
[C---:B------:R-:W-:Y:S08]  /*f5c0*/  HMMA.1688.F32.TF32 R40, R80.reuse, R66, R40 ;  /* 0x000000425028723c */ /* 0x040ff00000081028 */
[C---:B------:R-:W-:Y:S08]  /*f5d0*/  HMMA.1688.F32.TF32 R44, R80.reuse, R70, R44 ;  /* 0x00000046502c723c */ /* 0x040ff0000008102c */
[C---:B------:R-:W-:Y:S08]  /*f5e0*/  HMMA.1688.F32.TF32 R48, R80.reuse, R74, R48 ;  /* 0x0000004a5030723c */ /* 0x040ff00000081030 */
[C---:B------:R-:W-:Y:S08]  /*f5f0*/  HMMA.1688.F32.TF32 R156, R80.reuse, R146, R156 ;  /* 0x00000092509c723c */ /* 0x040ff0000008109c */
[----:B------:R-:W-:Y:S08]  /*f600*/  HMMA.1688.F32.TF32 R148, R80, R142, R148 ;  /* 0x0000008e5094723c */ /* 0x000ff00000081094 */
[C---:B------:R-:W-:Y:S01]  /*f610*/  HMMA.1688.F32.TF32 R176, R12.reuse, R34, R176 ;  /* 0x000000220cb0723c */ /* 0x040fe200000810b0 */
[----:B------:R-:W1:Y:S07]  /*f620*/  LDSM.16.M88.4 R32, [R196+0x19000] ;  /* 0x01900000c420783b */ /* 0x000e6e0000000200 */
[C---:B------:R-:W-:Y:S08]  /*f630*/  HMMA.1688.F32.TF32 R80, R12.reuse, R38, R180 ;  /* 0x000000260c50723c */ /* 0x040ff000000810b4 */
[C---:B------:R-:W-:Y:S08]  /*f640*/  HMMA.1688.F32.TF32 R60, R12.reuse, R62, R76 ;  /* 0x0000003e0c3c723c */ /* 0x040ff0000008104c */
[C---:B------:R-:W-:Y:S01]  /*f650*/  HMMA.1688.F32.TF32 R64, R12.reuse, R66, R28 ;  /* 0x000000420c40723c */ /* 0x040fe2000008101c */
[----:B------:R-:W2:Y:S07]  /*f660*/  LDSM.16.M88.4 R28, [R196+0x1a000] ;  /* 0x01a00000c41c783b */ /* 0x000eae0000000200 */
[C---:B------:R-:W-:Y:S01]  /*f670*/  HMMA.1688.F32.TF32 R68, R12.reuse, R70, R24 ;  /* 0x000000460c44723c */ /* 0x040fe20000081018 */
[----:B------:R-:W-:Y:S07]  /*f680*/  LDSM.16.M88.4 R24, [R196+0x1b000] ;  /* 0x01b00000c418783b */ /* 0x000fee0000000200 */
[C---:B------:R-:W-:Y:S01]  /*f690*/  HMMA.1688.F32.TF32 R72, R12.reuse, R74, R20 ;  /* 0x0000004a0c48723c */ /* 0x040fe20000081014 */
[----:B------:R-:W-:Y:S07]  /*f6a0*/  LDSM.16.M88.4 R20, [R196+0x1c000] ;  /* 0x01c00000c414783b */ /* 0x000fee0000000200 */
[C---:B------:R-:W-:Y:S01]  /*f6b0*/  HMMA.1688.F32.TF32 R144, R12.reuse, R146, R16 ;  /* 0x000000920c90723c */ /* 0x040fe20000081010 */
[----:B------:R-:W-:Y:S07]  /*f6c0*/  LDSM.16.M88.4 R16, [R196+0x1d000] ;  /* 0x01d00000c410783b */ /* 0x000fee0000000200 */
[----:B------:R-:W-:Y:S01]  /*f6d0*/  HMMA.1688.F32.TF32 R140, R12, R142, R8 ;  /* 0x0000008e0c8c723c */ /* 0x000fe20000081008 */
[----:B------:R-:W3:Y:S04]  /*f6e0*/  LDSM.16.M88.4 R12, [R196+0x1e000] ;  /* 0x01e00000c40c783b */ /* 0x000ee80000000200 */
[----:B------:R-:W-:Y:S03]  /*f6f0*/  LDSM.16.M88.4 R8, [R196+0x1f000] ;  /* 0x01f00000c408783b */ /* 0x000fe60000000200 */
[----:B------:R-:W-:Y:S01]  /*f700*/  HMMA.1688.F32.TF32 R108, R152, R38, R108 ;  /* 0x00000026986c723c */ /* 0x000fe2000008106c */
[----:B------:R-:W4:Y:S04]  /*f710*/  LDSM.16.M88.4 R36, [R196+0x18000] ;  /* 0x01800000c424783b */ /* 0x000f280000000200 */
[----:B------:R-:W-:Y:S04]  /*f720*/  LDS R152, [R7+0x2100] ;  /* 0x0021000007987984 */ /* 0x000fe80000000800 */
[----:B------:R-:W-:Y:S04]  /*f730*/  LDS R154, [R7+0x2900] ;  /* 0x00290000079a7984 */ /* 0x000fe80000000800 */
[----:B------:R-:W-:Y:S04]  /*f740*/  LDS R153, [R6+0x2100] ;  /* 0x0021000006997984 */ /* 0x000fe80000000800 */
[----:B------:R-:W4:Y:S01]  /*f750*/  LDS R155, [R6+0x2900] ;  /* 0x00290000069b7984 */ /* 0x000f220000000800 */
[C---:B-1----:R-:W-:Y:S08]  /*f760*/  HMMA.1688.F32.TF32 R76, R136.reuse, R32, R176 ;  /* 0x00000020884c723c */ /* 0x042ff000000810b0 */
[----:B--2---:R-:W-:Y:S08]  /*f770*/  HMMA.1688.F32.TF32 R60, R136, R28, R60 ;  /* 0x0000001c883c723c */ /* 0x004ff0000008103c */
[----:B---3--:R-:W-:Y:S01]  /*f780*/  HMMA.1688.F32.TF32 R176, R172, R12, R188 ;  /* 0x0000000cacb0723c */ /* 0x008fe200000810bc */
[----:B------:R-:W-:Y:S04]  /*f790*/  LDS R188, [R7+0x3000] ;  /* 0x0030000007bc7984 */ /* 0x000fe80000000800 */
[----:B------:R-:W-:Y:S03]  /*f7a0*/  LDS R190, [R7+0x3800] ;  /* 0x0038000007be7984 */ /* 0x000fe60000000800 */
[C---:B----4-:R-:W-:Y:S01]  /*f7b0*/  HMMA.1688.F32.TF32 R80, R136.reuse, R36, R80 ;  /* 0x000000248850723c */ /* 0x050fe20000081050 */
[----:B------:R-:W-:Y:S04]  /*f7c0*/  LDS R189, [R6+0x3000] ;  /* 0x0030000006bd7984 */ /* 0x000fe80000000800 */
[----:B------:R-:W1:Y:S03]  /*f7d0*/  LDS R191, [R6+0x3800] ;  /* 0x0038000006bf7984 */ /* 0x000e660000000800 */
[C---:B------:R-:W-:Y:S08]  /*f7e0*/  HMMA.1688.F32.TF32 R64, R136.reuse, R24, R64 ;  /* 0x000000188840723c */ /* 0x040ff00000081040 */
[C---:B------:R-:W-:Y:S08]  /*f7f0*/  HMMA.1688.F32.TF32 R68, R136.reuse, R20, R68 ;  /* 0x000000148844723c */ /* 0x040ff00000081044 */
[C---:B------:R-:W-:Y:S08]  /*f800*/  HMMA.1688.F32.TF32 R72, R136.reuse, R16, R72 ;  /* 0x000000108848723c */ /* 0x040ff00000081048 */
[C---:B------:R-:W-:Y:S08]  /*f810*/  HMMA.1688.F32.TF32 R144, R136.reuse, R12, R144 ;  /* 0x0000000c8890723c */ /* 0x040ff00000081090 */
[----:B------:R-:W-:Y:S01]  /*f820*/  HMMA.1688.F32.TF32 R140, R136, R8, R140 ;  /* 0x00000008888c723c */ /* 0x000fe2000008108c */
[----:B------:R-:W-:Y:S04]  /*f830*/  LDS R136, [R7+0x3180] ;  /* 0x0031800007887984 */ /* 0x000fe80000000800 */
[----:B------:R-:W-:Y:S03]  /*f840*/  LDS R138, [R7+0x3980] ;  /* 0x00398000078a7984 */ /* 0x000fe60000000800 */
[-C--:B------:R-:W-:Y:S01]  /*f850*/  HMMA.1688.F32.TF32 R108, R164, R36.reuse, R108 ;  /* 0x00000024a46c723c */ /* 0x080fe2000008106c */
[----:B------:R-:W-:Y:S04]  /*f860*/  LDS R137, [R6+0x3180] ;  /* 0x0031800006897984 */ /* 0x000fe80000000800 */
[----:B------:R-:W2:Y:S03]  /*f870*/  LDS R139, [R6+0x3980] ;  /* 0x00398000068b7984 */ /* 0x000ea60000000800 */
[----:B------:R-:W-:Y:S08]  /*f880*/  HMMA.1688.F32.TF32 R56, R152, R36, R56 ;  /* 0x000000249838723c */ /* 0x000ff00000081038 */
[-C--:B------:R-:W-:Y:S08]  /*f890*/  HMMA.1688.F32.TF32 R104, R164, R32.reuse, R104 ;  /* 0x00000020a468723c */ /* 0x080ff00000081068 */
        /* <DEDUP_REMOVED lines=9> */
[C---:B------:R-:W-:Y:S08]  /*f930*/  HMMA.1688.F32.TF32 R168, R164.reuse, R12, R168 ;  /* 0x0000000ca4a8723c */ /* 0x040ff000000810a8 */
[----:B------:R-:W-:Y:S01]  /*f940*/  HMMA.1688.F32.TF32 R160, R164, R8, R160 ;  /* 0x00000008a4a0723c */ /* 0x000fe200000810a0 */
[----:B------:R-:W-:Y:S04]  /*f950*/  LDS R164, [R7+0x3080] ;  /* 0x0030800007a47984 */ /* 0x000fe80000000800 */
[----:B------:R-:W-:Y:S03]  /*f960*/  LDS R166, [R7+0x3880] ;  /* 0x0038800007a67984 */ /* 0x000fe60000000800 */
[C---:B------:R-:W-:Y:S01]  /*f970*/  HMMA.1688.F32.TF32 R156, R152.reuse, R12, R156 ;  /* 0x0000000c989c723c */ /* 0x040fe2000008109c */
[----:B------:R-:W-:Y:S04]  /*f980*/  LDS R165, [R6+0x3080] ;  /* 0x0030800006a57984 */ /* 0x000fe80000000800 */
[----:B------:R-:W3:Y:S03]  /*f990*/  LDS R167, [R6+0x3880] ;  /* 0x0038800006a77984 */ /* 0x000ee60000000800 */
[----:B------:R-:W-:Y:S01]  /*f9a0*/  HMMA.1688.F32.TF32 R148, R152, R8, R148 ;  /* 0x000000089894723c */ /* 0x000fe20000081094 */
[----:B------:R-:W-:Y:S04]  /*f9b0*/  LDS R152, [R7+0x3100] ;  /* 0x0031000007987984 */ /* 0x000fe80000000800 */
[----:B------:R-:W-:Y:S04]  /*f9c0*/  LDS R154, [R7+0x3900] ;  /* 0x00390000079a7984 */ /* 0x000fe80000000800 */
[----:B------:R-:W-:Y:S04]  /*f9d0*/  LDS R153, [R6+0x3100] ;  /* 0x0031000006997984 */ /* 0x000fe80000000800 */
[----:B------:R-:W4:Y:S01]  /*f9e0*/  LDS R155, [R6+0x3900] ;  /* 0x00390000069b7984 */ /* 0x000f220000000800 */
[C---:B------:R-:W-:Y:S03]  /*f9f0*/  HMMA.1688.F32.TF32 R124, R172.reuse, R28, R124 ;  /* 0x0000001cac7c723c */ /* 0x040fe6000008107c */
[----:B------:R-:W-:Y:S04]  /*fa00*/  LDS R28, [R7+0x4180] ;  /* 0x00418000071c7984 */ /* 0x000fe80000000800 */
[----:B------:R-:W-:Y:S01]  /*fa10*/  LDS R29, [R6+0x4180] ;  /* 0x00418000061d7984 */ /* 0x000fe20000000800 */
[C---:B------:R-:W-:Y:S08]  /*fa20*/  HMMA.1688.F32.TF32 R112, R172.reuse, R16, R112 ;  /* 0x00000010ac70723c */ /* 0x040ff00000081070 */
[C---:B------:R-:W-:Y:S01]  /*fa30*/  HMMA.1688.F32.TF32 R132, R172.reuse, R36, R132 ;  /* 0x00000024ac84723c */ /* 0x040fe20000081084 */
[----:B------:R-:W-:Y:S04]  /*fa40*/  LDS R36, [R7+0x4080] ;  /* 0x0040800007247984 */ /* 0x000fe80000000800 */
[----:B------:R-:W-:Y:S03]  /*fa50*/  LDS R37, [R6+0x4080] ;  /* 0x0040800006257984 */ /* 0x000fe60000000800 */
[C---:B------:R-:W-:Y:S01]  /*fa60*/  HMMA.1688.F32.TF32 R128, R172.reuse, R32, R128 ;  /* 0x00000020ac80723c */ /* 0x040fe20000081080 */
[----:B------:R-:W-:Y:S04]  /*fa70*/  LDS R32, [R7+0x4100] ;  /* 0x0041000007207984 */ /* 0x000fe80000000800 */
[----:B------:R-:W-:Y:S03]  /*fa80*/  LDS R33, [R6+0x4100] ;  /* 0x0041000006217984 */ /* 0x000fe60000000800 */
[C---:B------:R-:W-:Y:S08]  /*fa90*/  HMMA.1688.F32.TF32 R120, R172.reuse, R24, R120 ;  /* 0x00000018ac78723c */ /* 0x040ff00000081078 */
[C---:B------:R-:W-:Y:S08]  /*faa0*/  HMMA.1688.F32.TF32 R116, R172.reuse, R20, R116 ;  /* 0x00000014ac74723c */ /* 0x040ff00000081074 */
[----:B------:R-:W-:Y:S08]  /*fab0*/  HMMA.1688.F32.TF32 R180, R172, R8, R184 ;  /* 0x00000008acb4723c */ /* 0x000ff000000810b8 */
[----:B-1----:R-:W-:Y:S08]  /*fac0*/  HMMA.1688.F32.TF32 R172, R188, R14, R176 ;  /* 0x0000000ebcac723c */ /* 0x002ff000000810b0 */
[----:B--2---:R-:W-:Y:S08]  /*fad0*/  HMMA.1688.F32.TF32 R176, R136, R38, R80 ;  /* 0x0000002688b0723c */ /* 0x004ff00000081050 */
[C---:B------:R-:W-:Y:S08]  /*fae0*/  HMMA.1688.F32.TF32 R124, R188.reuse, R30, R124 ;  /* 0x0000001ebc7c723c */ /* 0x040ff0000008107c */
[----:B------:R-:W-:Y:S01]  /*faf0*/  HMMA.1688.F32.TF32 R184, R188, R18, R112 ;  /* 0x00000012bcb8723c */ /* 0x000fe20000081070 */
[----:B------:R-:W-:Y:S07]  /*fb00*/  LDSM.16.M88.4 R112, [R192+0x1e080] ;  /* 0x01e08000c070783b */ /* 0x000fee0000000200 */
[C---:B---3--:R-:W-:Y:S08]  /*fb10*/  HMMA.1688.F32.TF32 R100, R164.reuse, R30, R100 ;  /* 0x0000001ea464723c */ /* 0x048ff00000081064 */
[----:B------:R-:W-:Y:S08]  /*fb20*/  HMMA.1688.F32.TF32 R88, R164, R18, R88 ;  /* 0x00000012a458723c */ /* 0x000ff00000081058 */
[C---:B----4-:R-:W-:Y:S08]  /*fb30*/  HMMA.1688.F32.TF32 R92, R152.reuse, R30, R92 ;  /* 0x0000001e985c723c */ /* 0x050ff0000008105c */
[----:B------:R-:W-:Y:S08]  /*fb40*/  HMMA.1688.F32.TF32 R48, R152, R18, R48 ;  /* 0x000000129830723c */ /* 0x000ff00000081030 */
[C---:B------:R-:W-:Y:S01]  /*fb50*/  HMMA.1688.F32.TF32 R80, R136.reuse, R30, R60 ;  /* 0x0000001e8850723c */ /* 0x040fe2000008103c */
[----:B------:R-:W-:Y:S04]  /*fb60*/  LDS R30, [R7+0x4980] ;  /* 0x00498000071e7984 */ /* 0x000fe80000000800 */
[----:B------:R-:W-:Y:S03]  /*fb70*/  LDS R31, [R6+0x4980] ;  /* 0x00498000061f7984 */ /* 0x000fe60000000800 */
[C---:B------:R-:W-:Y:S01]  /*fb80*/  HMMA.1688.F32.TF32 R72, R136.reuse, R18, R72 ;  /* 0x000000128848723c */ /* 0x040fe20000081048 */
[----:B------:R-:W1:Y:S04]  /*fb90*/  LDSM.16.M88.4 R16, [R192+0x1c080] ;  /* 0x01c08000c010783b */ /* 0x000e680000000200 */
[----:B------:R-:W-:Y:S03]  /*fba0*/  LDS R60, [R7+0x4000] ;  /* 0x00400000073c7984 */ /* 0x000fe60000000800 */
[----:B------:R-:W-:Y:S01]  /*fbb0*/  HMMA.1688.F32.TF32 R68, R136, R22, R68 ;  /* 0x000000168844723c */ /* 0x000fe20000081044 */
[----:B------:R-:W-:Y:S04]  /*fbc0*/  LDS R62, [R7+0x4800] ;  /* 0x00480000073e7984 */ /* 0x000fe80000000800 */
[----:B------:R-:W-:Y:S03]  /*fbd0*/  LDS R61, [R6+0x4000] ;  /* 0x00400000063d7984 */ /* 0x000fe60000000800 */
[C---:B------:R-:W-:Y:S01]  /*fbe0*/  HMMA.1688.F32.TF32 R56, R152.reuse, R38, R56 ;  /* 0x000000269838723c */ /* 0x040fe20000081038 */
[----:B------:R-:W-:Y:S07]  /*fbf0*/  LDS R63, [R6+0x4800] ;  /* 0x00480000063f7984 */ /* 0x000fee0000000800 */
[C---:B------:R-:W-:Y:S08]  /*fc00*/  HMMA.1688.F32.TF32 R52, R152.reuse, R34, R52 ;  /* 0x000000229834723c */ /* 0x040ff00000081034 */
[C---:B------:R-:W-:Y:S08]  /*fc10*/  HMMA.1688.F32.TF32 R40, R152.reuse, R26, R40 ;  /* 0x0000001a9828723c */ /* 0x040ff00000081028 */
[C---:B------:R-:W-:Y:S08]  /*fc20*/  HMMA.1688.F32.TF32 R44, R152.reuse, R22, R44 ;  /* 0x00000016982c723c */ /* 0x040ff0000008102c */
[C---:B------:R-:W-:Y:S08]  /*fc30*/  HMMA.1688.F32.TF32 R156, R152.reuse, R14, R156 ;  /* 0x0000000e989c723c */ /* 0x040ff0000008109c */
[----:B------:R-:W-:Y:S08]  /*fc40*/  HMMA.1688.F32.TF32 R148, R152, R10, R148 ;  /* 0x0000000a9894723c */ /* 0x000ff00000081094 */
[C---:B------:R-:W-:Y:S08]  /*fc50*/  HMMA.1688.F32.TF32 R132, R188.reuse, R38, R132 ;  /* 0x00000026bc84723c */ /* 0x040ff00000081084 */
[C---:B------:R-:W-:Y:S08]  /*fc60*/  HMMA.1688.F32.TF32 R128, R188.reuse, R34, R128 ;  /* 0x00000022bc80723c */ /* 0x040ff00000081080 */
[C---:B------:R-:W-:Y:S08]  /*fc70*/  HMMA.1688.F32.TF32 R120, R188.reuse, R26, R120 ;  /* 0x0000001abc78723c */ /* 0x040ff00000081078 */
[C---:B------:R-:W-:Y:S08]  /*fc80*/  HMMA.1688.F32.TF32 R116, R188.reuse, R22, R116 ;  /* 0x00000016bc74723c */ /* 0x040ff00000081074 */
[----:B------:R-:W-:Y:S01]  /*fc90*/  HMMA.1688.F32.TF32 R180, R188, R10, R180 ;  /* 0x0000000abcb4723c */ /* 0x000fe200000810b4 */
[----:B------:R-:W-:Y:S04]  /*fca0*/  LDS R188, [R7+0x5000] ;  /* 0x0050000007bc7984 */ /* 0x000fe80000000800 */
[----:B------:R-:W-:Y:S03]  /*fcb0*/  LDS R190, [R7+0x5800] ;  /* 0x0058000007be7984 */ /* 0x000fe60000000800 */
[C---:B------:R-:W-:Y:S01]  /*fcc0*/  HMMA.1688.F32.TF32 R108, R164.reuse, R38, R108 ;  /* 0x00000026a46c723c */ /* 0x040fe2000008106c */
[----:B------:R-:W-:Y:S04]  /*fcd0*/  LDS R38, [R7+0x4880] ;  /* 0x0048800007267984 */ /* 0x000fe80000000800 */
[----:B------:R-:W-:Y:S03]  /*fce0*/  LDS R39, [R6+0x4880] ;  /* 0x0048800006277984 */ /* 0x000fe60000000800 */
[C---:B------:R-:W-:Y:S01]  /*fcf0*/  HMMA.1688.F32.TF32 R104, R164.reuse, R34, R104 ;  /* 0x00000022a468723c */ /* 0x040fe20000081068 */
[----:B------:R-:W-:Y:S04]  /*fd00*/  LDS R189, [R6+0x5000] ;  /* 0x0050000006bd7984 */ /* 0x000fe80000000800 */
[----:B------:R-:W-:Y:S03]  /*fd10*/  LDS R191, [R6+0x5800] ;  /* 0x0058000006bf7984 */ /* 0x000fe60000000800 */
[C---:B------:R-:W-:Y:S08]  /*fd20*/  HMMA.1688.F32.TF32 R96, R164.reuse, R26, R96 ;  /* 0x0000001aa460723c */ /* 0x040ff00000081060 */
[C---:B------:R-:W-:Y:S01]  /*fd30*/  HMMA.1688.F32.TF32 R84, R164.reuse, R22, R84 ;  /* 0x00000016a454723c */ /* 0x040fe20000081054 */
[----:B------:R-:W2:Y:S07]  /*fd40*/  LDSM.16.M88.4 R20, [R192+0x1b080] ;  /* 0x01b08000c014783b */ /* 0x000eae0000000200 */
[C---:B------:R-:W-:Y:S08]  /*fd50*/  HMMA.1688.F32.TF32 R168, R164.reuse, R14, R168 ;  /* 0x0000000ea4a8723c */ /* 0x040ff000000810a8 */
[----:B------:R-:W-:Y:S08]  /*fd60*/  HMMA.1688.F32.TF32 R160, R164, R10, R160 ;  /* 0x0000000aa4a0723c */ /* 0x000ff000000810a0 */
[C---:B------:R-:W-:Y:S01]  /*fd70*/  HMMA.1688.F32.TF32 R76, R136.reuse, R34, R76 ;  /* 0x00000022884c723c */ /* 0x040fe2000008104c */
[----:B------:R-:W-:Y:S04]  /*fd80*/  LDS R34, [R7+0x4900] ;  /* 0x0049000007227984 */ /* 0x000fe80000000800 */
[----:B------:R-:W3:Y:S03]  /*fd90*/  LDS R35, [R6+0x4900] ;  /* 0x0049000006237984 */ /* 0x000ee60000000800 */
[C---:B------:R-:W-:Y:S01]  /*fda0*/  HMMA.1688.F32.TF32 R64, R136.reuse, R26, R64 ;  /* 0x0000001a8840723c */ /* 0x040fe20000081040 */
[----:B------:R-:W4:Y:S07]  /*fdb0*/  LDSM.16.M88.4 R24, [R192+0x1a080] ;  /* 0x01a08000c018783b */ /* 0x000f2e0000000200 */
[C---:B------:R-:W-:Y:S01]  /*fdc0*/  HMMA.1688.F32.TF32 R144, R136.reuse, R14, R144 ;  /* 0x0000000e8890723c */ /* 0x040fe20000081090 */
[----:B------:R-:W4:Y:S07]  /*fdd0*/  LDSM.16.M88.4 R12, [R192+0x19080] ;  /* 0x01908000c00c783b */ /* 0x000f2e0000000200 */
[----:B------:R-:W-:Y:S01]  /*fde0*/  HMMA.1688.F32.TF32 R140, R136, R10, R140 ;  /* 0x0000000a888c723c */ /* 0x000fe2000008108c */
[----:B------:R-:W4:Y:S04]  /*fdf0*/  LDSM.16.M88.4 R8, [R192+0x18080] ;  /* 0x01808000c008783b */ /* 0x000f280000000200 */
[----:B------:R-:W4:Y:S03]  /*fe00*/  LDSM.16.M88.4 R136, [R192+0x1d080] ;  /* 0x01d08000c088783b */ /* 0x000f260000000200 */
[----:B-1----:R-:W-:Y:S01]  /*fe10*/  HMMA.1688.F32.TF32 R152, R28, R16, R68 ;  /* 0x000000101c98723c */ /* 0x002fe20000081044 */
[----:B------:R-:W1:Y:S07]  /*fe20*/  LDSM.16.M88.4 R68, [R192+0x1f080] ;  /* 0x01f08000c044783b */ /* 0x000e6e0000000200 */
[-C--:B--2---:R-:W-:Y:S08]  /*fe30*/  HMMA.1688.F32.TF32 R96, R36, R20.reuse, R96 ;  /* 0x000000142460723c */ /* 0x084ff00000081060 */
[----:B---3--:R-:W-:Y:S08]  /*fe40*/  HMMA.1688.F32.TF32 R40, R32, R20, R40 ;  /* 0x000000142028723c */ /* 0x008ff00000081028 */
[C---:B----4-:R-:W-:Y:S08]  /*fe50*/  HMMA.1688.F32.TF32 R100, R36.reuse, R24, R100 ;  /* 0x000000182464723c */ /* 0x050ff00000081064 */
[C---:B------:R-:W-:Y:S08]  /*fe60*/  HMMA.1688.F32.TF32 R104, R36.reuse, R12, R104 ;  /* 0x0000000c2468723c */ /* 0x040ff00000081068 */
[-C--:B------:R-:W-:Y:S08]  /*fe70*/  HMMA.1688.F32.TF32 R108, R36, R8.reuse, R108 ;  /* 0x00000008246c723c */ /* 0x080ff0000008106c */
[-C--:B------:R-:W-:Y:S08]  /*fe80*/  HMMA.1688.F32.TF32 R56, R32, R8.reuse, R56 ;  /* 0x000000082038723c */ /* 0x080ff00000081038 */
[----:B------:R-:W-:Y:S08]  /*fe90*/  HMMA.1688.F32.TF32 R176, R28, R8, R176 ;  /* 0x000000081cb0723c */ /* 0x000ff000000810b0 */
[-C--:B------:R-:W-:Y:S08]  /*fea0*/  HMMA.1688.F32.TF32 R52, R32, R12.reuse, R52 ;  /* 0x0000000c2034723c */ /* 0x080ff00000081034 */
[----:B------:R-:W-:Y:S08]  /*feb0*/  HMMA.1688.F32.TF32 R76, R28, R12, R76 ;  /* 0x0000000c1c4c723c */ /* 0x000ff0000008104c */
[-C--:B------:R-:W-:Y:S08]  /*fec0*/  HMMA.1688.F32.TF32 R92, R32, R24.reuse, R92 ;  /* 0x00000018205c723c */ /* 0x080ff0000008105c */
[C---:B------:R-:W-:Y:S08]  /*fed0*/  HMMA.1688.F32.TF32 R80, R28.reuse, R24, R80 ;  /* 0x000000181c50723c */ /* 0x040ff00000081050 */
[----:B------:R-:W-:Y:S08]  /*fee0*/  HMMA.1688.F32.TF32 R64, R28, R20, R64 ;  /* 0x000000141c40723c */ /* 0x000ff00000081040 */
[-C--:B------:R-:W-:Y:S08]  /*fef0*/  HMMA.1688.F32.TF32 R84, R36, R16.reuse, R84 ;  /* 0x000000102454723c */ /* 0x080ff00000081054 */
[----:B------:R-:W-:Y:S08]  /*ff00*/  HMMA.1688.F32.TF32 R44, R32, R16, R44 ;  /* 0x00000010202c723c */ /* 0x000ff0000008102c */
[C---:B------:R-:W-:Y:S08]  /*ff10*/  HMMA.1688.F32.TF32 R88, R36.reuse, R136, R88 ;  /* 0x000000882458723c */ /* 0x040ff00000081058 */
[C---:B------:R-:W-:Y:S08]  /*ff20*/  HMMA.1688.F32.TF32 R168, R36.reuse, R112, R168 ;  /* 0x0000007024a8723c */ /* 0x040ff000000810a8 */
[----:B-1----:R-:W-:Y:S01]  /*ff30*/  HMMA.1688.F32.TF32 R160, R36, R68, R160 ;  /* 0x0000004424a0723c */ /* 0x002fe200000810a0 */
        /* <DEDUP_REMOVED lines=11> */
[----:B------:R-:W2:Y:S03]  /*fff0*/  LDS R35, [R6+0x5900] ;  /* 0x0059000006237984 */ /* 0x000ea60000000800 */
[C---:B------:R-:W-:Y:S08]  /*10000*/  HMMA.1688.F32.TF32 R144, R28.reuse, R112, R144 ;  /* 0x000000701c90723c */ /* 0x040ff00000081090 */
[----:B------:R-:W-:Y:S01]  /*10010*/  HMMA.1688.F32.TF32 R140, R28, R68, R140 ;  /* 0x000000441c8c723c */ /* 0x000fe2000008108c */
[----:B------:R-:W-:Y:S04]  /*10020*/  LDS R28, [R7+0x5180] ;  /* 0x00518000071c7984 */ /* 0x000fe80000000800 */
[----:B------:R-:W-:Y:S04]  /*10030*/  LDS R30, [R7+0x5980] ;  /* 0x00598000071e7984 */ /* 0x000fe80000000800 */
[----:B------:R-:W-:Y:S04]  /*10040*/  LDS R29, [R6+0x5180] ;  /* 0x00518000061d7984 */ /* 0x000fe80000000800 */
[----:B------:R-:W3:Y:S01]  /*10050*/  LDS R31, [R6+0x5980] ;  /* 0x00598000061f7984 */ /* 0x000ee20000000800 */
        /* <DEDUP_REMOVED lines=8> */
[C---:B------:R-:W-:Y:S08]  /*100e0*/  HMMA.1688.F32.TF32 R172, R60.reuse, R112, R172 ;  /* 0x000000703cac723c */ /* 0x040ff000000810ac */
[----:B------:R-:W-:Y:S01]  /*100f0*/  HMMA.1688.F32.TF32 R60, R60, R68, R180 ;  /* 0x000000443c3c723c */ /* 0x000fe200000810b4 */
[----:B------:R-:W-:Y:S04]  /*10100*/  LDS R68, [R7+0x6100] ;  /* 0x0061000007447984 */ /* 0x000fe80000000800 */
[----:B------:R-:W-:Y:S03]  /*10110*/  LDS R69, [R6+0x6100] ;  /* 0x0061000006457984 */ /* 0x000fe60000000800 */
[-C--:B------:R-:W-:Y:S08]  /*10120*/  HMMA.1688.F32.TF32 R128, R188, R14.reuse, R128 ;  /* 0x0000000ebc80723c */ /* 0x080ff00000081080 */
[-C--:B-1----:R-:W-:Y:S08]  /*10130*/  HMMA.1688.F32.TF32 R104, R36, R14.reuse, R104 ;  /* 0x0000000e2468723c */ /* 0x082ff00000081068 */
[-C--:B--2---:R-:W-:Y:S08]  /*10140*/  HMMA.1688.F32.TF32 R52, R32, R14.reuse, R52 ;  /* 0x0000000e2034723c */ /* 0x084ff00000081034 */
[----:B---3--:R-:W-:Y:S01]  /*10150*/  HMMA.1688.F32.TF32 R180, R28, R14, R76 ;  /* 0x0000000e1cb4723c */ /* 0x008fe2000008104c */
[----:B------:R-:W-:Y:S07]  /*10160*/  LDSM.16.M88.4 R76, [R196+0x1a080] ;  /* 0x01a08000c44c783b */ /* 0x000fee0000000200 */
        /* <DEDUP_REMOVED lines=10> */
[C---:B------:R-:W-:Y:S08]  /*10210*/  HMMA.1688.F32.TF32 R96, R36.reuse, R22, R96 ;  /* 0x000000162460723c */ /* 0x040ff00000081060 */
[----:B------:R-:W-:Y:S08]  /*10220*/  HMMA.1688.F32.TF32 R168, R36, R114, R168 ;  /* 0x0000007224a8723c */ /* 0x000ff000000810a8 */
[C---:B------:R-:W-:Y:S08]  /*10230*/  HMMA.1688.F32.TF32 R40, R32.reuse, R22, R40 ;  /* 0x000000162028723c */ /* 0x040ff00000081028 */
[----:B------:R-:W-:Y:S08]  /*10240*/  HMMA.1688.F32.TF32 R156, R32, R114, R156 ;  /* 0x00000072209c723c */ /* 0x000ff0000008109c */
[C---:B------:R-:W-:Y:S08]  /*10250*/  HMMA.1688.F32.TF32 R12, R28.reuse, R26, R80 ;  /* 0x0000001a1c0c723c */ /* 0x040ff00000081050 */
[----:B------:R-:W-:Y:S08]  /*10260*/  HMMA.1688.F32.TF32 R144, R28, R114, R144 ;  /* 0x000000721c90723c */ /* 0x000ff00000081090 */
[----:B------:R-:W-:Y:S08]  /*10270*/  HMMA.1688.F32.TF32 R188, R188, R70, R60 ;  /* 0x00000046bcbc723c */ /* 0x000ff0000008103c */
[C---:B------:R-:W-:Y:S08]  /*10280*/  HMMA.1688.F32.TF32 R88, R36.reuse, R138, R88 ;  /* 0x0000008a2458723c */ /* 0x040ff00000081058 */
[----:B------:R-:W-:Y:S08]  /*10290*/  HMMA.1688.F32.TF32 R160, R36, R70, R160 ;  /* 0x0000004624a0723c */ /* 0x000ff000000810a0 */
[C---:B------:R-:W-:Y:S08]  /*102a0*/  HMMA.1688.F32.TF32 R48, R32.reuse, R138, R48 ;  /* 0x0000008a2030723c */ /* 0x040ff00000081030 */
[----:B------:R-:W-:Y:S08]  /*102b0*/  HMMA.1688.F32.TF32 R148, R32, R70, R148 ;  /* 0x000000462094723c */ /* 0x000ff00000081094 */
[C---:B------:R-:W-:Y:S01]  /*102c0*/  HMMA.1688.F32.TF32 R20, R28.reuse, R22, R64 ;  /* 0x000000161c14723c */ /* 0x040fe20000081040 */
[----:B------:R-:W-:Y:S04]  /*102d0*/  LDS R64, [R7+0x6180] ;  /* 0x0061800007407984 */ /* 0x000fe80000000800 */
[----:B------:R-:W-:Y:S03]  /*102e0*/  LDS R66, [R7+0x6980] ;  /* 0x0069800007427984 */ /* 0x000fe60000000800 */
[C---:B------:R-:W-:Y:S01]  /*102f0*/  HMMA.1688.F32.TF32 R80, R28.reuse, R138, R72 ;  /* 0x0000008a1c50723c */ /* 0x040fe20000081048 */
[----:B------:R-:W-:Y:S04]  /*10300*/  LDS R138, [R7+0x6880] ;  /* 0x00688000078a7984 */ /* 0x000fe80000000800 */
[----:B------:R-:W-:Y:S03]  /*10310*/  LDS R139, [R6+0x6880] ;  /* 0x00688000068b7984 */ /* 0x000fe60000000800 */
[C---:B------:R-:W-:Y:S01]  /*10320*/  HMMA.1688.F32.TF32 R112, R28.reuse, R70, R140 ;  /* 0x000000461c70723c */ /* 0x040fe2000008108c */
[----:B------:R-:W-:Y:S04]  /*10330*/  LDS R70, [R7+0x6900] ;  /* 0x0069000007467984 */ /* 0x000fe80000000800 */
[----:B------:R-:W-:Y:S04]  /*10340*/  LDS R71, [R6+0x6900] ;  /* 0x0069000006477984 */ /* 0x000fe80000000800 */
[----:B------:R-:W-:Y:S04]  /*10350*/  LDS R65, [R6+0x6180] ;  /* 0x0061800006417984 */ /* 0x000fe80000000800 */
[----:B------:R-:W-:Y:S04]  /*10360*/  LDS R67, [R6+0x6980] ;  /* 0x0069800006437984 */ /* 0x000fe80000000800 */
[----:B------:R-:W1:Y:S01]  /*10370*/  LDSM.16.M88.4 R72, [R196+0x19080] ;  /* 0x01908000c448783b */ /* 0x000e620000000200 */
[----:B------:R-:W-:Y:S01]  /*10380*/  HMMA.1688.F32.TF32 R176, R28, R10, R176 ;  /* 0x0000000a1cb0723c */ /* 0x000fe200000810b0 */
[----:B-----5:R-:W-:-:S02]  /*10390*/  ISETP.GT.AND P0, PT, R4, RZ, PT ;  /* 0x000000ff0400720c */ /* 0x020fc40003f04270 */
[----:B------:R-:W-:Y:S01]  /*103a0*/  LDS R140, [R7+0x7100] ;  /* 0x00710000078c7984 */ /* 0x000fe20000000800 */
[----:B------:R-:W-:-:S03]  /*103b0*/  ISETP.GT.AND P1, PT, R4, 0x4, PT ;  /* 0x000000040400780c */ /* 0x000fc60003f24270 */
[----:B------:R-:W-:Y:S01]  /*103c0*/  LDS R142, [R7+0x7900] ;  /* 0x00790000078e7984 */ /* 0x000fe20000000800 */
[-C--:B------:R-:W-:Y:S03]  /*103d0*/  HMMA.1688.F32.TF32 R60, R28, R18.reuse, R152 ;  /* 0x000000121c3c723c */ /* 0x080fe60000081098 */
[----:B------:R-:W2:Y:S04]  /*103e0*/  LDSM.16.M88.4 R28, [R196+0x1b080] ;  /* 0x01b08000c41c783b */ /* 0x000ea80000000200 */
[----:B------:R-:W-:Y:S01]  /*103f0*/  LDS R152, [R7+0x7080] ;  /* 0x0070800007987984 */ /* 0x000fe20000000800 */
[-C--:B------:R-:W-:Y:S03]  /*10400*/  HMMA.1688.F32.TF32 R84, R36, R18.reuse, R84 ;  /* 0x000000122454723c */ /* 0x080fe60000081054 */
[----:B------:R-:W-:Y:S04]  /*10410*/  LDS R154, [R7+0x7880] ;  /* 0x00788000079a7984 */ /* 0x000fe80000000800 */
[----:B------:R-:W-:Y:S01]  /*10420*/  LDS R153, [R6+0x7080] ;  /* 0x0070800006997984 */ /* 0x000fe20000000800 */
[----:B------:R-:W-:Y:S03]  /*10430*/  HMMA.1688.F32.TF32 R44, R32, R18, R44 ;  /* 0x00000012202c723c */ /* 0x000fe6000008102c */
[----:B------:R-:W-:Y:S04]  /*10440*/  LDS R155, [R6+0x7880] ;  /* 0x00788000069b7984 */ /* 0x000fe80000000800 */
[----:B------:R-:W-:Y:S01]  /*10450*/  LDS R141, [R6+0x7100] ;  /* 0x00710000068d7984 */ /* 0x000fe20000000800 */
[----:B------:R-:W-:Y:S03]  /*10460*/  HMMA.1688.F32.TF32 R108, R36, R10, R108 ;  /* 0x0000000a246c723c */ /* 0x000fe6000008106c */
[----:B------:R-:W-:Y:S05]  /*10470*/  LDS R143, [R6+0x7900] ;  /* 0x00790000068f7984 */ /* 0x000fea0000000800 */
[-C--:B-1----:R-:W-:Y:S08]  /*10480*/  HMMA.1688.F32.TF32 R128, R164, R72.reuse, R128 ;  /* 0x00000048a480723c */ /* 0x082ff00000081080 */
[-C--:B------:R-:W-:Y:S08]  /*10490*/  HMMA.1688.F32.TF32 R104, R136, R72.reuse, R104 ;  /* 0x000000488868723c */ /* 0x080ff00000081068 */
[-C--:B------:R-:W-:Y:S08]  /*104a0*/  HMMA.1688.F32.TF32 R52, R68, R72.reuse, R52 ;  /* 0x000000484434723c */ /* 0x080ff00000081034 */
[----:B------:R-:W-:Y:S01]  /*104b0*/  HMMA.1688.F32.TF32 R180, R64, R72, R180 ;  /* 0x0000004840b4723c */ /* 0x000fe200000810b4 */
[----:B------:R-:W3:Y:S07]  /*104c0*/  LDL R73, [R1+0x34c] ;  /* 0x00034c0001497983 */ /* 0x000eee0000100800 */
[----:B------:R-:W-:Y:S01]  /*104d0*/  HMMA.1688.F32.TF32 R100, R36, R26, R100 ;  /* 0x0000001a2464723c */ /* 0x000fe20000081064 */
[----:B------:R-:W1:Y:S07]  /*104e0*/  LDSM.16.M88.4 R36, [R196+0x1e080] ;  /* 0x01e08000c424783b */ /* 0x000e6e0000000200 */
[C---:B------:R-:W-:Y:S01]  /*104f0*/  HMMA.1688.F32.TF32 R56, R32.reuse, R10, R56 ;  /* 0x0000000a2038723c */ /* 0x040fe20000081038 */
[----:B------:R-:W4:Y:S07]  /*10500*/  LDSM.16.M88.4 R8, [R196+0x18080] ;  /* 0x01808000c408783b */ /* 0x000f2e0000000200 */
[----:B------:R-:W-:Y:S01]  /*10510*/  HMMA.1688.F32.TF32 R92, R32, R26, R92 ;  /* 0x0000001a205c723c */ /* 0x000fe2000008105c */
[----:B------:R-:W4:Y:S04]  /*10520*/  LDSM.16.M88.4 R24, [R196+0x1c080] ;  /* 0x01c08000c418783b */ /* 0x000f280000000200 */
[----:B------:R-:W-:Y:S03]  /*10530*/  LDSM.16.M88.4 R32, [R196+0x1f080] ;  /* 0x01f08000c420783b */ /* 0x000fe60000000200 */
[-C--:B--2---:R-:W-:Y:S01]  /*10540*/  HMMA.1688.F32.TF32 R16, R64, R28.reuse, R20 ;  /* 0x0000001c4010723c */ /* 0x084fe20000081014 */
[----:B------:R-:W2:Y:S07]  /*10550*/  LDSM.16.M88.4 R20, [R196+0x1d080] ;  /* 0x01d08000c414783b */ /* 0x000eae0000000200 */
[C---:B------:R-:W-:Y:S08]  /*10560*/  HMMA.1688.F32.TF32 R40, R68.reuse, R28, R40 ;  /* 0x0000001c4428723c */ /* 0x040ff00000081028 */
[C---:B------:R-:W-:Y:S08]  /*10570*/  HMMA.1688.F32.TF32 R92, R68.reuse, R76, R92 ;  /* 0x0000004c445c723c */ /* 0x040ff0000008105c */
[C---:B-1----:R-:W-:Y:S08]  /*10580*/  HMMA.1688.F32.TF32 R156, R68.reuse, R36, R156 ;  /* 0x00000024449c723c */ /* 0x042ff0000008109c */
[C---:B----4-:R-:W-:Y:S08]  /*10590*/  HMMA.1688.F32.TF32 R56, R68.reuse, R8, R56 ;  /* 0x000000084438723c */ /* 0x050ff00000081038 */
[C---:B------:R-:W-:Y:S08]  /*105a0*/  HMMA.1688.F32.TF32 R44, R68.reuse, R24, R44 ;  /* 0x00000018442c723c */ /* 0x040ff0000008102c */
[C---:B--2---:R-:W-:Y:S08]  /*105b0*/  HMMA.1688.F32.TF32 R48, R68.reuse, R20, R48 ;  /* 0x000000144430723c */ /* 0x044ff00000081030 */
[----:B------:R-:W-:Y:S08]  /*105c0*/  HMMA.1688.F32.TF32 R148, R68, R32, R148 ;  /* 0x000000204494723c */ /* 0x000ff00000081094 */
[-C--:B------:R-:W-:Y:S08]  /*105d0*/  HMMA.1688.F32.TF32 R172, R164, R36.reuse, R172 ;  /* 0x00000024a4ac723c */ /* 0x080ff000000810ac */
[-C--:B------:R-:W-:Y:S08]  /*105e0*/  HMMA.1688.F32.TF32 R168, R136, R36.reuse, R168 ;  /* 0x0000002488a8723c */ /* 0x080ff000000810a8 */
[C---:B------:R-:W-:Y:S01]  /*105f0*/  HMMA.1688.F32.TF32 R68, R64.reuse, R36, R144 ;  /* 0x000000244044723c */ /* 0x040fe20000081090 */
[----:B------:R-:W2:Y:S04]  /*10600*/  LDL R36, [R1] ;  /* 0x0000000001247983 */ /* 0x000ea80000100800 */
[----:B------:R-:W-:Y:S03]  /*10610*/  LDS R144, [R7+0x7180] ;  /* 0x0071800007907984 */ /* 0x000fe60000000800 */
[-C--:B------:R-:W-:Y:S01]  /*10620*/  HMMA.1688.F32.TF32 R184, R64, R8.reuse, R176 ;  /* 0x0000000840b8723c */ /* 0x080fe200000810b0 */
[----:B------:R-:W-:Y:S04]  /*10630*/  LDS R146, [R7+0x7980] ;  /* 0x0079800007927984 */ /* 0x000fe80000000800 */
[----:B------:R-:W-:Y:S03]  /*10640*/  LDS R145, [R6+0x7180] ;  /* 0x0071800006917984 */ /* 0x000fe60000000800 */
[----:B------:R-:W-:Y:S01]  /*10650*/  HMMA.1688.F32.TF32 R132, R164, R8, R132 ;  /* 0x00000008a484723c */ /* 0x000fe20000081084 */
[----:B------:R-:W-:Y:S01]  /*10660*/  LDS R147, [R6+0x7980] ;  /* 0x0079800006937984 */ /* 0x000fe20000000800 */
[----:B------:R-:W-:-:S03]  /*10670*/  IADD3 R197, R197, 0x1, RZ ;  /* 0x00000001c5c57810 */ /* 0x000fc60007ffe0ff */
[----:B------:R-:W4:Y:S03]  /*10680*/  LDL R37, [R1+0x160] ;  /* 0x0001600001257983 */ /* 0x000f260000100800 */
[-C--:B------:R-:W-:Y:S08]  /*10690*/  HMMA.1688.F32.TF32 R124, R164, R76.reuse, R124 ;  /* 0x0000004ca47c723c */ /* 0x080ff0000008107c */
[----:B------:R-:W-:Y:S08]  /*106a0*/  HMMA.1688.F32.TF32 R12, R64, R76, R12 ;  /* 0x0000004c400c723c */ /* 0x000ff0000008100c */
[C---:B------:R-:W-:Y:S08]  /*106b0*/  HMMA.1688.F32.TF32 R120, R164.reuse, R28, R120 ;  /* 0x0000001ca478723c */ /* 0x040ff00000081078 */
[-C--:B------:R-:W-:Y:S08]  /*106c0*/  HMMA.1688.F32.TF32 R116, R164, R24.reuse, R116 ;  /* 0x00000018a474723c */ /* 0x080ff00000081074 */
[----:B------:R-:W-:Y:S08]  /*106d0*/  HMMA.1688.F32.TF32 R60, R64, R24, R60 ;  /* 0x00000018403c723c */ /* 0x000ff0000008103c */
[-C--:B------:R-:W-:Y:S08]  /*106e0*/  HMMA.1688.F32.TF32 R176, R164, R20.reuse, R192 ;  /* 0x00000014a4b0723c */ /* 0x080ff000000810c0 */
[----:B------:R-:W-:Y:S08]  /*106f0*/  HMMA.1688.F32.TF32 R80, R64, R20, R80 ;  /* 0x000000144050723c */ /* 0x000ff00000081050 */
[-C--:B------:R-:W-:Y:S01]  /*10700*/  HMMA.1688.F32.TF32 R164, R164, R32.reuse, R188 ;  /* 0x00000020a4a4723c */ /* 0x080fe200000810bc */
[----:B------:R-:W-:Y:S04]  /*10710*/  LDS R188, [R7+0x7000] ;  /* 0x0070000007bc7984 */ /* 0x000fe80000000800 */
[----:B------:R-:W-:Y:S03]  /*10720*/  LDS R190, [R7+0x7800] ;  /* 0x0078000007be7984 */ /* 0x000fe60000000800 */
[-C--:B------:R-:W-:Y:S01]  /*10730*/  HMMA.1688.F32.TF32 R160, R136, R32.reuse, R160 ;  /* 0x0000002088a0723c */ /* 0x080fe200000810a0 */
[----:B------:R-:W-:Y:S04]  /*10740*/  LDS R189, [R6+0x7000] ;  /* 0x0070000006bd7984 */ /* 0x000fe80000000800 */
[----:B------:R1:W1:Y:S03]  /*10750*/  LDS R191, [R6+0x7800] ;  /* 0x0078000006bf7984 */ /* 0x0002660000000800 */
[----:B------:R-:W-:Y:S01]  /*10760*/  HMMA.1688.F32.TF32 R64, R64, R32, R112 ;  /* 0x000000204040723c */ /* 0x000fe20000081070 */
[----:B------:R-:W2:Y:S04]  /*10770*/  LDL R33, [R1+0x4] ;  /* 0x0000040001217983 */ /* 0x000ea80000100800 */
[----:B------:R-:W2:Y:S03]  /*10780*/  LDL R32, [R1+0x20] ;  /* 0x0000200001207983 */ /* 0x000ea60000100800 */
[C---:B------:R-:W-:Y:S01]  /*10790*/  HMMA.1688.F32.TF32 R96, R136.reuse, R28, R96 ;  /* 0x0000001c8860723c */ /* 0x040fe20000081060 */
[----:B------:R-:W4:Y:S04]  /*107a0*/  LDL R29, [R1+0x24] ;  /* 0x00002400011d7983 */ /* 0x000f280000100800 */
[----:B------:R-:W4:Y:S03]  /*107b0*/  LDL R28, [R1+0x40] ;  /* 0x00004000011c7983 */ /* 0x000f260000100800 */
[C---:B------:R-:W-:Y:S01]  /*107c0*/  HMMA.1688.F32.TF32 R84, R136.reuse, R24, R84 ;  /* 0x000000188854723c */ /* 0x040fe20000081054 */
[----:B------:R-:W4:Y:S04]  /*107d0*/  LDL R25, [R1+0x44] ;  /* 0x0000440001197983 */ /* 0x000f280000100800 */
[----:B------:R-:W4:Y:S03]  /*107e0*/  LDL R24, [R1+0x60] ;  /* 0x0000600001187983 */ /* 0x000f260000100800 */
[C---:B------:R-:W-:Y:S01]  /*107f0*/  HMMA.1688.F32.TF32 R88, R136.reuse, R20, R88 ;  /* 0x000000148858723c */ /* 0x040fe20000081058 */
[----:B------:R-:W4:Y:S07]  /*10800*/  LDL R21, [R1+0x64] ;  /* 0x0000640001157983 */ /* 0x000f2e0000100800 */
[----:B------:R-:W-:Y:S07]  /*10810*/  HMMA.1688.F32.TF32 R108, R136, R8, R108 ;  /* 0x00000008886c723c */ /* 0x000fee000008106c */
[----:B------:R-:W-:-:S04]  /*10820*/  IADD3 R9, R203, -0x3, RZ ;  /* 0xfffffffdcb097810 */ /* 0x000fc80007ffe0ff */
[----:B------:R-:W-:Y:S02]  /*10830*/  ISETP.GE.AND P5, PT, R201, R9, PT ;  /* 0x00000009c900720c */ /* 0x000fe40003fa6270 */
[----:B------:R-:W-:Y:S02]  /*10840*/  SEL R9, RZ, 0x4, !P0 ;  /* 0x00000004ff097807 */ /* 0x000fe40004000000 */
[----:B------:R-:W-:Y:S02]  /*10850*/  SEL R8, RZ, 0x4, !P1 ;  /* 0x00000004ff087807 */ /* 0x000fe40004800000 */
[----:B------:R-:W-:Y:S02]  /*10860*/  SEL R9, R9, RZ, !P5 ;  /* 0x000000ff09097207 */ /* 0x000fe40006800000 */
[----:B------:R-:W-:Y:S02]  /*10870*/  SEL R8, R8, RZ, !P5 ;  /* 0x000000ff08087207 */ /* 0x000fe40006800000 */
[----:B------:R-:W-:-:S02]  /*10880*/  ISETP.GT.AND P0, PT, R197, 0x2, PT ;  /* 0x00000002c500780c */ /* 0x000fc40003f04270 */
[----:B------:R-:W-:Y:S02]  /*10890*/  ISETP.NE.U32.AND P1, PT, R9, RZ, PT ;  /* 0x000000ff0900720c */ /* 0x000fe40003f25070 */
[----:B------:R-:W-:Y:S02]  /*108a0*/  ISETP.NE.U32.AND P2, PT, R8, RZ, PT ;  /* 0x000000ff0800720c */ /* 0x000fe40003f45070 */
[----:B------:R-:W-:-:S05]  /*108b0*/  SEL R197, R197, RZ, !P0 ;  /* 0x000000ffc5c57207 */ /* 0x000fca0004000000 */
[----:B------:R-:W-:Y:S01]  /*108c0*/  IMAD R20, R197, 0x8000, R252 ;  /* 0x00008000c5147824 */ /* 0x000fe200078e02fc */
[----:B---3--:R-:W-:-:S05]  /*108d0*/  IADD3 R8, P3, R3, R73, RZ ;  /* 0x0000004903087210 */ /* 0x008fca0007f7e0ff */
[----:B------:R-:W-:Y:S01]  /*108e0*/  IMAD.X R9, R2, 0x1, R205, P3 ;  /* 0x0000000102097824 */ /* 0x000fe200018e06cd */
[----:B------:R-:W-:Y:S06]  /*108f0*/  BAR.SYNC.DEFER_BLOCKING 0x0 ;  /* 0x0000000000007b1d */ /* 0x000fec0000010000 */
[----:B------:R-:W-:Y:S01]  /*10900*/  @!PT LDS RZ, [RZ] ;  /* 0x00000000fffff984 */ /* 0x000fe20000000800 */
[----:B------:R-:W-:Y:S01]  /*10910*/  @!PT LDS RZ, [RZ] ;  /* 0x00000000fffff984 */ /* 0x000fe20000000800 */
[----:B------:R-:W-:Y:S01]  /*10920*/  @!PT LDS RZ, [RZ] ;  /* 0x00000000fffff984 */ /* 0x000fe20000000800 */
[----:B------:R3:W-:Y:S04]  /*10930*/  LDGSTS.E [R20], [R8.64], P1 ;  /* 0x0000000008147fae */ /* 0x0007e80008921844 */
[----:B---3--:R-:W3:Y:S01]  /*10940*/  LDL R9, [R1+0x80] ;  /* 0x0000800001097983 */ /* 0x008ee20000100800 */
[----:B-1----:R-:W-:-:S03]  /*10950*/  IADD3 R6, P0, R3, R212, RZ ;  /* 0x000000d403067210 */ /* 0x002fc60007f1e0ff */
[----:B------:R-:W3:Y:S02]  /*10960*/  LDL R8, [R1+0x84] ;  /* 0x0000840001087983 */ /* 0x000ee40000100800 */
[----:B------:R-:W-:Y:S01]  /*10970*/  IMAD.X R7, R2, 0x1, R213, P0 ;  /* 0x0000000102077824 */ /* 0x000fe200000e06d5 */
[----:B------:R-:W-:-:S04]  /*10980*/  ISETP.GT.AND P0, PT, R4, 0x8, PT ;  /* 0x000000080400780c */ /* 0x000fc80003f04270 */
[----:B------:R1:W-:Y:S02]  /*10990*/  LDGSTS.E [R20+0x800], [R6.64], P2 ;  /* 0x0080000006147fae */ /* 0x0003e40009121844 */
[----:B-1----:R-:W-:Y:S02]  /*109a0*/  SEL R6, RZ, 0x4, !P0 ;  /* 0x00000004ff067807 */ /* 0x002fe40004000000 */
[----:B------:R-:W-:Y:S02]  /*109b0*/  ISETP.GT.AND P0, PT, R4, 0xc, PT ;  /* 0x0000000c0400780c */ /* 0x000fe40003f04270 */
[----:B------:R-:W-:-:S04]  /*109c0*/  SEL R6, R6, RZ, !P5 ;  /* 0x000000ff06067207 */ /* 0x000fc80006800000 */
[----:B------:R-:W-:Y:S02]  /*109d0*/  ISETP.NE.U32.AND P1, PT, R6, RZ, PT ;  /* 0x000000ff0600720c */ /* 0x000fe40003f25070 */
[----:B------:R-:W-:-:S04]  /*109e0*/  SEL R6, RZ, 0x4, !P0 ;  /* 0x00000004ff067807 */ /* 0x000fc80004000000 */
[----:B------:R-:W-:-:S04]  /*109f0*/  SEL R6, R6, RZ, !P5 ;  /* 0x000000ff06067207 */ /* 0x000fc80006800000 */
[----:B------:R-:W-:Y:S02]  /*10a00*/  ISETP.NE.U32.AND P0, PT, R6, RZ, PT ;  /* 0x000000ff0600720c */ /* 0x000fe40003f05070 */
[----:B------:R-:W-:-:S05]  /*10a10*/  IADD3 R6, P2, R3, R220, RZ ;  /* 0x000000dc03067210 */ /* 0x000fca0007f5e0ff */
[----:B------:R-:W-:-:S05]  /*10a20*/  IMAD.X R7, R2, 0x1, R221, P2 ;  /* 0x0000000102077824 */ /* 0x000fca00010e06dd */
[----:B------:R1:W-:Y:S02]  /*10a30*/  LDGSTS.E [R20+0x1000], [R6.64], P1 ;  /* 0x0100000006147fae */ /* 0x0003e40008921844 */
[----:B-1----:R-:W-:-:S05]  /*10a40*/  IADD3 R6, P1, R3, R228, RZ ;  /* 0x000000e403067210 */ /* 0x002fca0007f3e0ff */
[----:B------:R-:W-:-:S05]  /*10a50*/  IMAD.X R7, R2, 0x1, R229, P1 ;  /* 0x0000000102077824 */ /* 0x000fca00008e06e5 */
[----:B------:R1:W-:Y:S01]  /*10a60*/  LDGSTS.E [R20+0x1800], [R6.64], P0 ;  /* 0x0180000006147fae */ /* 0x0003e20008121844 */
[----:B------:R-:W-:-:S04]  /*10a70*/  ISETP.GT.AND P0, PT, R4, 0x10, PT ;  /* 0x000000100400780c */ /* 0x000fc80003f04270 */
        /* <DEDUP_REMOVED lines=21> */
[----:B--2---:R-:W-:Y:S01]  /*10bd0*/  IADD3 R6, P2, R3, R36, RZ ;  /* 0x0000002403067210 */ /* 0x004fe20007f5e0ff */
[----:B------:R-:W-:Y:S01]  /*10be0*/  HMMA.1688.F32.TF32 R56, R140, R10, R56 ;  /* 0x0000000a8c38723c */ /* 0x000fe20000081038 */
[----:B------:R-:W2:Y:S03]  /*10bf0*/  LDL R36, [R1+0x164] ;  /* 0x0001640001247983 */ /* 0x000ea60000100800 */
[----:B------:R-:W-:-:S04]  /*10c00*/  IMAD.X R7, R2, 0x1, R33, P2 ;  /* 0x0000000102077824 */ /* 0x000fc800010e0621 */
[----:B------:R-:W-:Y:S01]  /*10c10*/  HMMA.1688.F32.TF32 R52, R140, R74, R52 ;  /* 0x0000004a8c34723c */ /* 0x000fe20000081034 */
[----:B------:R1:W-:Y:S07]  /*10c20*/  LDGSTS.E [R20+0x3000], [R6.64], P1 ;  /* 0x0300000006147fae */ /* 0x0003ee0008921844 */
[----:B------:R-:W-:Y:S01]  /*10c30*/  HMMA.1688.F32.TF32 R100, R136, R76, R100 ;  /* 0x0000004c8864723c */ /* 0x000fe20000081064 */
[----:B------:R-:W2:Y:S01]  /*10c40*/  S2R R196, SR_TID.X ;  /* 0x0000000000c47919 */ /* 0x000ea20000002100 */
[----:B-1----:R-:W-:-:S03]  /*10c50*/  IADD3 R6, P1, R3, R32, RZ ;  /* 0x0000002003067210 */ /* 0x002fc60007f3e0ff */
[----:B------:R-:W2:Y:S04]  /*10c60*/  LDL R33, [R1+0x144] ;  /* 0x0001440001217983 */ /* 0x000ea80000100800 */
[----:B------:R-:W2:Y:S01]  /*10c70*/  LDL R32, [R1+0xa0] ;  /* 0x0000a00001207983 */ /* 0x000ea20000100800 */
[----:B----4-:R-:W-:-:S03]  /*10c80*/  IMAD.X R7, R2, 0x1, R29, P1 ;  /* 0x0000000102077824 */ /* 0x010fc600008e061d */
[----:B------:R-:W4:Y:S04]  /*10c90*/  LDL R29, [R1+0xa4] ;  /* 0x0000a400011d7983 */ /* 0x000f280000100800 */
        /* <DEDUP_REMOVED lines=9> */
[C---:B------:R-:W-:Y:S02]  /*10d30*/  IADD3 R6, P2, R3.reuse, R28, RZ ;  /* 0x0000001c03067210 */ /* 0x040fe40007f5e0ff */
[----:B------:R-:W4:Y:S03]  /*10d40*/  LDL R28, [R1+0xc0] ;  /* 0x0000c000011c7983 */ /* 0x000f260000100800 */
[----:B------:R-:W-:Y:S02]  /*10d50*/  IMAD.X R7, R2, 0x1, R25, P2 ;  /* 0x0000000102077824 */ /* 0x000fe400010e0619 */
[----:B------:R-:W4:Y:S04]  /*10d60*/  LDL R25, [R1+0xc4] ;  /* 0x0000c40001197983 */ /* 0x000f280000100800 */
[----:B------:R1:W-:Y:S02]  /*10d70*/  LDGSTS.E [R20+0x4000], [R6.64], P1 ;  /* 0x0400000006147fae */ /* 0x0003e40008921844 */
[----:B-1----:R-:W-:-:S02]  /*10d80*/  IADD3 R6, P1, R3, R24, RZ ;  /* 0x0000001803067210 */ /* 0x002fc40007f3e0ff */
[----:B------:R-:W4:Y:S03]  /*10d90*/  LDL R24, [R1+0xe0] ;  /* 0x0000e00001187983 */ /* 0x000f260000100800 */
[----:B------:R-:W-:Y:S02]  /*10da0*/  IMAD.X R7, R2, 0x1, R21, P1 ;  /* 0x0000000102077824 */ /* 0x000fe400008e0615 */
[----:B------:R-:W4:Y:S04]  /*10db0*/  LDL R21, [R1+0xe4] ;  /* 0x0000e40001157983 */ /* 0x000f280000100800 */
[----:B------:R1:W-:Y:S01]  /*10dc0*/  LDGSTS.E [R20+0x4800], [R6.64], P0 ;  /* 0x0480000006147fae */ /* 0x0003e20008121844 */
[----:B------:R-:W-:Y:S01]  /*10dd0*/  ISETP.GT.AND P0, PT, R4, 0x28, PT ;  /* 0x000000280400780c */ /* 0x000fe20003f04270 */
[----:B------:R-:W-:Y:S03]  /*10de0*/  HMMA.1688.F32.TF32 R92, R140, R78, R92 ;  /* 0x0000004e8c5c723c */ /* 0x000fe6000008105c */
[----:B-1----:R-:W-:-:S05]  /*10df0*/  SEL R6, RZ, 0x4, !P0 ;  /* 0x00000004ff067807 */ /* 0x002fca0004000000 */
[----:B------:R-:W-:Y:S01]  /*10e00*/  HMMA.1688.F32.TF32 R40, R140, R30, R40 ;  /* 0x0000001e8c28723c */ /* 0x000fe20000081028 */
[----:B------:R-:W-:Y:S02]  /*10e10*/  ISETP.GT.AND P0, PT, R4, 0x2c, PT ;  /* 0x0000002c0400780c */ /* 0x000fe40003f04270 */
[----:B------:R-:W-:-:S05]  /*10e20*/  SEL R6, R6, RZ, !P5 ;  /* 0x000000ff06067207 */ /* 0x000fca0006800000 */
[----:B------:R-:W-:Y:S01]  /*10e30*/  HMMA.1688.F32.TF32 R44, R140, R26, R44 ;  /* 0x0000001a8c2c723c */ /* 0x000fe2000008102c */
[----:B------:R-:W-:Y:S02]  /*10e40*/  ISETP.NE.U32.AND P1, PT, R6, RZ, PT ;  /* 0x000000ff0600720c */ /* 0x000fe40003f25070 */
[----:B------:R-:W-:-:S05]  /*10e50*/  SEL R6, RZ, 0x4, !P0 ;  /* 0x00000004ff067807 */ /* 0x000fca0004000000 */
[----:B------:R-:W-:Y:S01]  /*10e60*/  HMMA.1688.F32.TF32 R48, R140, R22, R48 ;  /* 0x000000168c30723c */ /* 0x000fe20000081030 */
[----:B------:R-:W-:-:S07]  /*10e70*/  SEL R6, R6, RZ, !P5 ;  /* 0x000000ff06067207 */ /* 0x000fce0006800000 */
[C---:B------:R-:W-:Y:S08]  /*10e80*/  HMMA.1688.F32.TF32 R156, R140.reuse, R38, R156 ;  /* 0x000000268c9c723c */ /* 0x040ff0000008109c */
[----:B------:R-:W-:Y:S08]  /*10e90*/  HMMA.1688.F32.TF32 R148, R140, R34, R148 ;  /* 0x000000228c94723c */ /* 0x000ff00000081094 */
[-C--:B------:R-:W-:Y:S08]  /*10ea0*/  HMMA.1688.F32.TF32 R132, R188, R10.reuse, R132 ;  /* 0x0000000abc84723c */ /* 0x080ff00000081084 */
[-C--:B------:R-:W-:Y:S08]  /*10eb0*/  HMMA.1688.F32.TF32 R108, R152, R10.reuse, R108 ;  /* 0x0000000a986c723c */ /* 0x080ff0000008106c */
[----:B------:R-:W-:Y:S01]  /*10ec0*/  HMMA.1688.F32.TF32 R140, R144, R10, R184 ;  /* 0x0000000a908c723c */ /* 0x000fe200000810b8 */
[----:B------:R-:W4:Y:S04]  /*10ed0*/  LDL R11, [R1+0x100] ;  /* 0x00010000010b7983 */ /* 0x000f280000100800 */
[----:B------:R-:W4:Y:S01]  /*10ee0*/  LDL R10, [R1+0x104] ;  /* 0x00010400010a7983 */ /* 0x000f220000100800 */
[----:B------:R-:W-:-:S02]  /*10ef0*/  ISETP.NE.U32.AND P0, PT, R6, RZ, PT ;  /* 0x000000ff0600720c */ /* 0x000fc40003f05070 */
[C---:B---3--:R-:W-:Y:S02]  /*10f00*/  IADD3 R6, P2, R3.reuse, R9, RZ ;  /* 0x0000000903067210 */ /* 0x048fe40007f5e0ff */
[----:B------:R-:W3:Y:S03]  /*10f10*/  LDL R9, [R1+0x120] ;  /* 0x0001200001097983 */ /* 0x000ee60000100800 */
[----:B------:R-:W-:Y:S02]  /*10f20*/  IMAD.X R7, R2, 0x1, R8, P2 ;  /* 0x0000000102077824 */ /* 0x000fe400010e0608 */
[----:B------:R-:W3:Y:S04]  /*10f30*/  LDL R8, [R1+0x124] ;  /* 0x0001240001087983 */ /* 0x000ee80000100800 */
[----:B------:R2:W-:Y:S02]  /*10f40*/  LDGSTS.E [R20+0x5000], [R6.64], P1 ;  /* 0x0500000006147fae */ /* 0x0005e40008921844 */
[----:B--2---:R-:W-:-:S02]  /*10f50*/  IADD3 R6, P1, R3, R32, RZ ;  /* 0x0000002003067210 */ /* 0x004fc40007f3e0ff */
[----:B------:R-:W2:Y:S03]  /*10f60*/  LDL R32, [R1+0xa8] ;  /* 0x0000a80001207983 */ /* 0x000ea60000100800 */
[----:B----4-:R-:W-:Y:S02]  /*10f70*/  IMAD.X R7, R2, 0x1, R29, P1 ;  /* 0x0000000102077824 */ /* 0x010fe400008e061d */
        /* <DEDUP_REMOVED lines=11> */
[----:B------:R-:W2:Y:S03]  /*11030*/  LDL R28, [R1+0x8] ;  /* 0x00000800011c7983 */ /* 0x000ea60000100800 */
[----:B------:R-:W-:Y:S02]  /*11040*/  IMAD.X R7, R2, 0x1, R25, P2 ;  /* 0x0000000102077824 */ /* 0x000fe400010e0619 */
[----:B------:R-:W2:Y:S04]  /*11050*/  LDL R25, [R1+0xc] ;  /* 0x00000c0001197983 */ /* 0x000ea80000100800 */
[----:B------:R1:W-:Y:S02]  /*11060*/  LDGSTS.E [R20+0x6000], [R6.64], P1 ;  /* 0x0600000006147fae */ /* 0x0003e40008921844 */
[----:B-1----:R-:W-:-:S02]  /*11070*/  IADD3 R6, P1, R3, R24, RZ ;  /* 0x0000001803067210 */ /* 0x002fc40007f3e0ff */
[----:B------:R-:W2:Y:S03]  /*11080*/  LDL R24, [R1+0x48] ;  /* 0x0000480001187983 */ /* 0x000ea60000100800 */
[----:B------:R-:W-:Y:S02]  /*11090*/  IMAD.X R7, R2, 0x1, R21, P1 ;  /* 0x0000000102077824 */ /* 0x000fe400008e0615 */
[----:B------:R-:W2:Y:S04]  /*110a0*/  LDL R21, [R1+0x4c] ;  /* 0x00004c0001157983 */ /* 0x000ea80000100800 */
        /* <DEDUP_REMOVED lines=14> */
[----:B---3--:R-:W-:-:S02]  /*11190*/  IADD3 R6, P1, R3, R9, RZ ;  /* 0x0000000903067210 */ /* 0x008fc40007f3e0ff */
[----:B------:R-:W3:Y:S03]  /*111a0*/  LDL R9, [R1+0x2c] ;  /* 0x00002c0001097983 */ /* 0x000ee60000100800 */
[----:B------:R-:W-:-:S05]  /*111b0*/  IMAD.X R7, R2, 0x1, R8, P1 ;  /* 0x0000000102077824 */ /* 0x000fca00008e0608 */
[----:B------:R1:W-:Y:S01]  /*111c0*/  LDGSTS.E [R20+0x7800], [R6.64], P0 ;  /* 0x0780000006147fae */ /* 0x0003e20008121844 */
[----:B------:R-:W-:-:S04]  /*111d0*/  ISETP.GT.AND P0, PT, R4, 0x1, PT ;  /* 0x000000010400780c */ /* 0x000fc80003f04270 */
[----:B-1----:R-:W-:Y:S01]  /*111e0*/  SEL R6, RZ, 0x4, !P0 ;  /* 0x00000004ff067807 */ /* 0x002fe20004000000 */
[----:B------:R-:W3:Y:S01]  /*111f0*/  LDL R20, [R1+0x68] ;  /* 0x0000680001147983 */ /* 0x000ee20000100800 */
[----:B------:R-:W-:Y:S02]  /*11200*/  ISETP.GT.AND P0, PT, R4, 0x5, PT ;  /* 0x000000050400780c */ /* 0x000fe40003f04270 */
[----:B------:R-:W-:-:S04]  /*11210*/  SEL R6, R6, RZ, !P5 ;  /* 0x000000ff06067207 */ /* 0x000fc80006800000 */
[----:B------:R-:W-:Y:S02]  /*11220*/  ISETP.NE.U32.AND P1, PT, R6, RZ, PT ;  /* 0x000000ff0600720c */ /* 0x000fe40003f25070 */
[----:B------:R-:W-:-:S04]  /*11230*/  SEL R6, RZ, 0x4, !P0 ;  /* 0x00000004ff067807 */ /* 0x000fc80004000000 */
[----:B------:R-:W-:Y:S02]  /*11240*/  SEL R6, R6, RZ, !P5 ;  /* 0x000000ff06067207 */ /* 0x000fe40006800000 */
[----:B------:R-:W-:Y:S02]  /*11250*/  LOP3.LUT R8, R252, 0x20, RZ, 0x3c, !PT ;  /* 0x00000020fc087812 */ /* 0x000fe400078e3cff */
[----:B------:R-:W-:Y:S02]  /*11260*/  ISETP.NE.U32.AND P0, PT, R6, RZ, PT ;  /* 0x000000ff0600720c */ /* 0x000fe40003f05070 */
[----:B------:R-:W-:Y:S01]  /*11270*/  IADD3 R6, P2, R3, R206, RZ ;  /* 0x000000ce03067210 */ /* 0x000fe20007f5e0ff */
[----:B------:R-:W-:-:S04]  /*11280*/  IMAD R8, R197, 0x8000, R8 ;  /* 0x00008000c5087824 */ /* 0x000fc800078e0208 */
        /* <DEDUP_REMOVED lines=41> */
[C---:B--2---:R-:W-:Y:S02]  /*11520*/  IADD3 R6, P2, R3.reuse, R28, RZ ;  /* 0x0000001c03067210 */ /* 0x044fe40007f5e0ff */
[----:B------:R-:W2:Y:S03]  /*11530*/  LDL R28, [R1+0xc8] ;  /* 0x0000c800011c7983 */ /* 0x000ea60000100800 */
[----:B------:R-:W-:Y:S02]  /*11540*/  IMAD.X R7, R2, 0x1, R25, P2 ;  /* 0x0000000102077824 */ /* 0x000fe400010e0619 */
[----:B------:R-:W2:Y:S04]  /*11550*/  LDL R25, [R1+0xcc] ;  /* 0x0000cc0001197983 */ /* 0x000ea80000100800 */
[----:B------:R4:W-:Y:S02]  /*11560*/  LDGSTS.E [R8+0x3200], [R6.64], P1 ;  /* 0x0320000006087fae */ /* 0x0009e40008921844 */
[----:B----4-:R-:W-:-:S02]  /*11570*/  IADD3 R6, P1, R3, R10, RZ ;  /* 0x0000000a03067210 */ /* 0x010fc40007f3e0ff */
[----:B------:R-:W4:Y:S03]  /*11580*/  LDL R10, [R1+0x88] ;  /* 0x00008800010a7983 */ /* 0x000f260000100800 */
[----:B---3--:R-:W-:Y:S02]  /*11590*/  IMAD.X R7, R2, 0x1, R9, P1 ;  /* 0x0000000102077824 */ /* 0x008fe400008e0609 */
[----:B------:R-:W3:Y:S04]  /*115a0*/  LDL R9, [R1+0x8c] ;  /* 0x00008c0001097983 */ /* 0x000ee80000100800 */
        /* <DEDUP_REMOVED lines=27> */
[C---:B----4-:R-:W-:Y:S02]  /*11760*/  IADD3 R6, P2, R3.reuse, R10, RZ ;  /* 0x0000000a03067210 */ /* 0x050fe40007f5e0ff */
[----:B------:R-:W4:Y:S03]  /*11770*/  LDL R10, [R1+0x128] ;  /* 0x00012800010a7983 */ /* 0x000f260000100800 */
[----:B---3--:R-:W-:Y:S02]  /*11780*/  IMAD.X R7, R2, 0x1, R9, P2 ;  /* 0x0000000102077824 */ /* 0x008fe400010e0609 */
[----:B------:R-:W3:Y:S04]  /*11790*/  LDL R9, [R1+0x12c] ;  /* 0x00012c0001097983 */ /* 0x000ee80000100800 */
        /* <DEDUP_REMOVED lines=12> */
[----:B--2---:R-:W-:-:S05]  /*11860*/  IADD3 R6, P2, R3, R28, RZ ;  /* 0x0000001c03067210 */ /* 0x004fca0007f5e0ff */
[----:B------:R-:W-:-:S05]  /*11870*/  IMAD.X R7, R2, 0x1, R25, P2 ;  /* 0x0000000102077824 */ /* 0x000fca00010e0619 */
[----:B------:R1:W-:Y:S02]  /*11880*/  LDGSTS.E [R8+0x6200], [R6.64], P1 ;  /* 0x0620000006087fae */ /* 0x0003e40008921844 */
[----:B-1----:R-:W-:Y:S01]  /*11890*/  IADD3 R6, P1, R3, R24, RZ ;  /* 0x0000001803067210 */ /* 0x002fe20007f3e0ff */
[----:B------:R-:W-:Y:S01]  /*118a0*/  HMMA.1688.F32.TF32 R124, R188, R78, R124 ;  /* 0x0000004ebc7c723c */ /* 0x000fe2000008107c */
        /* <DEDUP_REMOVED lines=14> */
[----:B------:R-:W-:Y:S01]  /*11990*/  IMAD.X R7, R2, 0x1, R11, P2 ;  /* 0x0000000102077824 */ /* 0x000fe200010e060b */
[-C--:B------:R-:W-:Y:S01]  /*119a0*/  HMMA.1688.F32.TF32 R100, R152, R78.reuse, R100 ;  /* 0x0000004e9864723c */ /* 0x080fe20000081064 */
[----:B------:R-:W2:Y:S04]  /*119b0*/  LDL R11, [R1+0x74] ;  /* 0x00007400010b7983 */ /* 0x000ea80000100800 */
[----:B------:R4:W-:Y:S03]  /*119c0*/  LDGSTS.E [R8+0x7200], [R6.64], P1 ;  /* 0x0720000006087fae */ /* 0x0009e60008921844 */
[----:B------:R-:W-:Y:S01]  /*119d0*/  HMMA.1688.F32.TF32 R76, R144, R78, R12 ;  /* 0x0000004e904c723c */ /* 0x000fe2000008100c */
[----:B------:R-:W2:Y:S04]  /*119e0*/  LDL R15, [R1+0x14] ;  /* 0x00001400010f7983 */ /* 0x000ea80000100800 */
[----:B------:R-:W2:Y:S04]  /*119f0*/  LDL R14, [R1+0x50] ;  /* 0x00005000010e7983 */ /* 0x000ea80000100800 */
[----:B------:R-:W2:Y:S04]  /*11a00*/  LDL R13, [R1+0x54] ;  /* 0x00005400010d7983 */ /* 0x000ea80000100800 */
[----:B------:R-:W2:Y:S01]  /*11a10*/  LDL R12, [R1+0x70] ;  /* 0x00007000010c7983 */ /* 0x000ea20000100800 */
[----:B----4-:R-:W-:-:S03]  /*11a20*/  IADD3 R6, P1, R3, R10, RZ ;  /* 0x0000000a03067210 */ /* 0x010fc60007f3e0ff */
[----:B------:R-:W4:Y:S02]  /*11a30*/  LDL R10, [R1+0x30] ;  /* 0x00003000010a7983 */ /* 0x000f240000100800 */
[----:B---3--:R-:W-:Y:S01]  /*11a40*/  IMAD.X R7, R2, 0x1, R9, P1 ;  /* 0x0000000102077824 */ /* 0x008fe200008e0609 */
[----:B------:R-:W-:-:S04]  /*11a50*/  LOP3.LUT R9, R252, 0x40, RZ, 0x3c, !PT ;  /* 0x00000040fc097812 */ /* 0x000fc800078e3cff */
[----:B------:R1:W-:Y:S02]  /*11a60*/  LDGSTS.E [R8+0x7a00], [R6.64], P0 ;  /* 0x07a0000006087fae */ /* 0x0003e40008121844 */
[----:B-1----:R-:W-:Y:S02]  /*11a70*/  IMAD R8, R197, 0x8000, R9 ;  /* 0x00008000c5087824 */ /* 0x002fe400078e0209 */
[----:B------:R-:W3:Y:S01]  /*11a80*/  LDL R9, [R1+0x34] ;  /* 0x0000340001097983 */ /* 0x000ee20000100800 */
[----:B------:R-:W-:-:S04]  /*11a90*/  ISETP.GT.AND P0, PT, R4, 0x2, PT ;  /* 0x000000020400780c */ /* 0x000fc80003f04270 */
[----:B------:R-:W-:Y:S02]  /*11aa0*/  SEL R6, RZ, 0x4, !P0 ;  /* 0x00000004ff067807 */ /* 0x000fe40004000000 */
        /* <DEDUP_REMOVED lines=101> */
[C---:B------:R-:W-:Y:S01]  /*12100*/  IMAD.X R7, R2.reuse, 0x1, R15, P2 ;  /* 0x0000000102077824 */ /* 0x040fe200010e060f */
[-C--:B------:R-:W-:Y:S01]  /*12110*/  HMMA.1688.F32.TF32 R120, R188, R30.reuse, R120 ;  /* 0x0000001ebc78723c */ /* 0x080fe20000081078 */
[----:B------:R-:W2:Y:S04]  /*12120*/  LDL R15, [R1+0x5c] ;  /* 0x00005c00010f7983 */ /* 0x000ea80000100800 */
[----:B------:R1:W-:Y:S02]  /*12130*/  LDGSTS.E [R8+0x6400], [R6.64], P1 ;  /* 0x0640000006087fae */ /* 0x0003e40008921844 */
[----:B-1----:R-:W-:Y:S01]  /*12140*/  IADD3 R6, P1, R3, R14, RZ ;  /* 0x0000000e03067210 */ /* 0x002fe20007f3e0ff */
[----:B------:R-:W-:Y:S01]  /*12150*/  HMMA.1688.F32.TF32 R96, R152, R30, R96 ;  /* 0x0000001e9860723c */ /* 0x000fe20000081060 */
[----:B------:R-:W2:Y:S03]  /*12160*/  LDL R14, [R1+0x78] ;  /* 0x00007800010e7983 */ /* 0x000ea60000100800 */
[----:B------:R-:W-:-:S02]  /*12170*/  IMAD.X R7, R2, 0x1, R13, P1 ;  /* 0x0000000102077824 */ /* 0x000fc400008e060d */
        /* <DEDUP_REMOVED lines=10> */
[C---:B------:R-:W-:Y:S01]  /*12220*/  IADD3 R6, P2, R3.reuse, R12, RZ ;  /* 0x0000000c03067210 */ /* 0x040fe20007f5e0ff */
[----:B------:R-:W-:Y:S01]  /*12230*/  HMMA.1688.F32.TF32 R28, R144, R30, R16 ;  /* 0x0000001e901c723c */ /* 0x000fe20000081010 */
[----:B------:R-:W2:Y:S03]  /*12240*/  LDL R19, [R1+0x1c] ;  /* 0x00001c0001137983 */ /* 0x000ea60000100800 */
[----:B------:R-:W-:Y:S01]  /*12250*/  IMAD.X R7, R2, 0x1, R11, P2 ;  /* 0x0000000102077824 */ /* 0x000fe200010e060b */
[----:B------:R-:W2:Y:S04]  /*12260*/  LDL R18, [R1+0x38] ;  /* 0x0000380001127983 */ /* 0x000ea80000100800 */
[----:B------:R-:W2:Y:S04]  /*12270*/  LDL R11, [R1+0x18] ;  /* 0x00001800010b7983 */ /* 0x000ea80000100800 */
[----:B------:R4:W-:Y:S04]  /*12280*/  LDGSTS.E [R8+0x7400], [R6.64], P1 ;  /* 0x0740000006087fae */ /* 0x0009e80008921844 */
[----:B------:R-:W2:Y:S04]  /*12290*/  LDL R17, [R1+0x3c] ;  /* 0x00003c0001117983 */ /* 0x000ea80000100800 */
[----:B------:R-:W2:Y:S04]  /*122a0*/  LDL R16, [R1+0x58] ;  /* 0x0000580001107983 */ /* 0x000ea80000100800 */
[----:B------:R-:W2:Y:S01]  /*122b0*/  LDL R12, [R1+0x98] ;  /* 0x00009800010c7983 */ /* 0x000ea20000100800 */
[----:B----4-:R-:W-:-:S05]  /*122c0*/  IADD3 R6, P1, R3, R10, RZ ;  /* 0x0000000a03067210 */ /* 0x010fca0007f3e0ff */
[----:B---3--:R-:W-:-:S05]  /*122d0*/  IMAD.X R7, R2, 0x1, R9, P1 ;  /* 0x0000000102077824 */ /* 0x008fca00008e0609 */
[----:B------:R1:W-:Y:S01]  /*122e0*/  LDGSTS.E [R8+0x7c00], [R6.64], P0 ;  /* 0x07c0000006087fae */ /* 0x0003e20008121844 */
[----:B------:R-:W-:-:S04]  /*122f0*/  ISETP.GT.AND P0, PT, R4, 0x3, PT ;  /* 0x000000030400780c */ /* 0x000fc80003f04270 */
[----:B-1----:R-:W-:Y:S02]  /*12300*/  SEL R6, RZ, 0x4, !P0 ;  /* 0x00000004ff067807 */ /* 0x002fe40004000000 */
[----:B------:R-:W-:Y:S02]  /*12310*/  ISETP.GT.AND P0, PT, R4, 0x7, PT ;  /* 0x000000070400780c */ /* 0x000fe40003f04270 */
[----:B------:R-:W-:Y:S02]  /*12320*/  SEL R6, R6, RZ, !P5 ;  /* 0x000000ff06067207 */ /* 0x000fe40006800000 */
[----:B------:R-:W-:Y:S02]  /*12330*/  SEL R7, RZ, 0x4, !P0 ;  /* 0x00000004ff077807 */ /* 0x000fe40004000000 */
[----:B------:R-:W-:Y:S02]  /*12340*/  ISETP.NE.U32.AND P2, PT, R6, RZ, PT ;  /* 0x000000ff0600720c */ /* 0x000fe40003f45070 */
[----:B------:R-:W-:-:S02]  /*12350*/  IADD3 R6, P0, R3, R210, RZ ;  /* 0x000000d203067210 */ /* 0x000fc40007f1e0ff */
[----:B------:R-:W-:Y:S02]  /*12360*/  LOP3.LUT R9, R252, 0x60, RZ, 0x3c, !PT ;  /* 0x00000060fc097812 */ /* 0x000fe400078e3cff */
[----:B------:R-:W-:Y:S01]  /*12370*/  SEL R8, R7, RZ, !P5 ;  /* 0x000000ff07087207 */ /* 0x000fe20006800000 */
[----:B------:R-:W-:Y:S01]  /*12380*/  IMAD.X R7, R2, 0x1, R211, P0 ;  /* 0x0000000102077824 */ /* 0x000fe200000e06d3 */
[----:B------:R-:W-:Y:S01]  /*12390*/  ISETP.GT.AND P1, PT, R4, 0xb, PT ;  /* 0x0000000b0400780c */ /* 0x000fe20003f24270 */
[----:B------:R-:W-:Y:S01]  /*123a0*/  IMAD R32, R197, 0x8000, R9 ;  /* 0x00008000c5207824 */ /* 0x000fe200078e0209 */
[----:B------:R-:W-:Y:S02]  /*123b0*/  ISETP.NE.U32.AND P0, PT, R8, RZ, PT ;  /* 0x000000ff0800720c */ /* 0x000fe40003f05070 */
[----:B------:R-:W-:Y:S02]  /*123c0*/  SEL R8, RZ, 0x4, !P1 ;  /* 0x00000004ff087807 */ /* 0x000fe40004800000 */
[----:B------:R1:W-:Y:S01]  /*123d0*/  LDGSTS.E [R32+0x600], [R6.64], P2 ;  /* 0x0060000006207fae */ /* 0x0003e20009121844 */
[----:B------:R-:W-:-:S02]  /*123e0*/  ISETP.GT.AND P1, PT, R4, 0xf, PT ;  /* 0x0000000f0400780c */ /* 0x000fc40003f24270 */
[----:B------:R-:W-:Y:S02]  /*123f0*/  SEL R8, R8, RZ, !P5 ;  /* 0x000000ff08087207 */ /* 0x000fe40006800000 */
[----:B------:R-:W-:Y:S02]  /*12400*/  SEL R10, RZ, 0x4, !P1 ;  /* 0x00000004ff0a7807 */ /* 0x000fe40004800000 */
[----:B-1----:R-:W-:-:S05]  /*12410*/  IADD3 R6, P2, R3, R218, RZ ;  /* 0x000000da03067210 */ /* 0x002fca0007f5e0ff */
[----:B------:R-:W-:Y:S01]  /*12420*/  IMAD.X R7, R2, 0x1, R219, P2 ;  /* 0x0000000102077824 */ /* 0x000fe200010e06db */
[----:B------:R-:W-:Y:S02]  /*12430*/  ISETP.NE.U32.AND P2, PT, R8, RZ, PT ;  /* 0x000000ff0800720c */ /* 0x000fe40003f45070 */
[----:B------:R-:W-:Y:S02]  /*12440*/  IADD3 R8, P3, R3, R226, RZ ;  /* 0x000000e203087210 */ /* 0x000fe40007f7e0ff */
[----:B------:R-:W-:Y:S01]  /*12450*/  SEL R10, R10, RZ, !P5 ;  /* 0x000000ff0a0a7207 */ /* 0x000fe20006800000 */
[----:B------:R1:W-:Y:S01]  /*12460*/  LDGSTS.E [R32+0xe00], [R6.64], P0 ;  /* 0x00e0000006207fae */ /* 0x0003e20008121844 */
[----:B------:R-:W-:Y:S01]  /*12470*/  ISETP.GT.AND P0, PT, R4, 0x13, PT ;  /* 0x000000130400780c */ /* 0x000fe20003f04270 */
[----:B------:R-:W-:Y:S01]  /*12480*/  IMAD.X R9, R2, 0x1, R227, P3 ;  /* 0x0000000102097824 */ /* 0x000fe200018e06e3 */
[----:B------:R-:W-:-:S05]  /*12490*/  ISETP.NE.U32.AND P3, PT, R10, RZ, PT ;  /* 0x000000ff0a00720c */ /* 0x000fca0003f65070 */
[----:B------:R3:W-:Y:S01]  /*124a0*/  LDGSTS.E [R32+0x1600], [R8.64], P2 ;  /* 0x0160000008207fae */ /* 0x0007e20009121844 */
[----:B-1----:R-:W-:Y:S02]  /*124b0*/  SEL R7, RZ, 0x4, !P0 ;  /* 0x00000004ff077807 */ /* 0x002fe40004000000 */
[----:B------:R-:W-:Y:S02]  /*124c0*/  IADD3 R6, P0, R3, R234, RZ ;  /* 0x000000ea03067210 */ /* 0x000fe40007f1e0ff */
[----:B---3--:R-:W-:-:S03]  /*124d0*/  SEL R8, R7, RZ, !P5 ;  /* 0x000000ff07087207 */ /* 0x008fc60006800000 */
[----:B------:R-:W-:Y:S01]  /*124e0*/  IMAD.X R7, R2, 0x1, R235, P0 ;  /* 0x0000000102077824 */ /* 0x000fe200000e06eb */
[----:B------:R-:W-:-:S04]  /*124f0*/  ISETP.NE.U32.AND P0, PT, R8, RZ, PT ;  /* 0x000000ff0800720c */ /* 0x000fc80003f05070 */
[----:B------:R1:W-:Y:S02]  /*12500*/  LDGSTS.E [R32+0x1e00], [R6.64], P3 ;  /* 0x01e0000006207fae */ /* 0x0003e40009921844 */
[----:B-1----:R-:W-:-:S05]  /*12510*/  IADD3 R6, P2, R3, R242, RZ ;  /* 0x000000f203067210 */ /* 0x002fca0007f5e0ff */
[----:B------:R-:W-:-:S05]  /*12520*/  IMAD.X R7, R2, 0x1, R243, P2 ;  /* 0x0000000102077824 */ /* 0x000fca00010e06f3 */
[----:B------:R1:W-:Y:S01]  /*12530*/  LDGSTS.E [R32+0x2600], [R6.64], P0 ;  /* 0x0260000006207fae */ /* 0x0003e20008121844 */
[----:B------:R-:W-:-:S04]  /*12540*/  ISETP.GT.AND P0, PT, R4, 0x1f, PT ;  /* 0x0000001f0400780c */ /* 0x000fc80003f04270 */
[----:B-1----:R-:W-:Y:S02]  /*12550*/  SEL R7, RZ, 0x4, !P0 ;  /* 0x00000004ff077807 */ /* 0x002fe40004000000 */
[----:B--2---:R-:W-:Y:S02]  /*12560*/  IADD3 R6, P0, R3, R11, RZ ;  /* 0x0000000b03067210 */ /* 0x004fe40007f1e0ff */
[----:B------:R-:W2:Y:S01]  /*12570*/  LDL R11, [R1+0x9c] ;  /* 0x00009c00010b7983 */ /* 0x000ea20000100800 */
[----:B------:R-:W-:-:S04]  /*12580*/  ISETP.GT.AND P1, PT, R4, 0x17, PT ;  /* 0x000000170400780c */ /* 0x000fc80003f24270 */
[----:B------:R-:W-:Y:S02]  /*12590*/  SEL R8, RZ, 0x4, !P1 ;  /* 0x00000004ff087807 */ /* 0x000fe40004800000 */
[----:B------:R-:W-:Y:S02]  /*125a0*/  ISETP.GT.AND P1, PT, R4, 0x1b, PT ;  /* 0x0000001b0400780c */ /* 0x000fe40003f24270 */
[----:B------:R-:W-:Y:S02]  /*125b0*/  SEL R8, R8, RZ, !P5 ;  /* 0x000000ff08087207 */ /* 0x000fe40006800000 */
[----:B------:R-:W-:Y:S02]  /*125c0*/  SEL R10, RZ, 0x4, !P1 ;  /* 0x00000004ff0a7807 */ /* 0x000fe40004800000 */
[----:B------:R-:W-:Y:S02]  /*125d0*/  ISETP.NE.U32.AND P2, PT, R8, RZ, PT ;  /* 0x000000ff0800720c */ /* 0x000fe40003f45070 */
[----:B------:R-:W-:-:S02]  /*125e0*/  IADD3 R8, P3, R3, R250, RZ ;  /* 0x000000fa03087210 */ /* 0x000fc40007f7e0ff */
[----:B------:R-:W-:-:S03]  /*125f0*/  SEL R10, R10, RZ, !P5 ;  /* 0x000000ff0a0a7207 */ /* 0x000fc60006800000 */
[----:B------:R-:W-:Y:S01]  /*12600*/  IMAD.X R9, R2, 0x1, R251, P3 ;  /* 0x0000000102097824 */ /* 0x000fe200018e06fb */
[----:B------:R-:W-:Y:S02]  /*12610*/  ISETP.NE.U32.AND P3, PT, R10, RZ, PT ;  /* 0x000000ff0a00720c */ /* 0x000fe40003f65070 */
[----:B------:R-:W-:-:S03]  /*12620*/  ISETP.GT.AND P1, PT, R4, 0x23, PT ;  /* 0x000000230400780c */ /* 0x000fc60003f24270 */
[----:B------:R1:W-:Y:S02]  /*12630*/  LDGSTS.E [R32+0x2e00], [R8.64], P2 ;  /* 0x02e0000008207fae */ /* 0x0003e40009121844 */
[----:B-1----:R-:W-:Y:S01]  /*12640*/  SEL R8, R7, RZ, !P5 ;  /* 0x000000ff07087207 */ /* 0x002fe20006800000 */
[----:B------:R-:W-:-:S03]  /*12650*/  IMAD.X R7, R2, 0x1, R19, P0 ;  /* 0x0000000102077824 */ /* 0x000fc600000e0613 */
[----:B------:R-:W-:Y:S02]  /*12660*/  ISETP.NE.U32.AND P0, PT, R8, RZ, PT ;  /* 0x000000ff0800720c */ /* 0x000fe40003f05070 */
[----:B------:R-:W-:Y:S01]  /*12670*/  SEL R8, RZ, 0x4, !P1 ;  /* 0x00000004ff087807 */ /* 0x000fe20004800000 */
[----:B------:R1:W-:Y:S01]  /*12680*/  LDGSTS.E [R32+0x3600], [R6.64], P3 ;  /* 0x0360000006207fae */ /* 0x0003e20009921844 */
[----:B------:R-:W-:Y:S02]  /*12690*/  ISETP.GT.AND P1, PT, R4, 0x27, PT ;  /* 0x000000270400780c */ /* 0x000fe40003f24270 */
        /* <DEDUP_REMOVED lines=10> */
[----:B------:R-:W-:Y:S02]  /*12740*/  ISETP.NE.U32.AND P3, PT, R10, RZ, PT ;  /* 0x000000ff0a00720c */ /* 0x000fe40003f65070 */
[----:B------:R-:W3:Y:S04]  /*12750*/  LDL R10, [R1+0xf8] ;  /* 0x0000f800010a7983 */ /* 0x000ee80000100800 */
[----:B------:R4:W-:Y:S01]  /*12760*/  LDGSTS.E [R32+0x4600], [R8.64], P2 ;  /* 0x0460000008207fae */ /* 0x0009e20009121844 */
[----:B-1----:R-:W-:-:S02]  /*12770*/  SEL R7, RZ, 0x4, !P0 ;  /* 0x00000004ff077807 */ /* 0x002fc40004000000 */
[----:B------:R-:W-:Y:S02]  /*12780*/  IADD3 R6, P0, R3, R14, RZ ;  /* 0x0000000e03067210 */ /* 0x000fe40007f1e0ff */
[----:B------:R-:W3:Y:S01]  /*12790*/  LDL R14, [R1+0x118] ;  /* 0x00011800010e7983 */ /* 0x000ee20000100800 */
[----:B----4-:R-:W-:Y:S02]  /*127a0*/  SEL R8, R7, RZ, !P5 ;  /* 0x000000ff07087207 */ /* 0x010fe40006800000 */
[----:B------:R-:W-:Y:S01]  /*127b0*/  IMAD.X R7, R2, 0x1, R13, P0 ;  /* 0x0000000102077824 */ /* 0x000fe200000e060d */
[----:B------:R-:W4:Y:S04]  /*127c0*/  LDL R9, [R1+0xdc] ;  /* 0x0000dc0001097983 */ /* 0x000f280000100800 */
[----:B------:R-:W3:Y:S04]  /*127d0*/  LDL R13, [R1+0xb8] ;  /* 0x0000b800010d7983 */ /* 0x000ee80000100800 */
[----:B------:R1:W-:Y:S02]  /*127e0*/  LDGSTS.E [R32+0x4e00], [R6.64], P3 ;  /* 0x04e0000006207fae */ /* 0x0003e40009921844 */
[----:B-1----:R-:W-:-:S02]  /*127f0*/  IADD3 R6, P2, R3, R12, RZ ;  /* 0x0000000c03067210 */ /* 0x002fc40007f5e0ff */
[----:B------:R-:W4:Y:S01]  /*12800*/  LDL R12, [R1+0xbc] ;  /* 0x0000bc00010c7983 */ /* 0x000f220000100800 */
[-C--:B------:R-:W-:Y:S08]  /*12810*/  HMMA.1688.F32.TF32 R116, R188, R26.reuse, R116 ;  /* 0x0000001abc74723c */ /* 0x080ff00000081074 */
[-C--:B------:R-:W-:Y:S08]  /*12820*/  HMMA.1688.F32.TF32 R84, R152, R26.reuse, R84 ;  /* 0x0000001a9854723c */ /* 0x080ff00000081054 */
[----:B------:R-:W-:Y:S01]  /*12830*/  HMMA.1688.F32.TF32 R24, R144, R26, R60 ;  /* 0x0000001a9018723c */ /* 0x000fe2000008103c */
[----:B------:R-:W4:Y:S04]  /*12840*/  LDL R63, [R1+0xfc] ;  /* 0x0000fc00013f7983 */ /* 0x000f280000100800 */
[----:B------:R-:W4:Y:S03]  /*12850*/  LDL R62, [R1+0x11c] ;  /* 0x00011c00013e7983 */ /* 0x000f260000100800 */
[-C--:B------:R-:W-:Y:S01]  /*12860*/  HMMA.1688.F32.TF32 R112, R188, R22.reuse, R176 ;  /* 0x00000016bc70723c */ /* 0x080fe200000810b0 */
[----:B------:R-:W4:Y:S04]  /*12870*/  LDL R61, [R1+0x140] ;  /* 0x00014000013d7983 */ /* 0x000f280000100800 */
[----:B------:R-:W4:Y:S03]  /*12880*/  LDL R60, [R1+0x13c] ;  /* 0x00013c00013c7983 */ /* 0x000f260000100800 */
[-C--:B------:R-:W-:Y:S08]  /*12890*/  HMMA.1688.F32.TF32 R88, R152, R22.reuse, R88 ;  /* 0x000000169858723c */ /* 0x080ff00000081058 */
[----:B------:R-:W-:Y:S01]  /*128a0*/  HMMA.1688.F32.TF32 R20, R144, R22, R80 ;  /* 0x000000169014723c */ /* 0x000fe20000081050 */
[----:B------:R-:W4:Y:S01]  /*128b0*/  LDL R80, [R1+0x138] ;  /* 0x0001380001507983 */ /* 0x000f220000100800 */
[----:B------:R-:W-:-:S02]  /*128c0*/  ISETP.GT.AND P1, PT, R4, 0x2f, PT ;  /* 0x0000002f0400780c */ /* 0x000fc40003f24270 */
[----:B------:R-:W-:Y:S01]  /*128d0*/  ISETP.NE.U32.AND P0, PT, R8, RZ, PT ;  /* 0x000000ff0800720c */ /* 0x000fe20003f05070 */
[----:B------:R-:W4:Y:S01]  /*128e0*/  LDL R81, [R1+0x218] ;  /* 0x0002180001517983 */ /* 0x000f220000100800 */
[----:B--2---:R-:W-:-:S03]  /*128f0*/  IMAD.X R7, R2, 0x1, R11, P2 ;  /* 0x0000000102077824 */ /* 0x004fc600010e060b */
[----:B------:R-:W2:Y:S01]  /*12900*/  LDL R11, [R1+0xd8] ;  /* 0x0000d800010b7983 */ /* 0x000ea20000100800 */
[----:B------:R-:W-:Y:S02]  /*12910*/  SEL R8, RZ, 0x4, !P1 ;  /* 0x00000004ff087807 */ /* 0x000fe40004800000 */
[----:B------:R-:W-:-:S05]  /*12920*/  ISETP.GT.AND P1, PT, R4, 0x33, PT ;  /* 0x000000330400780c */ /* 0x000fca0003f24270 */
[----:B------:R1:W-:Y:S01]  /*12930*/  LDGSTS.E [R32+0x5600], [R6.64], P0 ;  /* 0x0560000006207fae */ /* 0x0003e20008121844 */
[----:B------:R-:W-:Y:S02]  /*12940*/  SEL R8, R8, RZ, !P5 ;  /* 0x000000ff08087207 */ /* 0x000fe40006800000 */
[----:B------:R-:W-:Y:S02]  /*12950*/  ISETP.GT.AND P2, PT, R4, 0x37, PT ;  /* 0x000000370400780c */ /* 0x000fe40003f44270 */
[----:B------:R-:W-:Y:S02]  /*12960*/  ISETP.NE.U32.AND P6, PT, R8, RZ, PT ;  /* 0x000000ff0800720c */ /* 0x000fe40003fc5070 */
[----:B------:R-:W-:Y:S02]  /*12970*/  SEL R8, RZ, 0x4, !P1 ;  /* 0x00000004ff087807 */ /* 0x000fe40004800000 */
[----:B------:R-:W-:Y:S02]  /*12980*/  ISETP.GT.AND P0, PT, R4, 0x3b, PT ;  /* 0x0000003b0400780c */ /* 0x000fe40003f04270 */
[----:B-1----:R-:W-:-:S02]  /*12990*/  SEL R6, RZ, 0x4, !P2 ;  /* 0x00000004ff067807 */ /* 0x002fc40005000000 */
[----:B------:R-:W-:Y:S02]  /*129a0*/  SEL R8, R8, RZ, !P5 ;  /* 0x000000ff08087207 */ /* 0x000fe40006800000 */
[----:B------:R-:W-:Y:S02]  /*129b0*/  ISETP.GT.AND P1, PT, R4, 0x3f, PT ;  /* 0x0000003f0400780c */ /* 0x000fe40003f24270 */
[----:B------:R-:W-:Y:S02]  /*129c0*/  SEL R6, R6, RZ, !P5 ;  /* 0x000000ff06067207 */ /* 0x000fe40006800000 */
[----:B------:R-:W-:Y:S02]  /*129d0*/  SEL R7, RZ, 0x4, !P0 ;  /* 0x00000004ff077807 */ /* 0x000fe40004000000 */
[----:B------:R-:W-:Y:S02]  /*129e0*/  ISETP.NE.U32.AND P0, PT, R8, RZ, PT ;  /* 0x000000ff0800720c */ /* 0x000fe40003f05070 */
[----:B------:R-:W-:-:S02]  /*129f0*/  SEL R8, RZ, 0x4, !P1 ;  /* 0x00000004ff087807 */ /* 0x000fc40004800000 */
[----:B------:R-:W-:Y:S02]  /*12a00*/  ISETP.NE.U32.AND P3, PT, R6, RZ, PT ;  /* 0x000000ff0600720c */ /* 0x000fe40003f65070 */
[----:B------:R-:W-:Y:S02]  /*12a10*/  SEL R7, R7, RZ, !P5 ;  /* 0x000000ff07077207 */ /* 0x000fe40006800000 */
[----:B------:R-:W-:Y:S02]  /*12a20*/  SEL R8, R8, RZ, !P5 ;  /* 0x000000ff08087207 */ /* 0x000fe40006800000 */
[----:B------:R-:W-:Y:S01]  /*12a30*/  ISETP.NE.U32.AND P2, PT, R7, RZ, PT ;  /* 0x000000ff0700720c */ /* 0x000fe20003f45070 */
[-C--:B------:R-:W-:Y:S01]  /*12a40*/  HMMA.1688.F32.TF32 R16, R144, R38.reuse, R68 ;  /* 0x000000269010723c */ /* 0x080fe20000081044 */
[----:B------:R-:W2:Y:S04]  /*12a50*/  LDL R70, [R1+0x180] ;  /* 0x0001800001467983 */ /* 0x000ea80000100800 */
[----:B------:R-:W2:Y:S04]  /*12a60*/  LDL R69, [R1+0x1a0] ;  /* 0x0001a00001457983 */ /* 0x000ea80000100800 */
[----:B------:R-:W2:Y:S01]  /*12a70*/  LDL R68, [R1+0x184] ;  /* 0x0001840001447983 */ /* 0x000ea20000100800 */
[-C--:B------:R-:W-:Y:S03]  /*12a80*/  HMMA.1688.F32.TF32 R136, R188, R38.reuse, R172 ;  /* 0x00000026bc88723c */ /* 0x080fe600000810ac */
[----:B------:R-:W2:Y:S05]  /*12a90*/  LDL R71, [R1+0x238] ;  /* 0x0002380001477983 */ /* 0x000eaa0000100800 */
[----:B------:R-:W-:Y:S01]  /*12aa0*/  HMMA.1688.F32.TF32 R168, R152, R38, R168 ;  /* 0x0000002698a8723c */ /* 0x000fe200000810a8 */
[----:B------:R-:W2:Y:S04]  /*12ab0*/  LDL R39, [R1+0x1c4] ;  /* 0x0001c40001277983 */ /* 0x000ea80000100800 */
[----:B------:R-:W2:Y:S01]  /*12ac0*/  LDL R38, [R1+0x1e4] ;  /* 0x0001e40001267983 */ /* 0x000ea20000100800 */
[----:B---3--:R-:W-:-:S02]  /*12ad0*/  IADD3 R6, P1, R3, R13, RZ ;  /* 0x0000000d03067210 */ /* 0x008fc40007f3e0ff */
[----:B------:R-:W-:-:S04]  /*12ae0*/  LOP3.LUT R13, R196, 0x3f, RZ, 0xc0, !PT ;  /* 0x0000003fc40d7812 */ /* 0x000fc800078ec0ff */
[----:B------:R-:W-:Y:S01]  /*12af0*/  ISETP.GE.AND P4, PT, R13, R4, PT ;  /* 0x000000040d00720c */ /* 0x000fe20003f86270 */
[----:B----4-:R-:W-:Y:S01]  /*12b00*/  IMAD.X R7, R2, 0x1, R12, P1 ;  /* 0x0000000102077824 */ /* 0x010fe200008e060c */
[----:B------:R-:W-:Y:S02]  /*12b10*/  ISETP.NE.U32.AND P1, PT, R8, RZ, PT ;  /* 0x000000ff0800720c */ /* 0x000fe40003f25070 */
[----:B------:R-:W-:Y:S02]  /*12b20*/  SEL R8, RZ, 0x4, P4 ;  /* 0x00000004ff087807 */ /* 0x000fe40002000000 */
[----:B------:R1:W-:Y:S02]  /*12b30*/  LDGSTS.E [R32+0x5e00], [R6.64], P6 ;  /* 0x05e0000006207fae */ /* 0x0003e4000b121844 */
[----:B------:R-:W-:Y:S02]  /*12b40*/  SEL R8, R8, RZ, !P5 ;  /* 0x000000ff08087207 */ /* 0x000fe40006800000 */
[----:B------:R-:W-:-:S02]  /*12b50*/  IADD3 R14, P6, R3, R14, RZ ;  /* 0x0000000e030e7210 */ /* 0x000fc40007fde0ff */
[----:B-1----:R-:W-:-:S05]  /*12b60*/  IADD3 R6, P5, R3, R10, RZ ;  /* 0x0000000a03067210 */ /* 0x002fca0007fbe0ff */
[C---:B------:R-:W-:Y:S02]  /*12b70*/  IMAD.X R7, R2.reuse, 0x1, R63, P5 ;  /* 0x0000000102077824 */ /* 0x040fe400028e063f */
[----:B------:R-:W3:Y:S01]  /*12b80*/  LDL R63, [R1+0x1a4] ;  /* 0x0001a400013f7983 */ /* 0x000ee20000100800 */
[----:B------:R-:W-:-:S03]  /*12b90*/  IMAD.X R15, R2, 0x1, R62, P6 ;  /* 0x00000001020f7824 */ /* 0x000fc600030e063e */
[----:B------:R-:W4:Y:S01]  /*12ba0*/  LDL R62, [R1+0x1e0] ;  /* 0x0001e000013e7983 */ /* 0x000f220000100800 */
[-C--:B------:R-:W-:Y:S08]  /*12bb0*/  HMMA.1688.F32.TF32 R164, R188, R34.reuse, R164 ;  /* 0x00000022bca4723c */ /* 0x080ff000000810a4 */
[----:B------:R-:W-:Y:S01]  /*12bc0*/  HMMA.1688.F32.TF32 R160, R152, R34, R160 ;  /* 0x0000002298a0723c */ /* 0x000fe200000810a0 */
[----:B--2---:R-:W-:-:S05]  /*12bd0*/  IADD3 R12, P4, R3, R11, RZ ;  /* 0x0000000b030c7210 */ /* 0x004fca0007f9e0ff */
[----:B------:R-:W-:Y:S01]  /*12be0*/  IMAD.X R13, R2, 0x1, R9, P4 ;  /* 0x00000001020d7824 */ /* 0x000fe200020e0609 */
[----:B------:R-:W-:Y:S02]  /*12bf0*/  ISETP.NE.U32.AND P4, PT, R8, RZ, PT ;  /* 0x000000ff0800720c */ /* 0x000fe40003f85070 */
[----:B------:R-:W-:Y:S01]  /*12c00*/  HMMA.1688.F32.TF32 R8, R144, R34, R64 ;  /* 0x000000229008723c */ /* 0x000fe20000081040 */
[----:B------:R-:W2:Y:S04]  /*12c10*/  LDL R64, [R1+0x1c0] ;  /* 0x0001c00001407983 */ /* 0x000ea80000100800 */
[----:B------:R1:W-:Y:S04]  /*12c20*/  LDGSTS.E [R32+0x6600], [R12.64], P0 ;  /* 0x066000000c207fae */ /* 0x0003e80008121844 */
[----:B------:R1:W-:Y:S04]  /*12c30*/  LDGSTS.E [R32+0x6e00], [R6.64], P3 ;  /* 0x06e0000006207fae */ /* 0x0003e80009921844 */
[----:B------:R1:W-:Y:S02]  /*12c40*/  LDGSTS.E [R32+0x7600], [R14.64], P2 ;  /* 0x076000000e207fae */ /* 0x0003e40009121844 */
[----:B-1----:R-:W-:-:S02]  /*12c50*/  IADD3 R12, P0, R3, R80, RZ ;  /* 0x00000050030c7210 */ /* 0x002fc40007f1e0ff */
[----:B------:R-:W2:Y:S01]  /*12c60*/  LDL R34, [R1+0x224] ;  /* 0x0002240001227983 */ /* 0x000ea20000100800 */
[----:B------:R-:W-:-:S03]  /*12c70*/  IADD3 R6, P3, R5, R61, RZ ;  /* 0x0000003d05067210 */ /* 0x000fc60007f7e0ff */
[----:B------:R-:W2:Y:S01]  /*12c80*/  LDL R35, [R1+0x260] ;  /* 0x0002600001237983 */ /* 0x000ea20000100800 */
[----:B------:R-:W-:-:S03]  /*12c90*/  IMAD.X R13, R2, 0x1, R60, P0 ;  /* 0x00000001020d7824 */ /* 0x000fc600000e063c */
[----:B------:R-:W2:Y:S01]  /*12ca0*/  LDL R61, [R1+0x200] ;  /* 0x00020000013d7983 */ /* 0x000ea20000100800 */
[----:B------:R-:W-:-:S03]  /*12cb0*/  IADD3 R14, P0, R5, R37, RZ ;  /* 0x00000025050e7210 */ /* 0x000fc60007f1e0ff */
[----:B------:R-:W2:Y:S04]  /*12cc0*/  LDL R37, [R1+0x204] ;  /* 0x0002040001257983 */ /* 0x000ea80000100800 */
[----:B------:R-:W2:Y:S01]  /*12cd0*/  LDL R60, [R1+0x220] ;  /* 0x00022000013c7983 */ /* 0x000ea20000100800 */
[----:B------:R-:W-:-:S03]  /*12ce0*/  IMAD.X R15, R0, 0x1, R36, P0 ;  /* 0x00000001000f7824 */ /* 0x000fc600000e0624 */
[----:B------:R-:W2:Y:S01]  /*12cf0*/  LDL R36, [R1+0x240] ;  /* 0x0002400001247983 */ /* 0x000ea20000100800 */
[----:B------:R-:W-:Y:S02]  /*12d00*/  IMAD.X R7, R0, 0x1, R33, P3 ;  /* 0x0000000100077824 */ /* 0x000fe400018e0621 */
[----:B------:R-:W-:Y:S01]  /*12d10*/  IMAD R33, R197, 0x8000, R200 ;  /* 0x00008000c5217824 */ /* 0x000fe200078e02c8 */
[----:B------:R1:W-:Y:S04]  /*12d20*/  LDGSTS.E [R32+0x7e00], [R12.64], P1 ;  /* 0x07e000000c207fae */ /* 0x0003e80008921844 */
[----:B------:R-:W0:Y:S04]  /*12d30*/  LDGDEPBAR ;  /* 0x00000000000079af */ /* 0x000e280000000000 */
[----:B------:R1:W-:Y:S02]  /*12d40*/  LDGSTS.E [R33+0x18000], [R6.64], P4 ;  /* 0x1800000006217fae */ /* 0x0003e4000a121844 */
[----:B-1----:R-:W-:-:S02]  /*12d50*/  IADD3 R12, P1, R5, R70, RZ ;  /* 0x00000046050c7210 */ /* 0x002fc40007f3e0ff */
[----:B------:R-:W2:Y:S03]  /*12d60*/  LDL R32, [R1+0x244] ;  /* 0x0002440001207983 */ /* 0x000ea60000100800 */
[----:B------:R-:W-:Y:S01]  /*12d70*/  IMAD.X R13, R0, 0x1, R68, P1 ;  /* 0x00000001000d7824 */ /* 0x000fe200008e0644 */
[----:B------:R-:W2:Y:S01]  /*12d80*/  LDL R66, [R1+0x28c] ;  /* 0x00028c0001427983 */ /* 0x000ea20000100800 */
[----:B------:R-:W-:-:S03]  /*12d90*/  IADD3 R6, P0, R5, R69, RZ ;  /* 0x0000004505067210 */ /* 0x000fc60007f1e0ff */
[----:B------:R2:W-:Y:S04]  /*12da0*/  LDGSTS.E [R33+0x18800], [R14.64], P4 ;  /* 0x188000000e217fae */ /* 0x0005e8000a121844 */
[----:B------:R4:W-:Y:S04]  /*12db0*/  LDGSTS.E [R33+0x19000], [R12.64], P4 ;  /* 0x190000000c217fae */ /* 0x0009e8000a121844 */
[----:B------:R-:W2:Y:S04]  /*12dc0*/  LDL R65, [R1+0x290] ;  /* 0x0002900001417983 */ /* 0x000ea80000100800 */
[----:B------:R-:W2:Y:S04]  /*12dd0*/  LDL R68, [R1+0x2bc] ;  /* 0x0002bc0001447983 */ /* 0x000ea80000100800 */
[----:B------:R-:W2:Y:S04]  /*12de0*/  LDL R67, [R1+0x2a0] ;  /* 0x0002a00001437983 */ /* 0x000ea80000100800 */
[----:B------:R-:W2:Y:S04]  /*12df0*/  LDL R80, [R1+0x1fc] ;  /* 0x0001fc0001507983 */ /* 0x000ea80000100800 */
[----:B------:R-:W2:Y:S04]  /*12e00*/  LDL R70, [R1+0x21c] ;  /* 0x00021c0001467983 */ /* 0x000ea80000100800 */
[----:B------:R-:W2:Y:S01]  /*12e10*/  LDL R69, [R1+0x258] ;  /* 0x0002580001457983 */ /* 0x000ea20000100800 */
[----:B---3--:R-:W-:-:S03]  /*12e20*/  IMAD.X R7, R0, 0x1, R63, P0 ;  /* 0x0000000100077824 */ /* 0x008fc600000e063f */
[----:B------:R-:W3:Y:S01]  /*12e30*/  LDL R63, [R1+0x2ac] ;  /* 0x0002ac00013f7983 */ /* 0x000ee20000100800 */
[----:B----4-:R-:W-:-:S03]  /*12e40*/  IADD3 R12, P0, R5, R62, RZ ;  /* 0x0000003e050c7210 */ /* 0x010fc60007f1e0ff */
[----:B------:R-:W4:Y:S02]  /*12e50*/  LDL R62, [R1+0x2cc] ;  /* 0x0002cc00013e7983 */ /* 0x000f240000100800 */
[----:B------:R-:W-:Y:S02]  /*12e60*/  IMAD.X R13, R0, 0x1, R38, P0 ;  /* 0x00000001000d7824 */ /* 0x000fe400000e0626 */
[----:B------:R1:W-:Y:S04]  /*12e70*/  LDGSTS.E [R33+0x19800], [R6.64], P4 ;  /* 0x1980000006217fae */ /* 0x0003e8000a121844 */
[----:B------:R-:W3:Y:S01]  /*12e80*/  LDL R38, [R1+0x2ec] ;  /* 0x0002ec0001267983 */ /* 0x000ee20000100800 */
[----:B--2---:R-:W-:-:S03]  /*12e90*/  IADD3 R14, P1, R5, R64, RZ ;  /* 0x00000040050e7210 */ /* 0x004fc60007f3e0ff */
[----:B------:R-:W2:Y:S02]  /*12ea0*/  LDL R64, [R1+0x264] ;  /* 0x0002640001407983 */ /* 0x000ea40000100800 */
[----:B------:R-:W-:Y:S02]  /*12eb0*/  IMAD.X R15, R0, 0x1, R39, P1 ;  /* 0x00000001000f7824 */ /* 0x000fe400008e0627 */
[----:B------:R-:W4:Y:S04]  /*12ec0*/  LDL R39, [R1+0x2b0] ;  /* 0x0002b00001277983 */ /* 0x000f280000100800 */
[----:B------:R1:W-:Y:S04]  /*12ed0*/  LDGSTS.E [R33+0x1a000], [R14.64], P4 ;  /* 0x1a0000000e217fae */ /* 0x0003e8000a121844 */
[----:B------:R1:W-:Y:S02]  /*12ee0*/  LDGSTS.E [R33+0x1a800], [R12.64], P4 ;  /* 0x1a8000000c217fae */ /* 0x0003e4000a121844 */
[----:B-1----:R-:W-:-:S02]  /*12ef0*/  IADD3 R6, P1, R5, R61, RZ ;  /* 0x0000003d05067210 */ /* 0x002fc40007f3e0ff */
[----:B------:R-:W4:Y:S03]  /*12f00*/  LDL R61, [R1+0x2d0] ;  /* 0x0002d000013d7983 */ /* 0x000f260000100800 */
[----:B------:R-:W-:Y:S02]  /*12f10*/  IMAD.X R7, R0, 0x1, R37, P1 ;  /* 0x0000000100077824 */ /* 0x000fe400008e0625 */
[----:B------:R-:W4:Y:S01]  /*12f20*/  LDL R37, [R1+0x2f0] ;  /* 0x0002f00001257983 */ /* 0x000f220000100800 */
[----:B------:R-:W-:-:S03]  /*12f30*/  IADD3 R14, P0, R5, R60, RZ ;  /* 0x0000003c050e7210 */ /* 0x000fc60007f1e0ff */
[----:B------:R-:W4:Y:S01]  /*12f40*/  LDL R60, [R1+0x30c] ;  /* 0x00030c00013c7983 */ /* 0x000f220000100800 */
[C---:B------:R-:W-:Y:S01]  /*12f50*/  IADD3 R12, P1, R5.reuse, R36, RZ ;  /* 0x00000024050c7210 */ /* 0x040fe20007f3e0ff */
[----:B------:R-:W-:Y:S02]  /*12f60*/  IMAD.X R15, R0, 0x1, R34, P0 ;  /* 0x00000001000f7824 */ /* 0x000fe400000e0622 */
[----:B------:R-:W4:Y:S04]  /*12f70*/  LDL R36, [R1+0x32c] ;  /* 0x00032c0001247983 */ /* 0x000f280000100800 */
[----:B------:R1:W-:Y:S04]  /*12f80*/  LDGSTS.E [R33+0x1b000], [R6.64], P4 ;  /* 0x1b00000006217fae */ /* 0x0003e8000a121844 */
[----:B------:R-:W4:Y:S04]  /*12f90*/  LDL R34, [R1+0x310] ;  /* 0x0003100001227983 */ /* 0x000f280000100800 */
[----:B------:R1:W-:Y:S02]  /*12fa0*/  LDGSTS.E [R33+0x1b800], [R14.64], P4 ;  /* 0x1b8000000e217fae */ /* 0x0003e4000a121844 */
[----:B-1----:R-:W-:-:S02]  /*12fb0*/  IADD3 R6, P0, R5, R35, RZ ;  /* 0x0000002305067210 */ /* 0x002fc40007f1e0ff */
[----:B------:R-:W4:Y:S01]  /*12fc0*/  LDL R35, [R1+0x148] ;  /* 0x0001480001237983 */ /* 0x000f220000100800 */
[----:B------:R-:W-:-:S03]  /*12fd0*/  IMAD.X R13, R0, 0x1, R32, P1 ;  /* 0x00000001000d7824 */ /* 0x000fc600008e0620 */
[----:B------:R-:W4:Y:S01]  /*12fe0*/  LDL R32, [R1+0x330] ;  /* 0x0003300001207983 */ /* 0x000f220000100800 */
[----:B------:R-:W-:-:S03]  /*12ff0*/  IADD3 R14, P1, R5, R66, RZ ;  /* 0x00000042050e7210 */ /* 0x000fc60007f3e0ff */
[----:B------:R3:W-:Y:S04]  /*13000*/  LDGSTS.E [R33+0x1c000], [R12.64], P4 ;  /* 0x1c0000000c217fae */ /* 0x0007e8000a121844 */
[----:B------:R-:W4:Y:S01]  /*13010*/  LDL R66, [R1+0x18c] ;  /* 0x00018c0001427983 */ /* 0x000f220000100800 */
[----:B------:R-:W-:-:S03]  /*13020*/  IMAD.X R15, R0, 0x1, R65, P1 ;  /* 0x00000001000f7824 */ /* 0x000fc600008e0641 */
[----:B------:R-:W4:Y:S01]  /*13030*/  LDL R65, [R1+0x1c8] ;  /* 0x0001c80001417983 */ /* 0x000f220000100800 */
[C---:B--2---:R-:W-:Y:S01]  /*13040*/  IMAD.X R7, R0.reuse, 0x1, R64, P0 ;  /* 0x0000000100077824 */ /* 0x044fe200000e0640 */
[----:B---3--:R-:W-:Y:S02]  /*13050*/  IADD3 R12, P0, R5, R63, RZ ;  /* 0x0000003f050c7210 */ /* 0x008fe40007f1e0ff */
[----:B------:R-:W2:Y:S04]  /*13060*/  LDL R64, [R1+0x168] ;  /* 0x0001680001407983 */ /* 0x000ea80000100800 */
[----:B------:R-:W3:Y:S01]  /*13070*/  LDL R63, [R1+0x14c] ;  /* 0x00014c00013f7983 */ /* 0x000ee20000100800 */
[----:B----4-:R-:W-:-:S03]  /*13080*/  IMAD.X R13, R0, 0x1, R39, P0 ;  /* 0x00000001000d7824 */ /* 0x010fc600000e0627 */
[----:B------:R1:W-:Y:S04]  /*13090*/  LDGSTS.E [R33+0x1c800], [R6.64], P4 ;  /* 0x1c80000006217fae */ /* 0x0003e8000a121844 */
[----:B------:R4:W-:Y:S04]  /*130a0*/  LDGSTS.E [R33+0x1d000], [R14.64], P4 ;  /* 0x1d0000000e217fae */ /* 0x0009e8000a121844 */
[----:B------:R-:W3:Y:S01]  /*130b0*/  LDL R39, [R1+0x16c] ;  /* 0x00016c0001277983 */ /* 0x000ee20000100800 */
[----:B-1----:R-:W-:-:S03]  /*130c0*/  IADD3 R6, P1, R5, R62, RZ ;  /* 0x0000003e05067210 */ /* 0x002fc60007f3e0ff */
[----:B------:R1:W-:Y:S01]  /*130d0*/  LDGSTS.E [R33+0x1d800], [R12.64], P4 ;  /* 0x1d8000000c217fae */ /* 0x0003e2000a121844 */
[----:B----4-:R-:W-:-:S03]  /*130e0*/  IADD3 R14, P0, R5, R38, RZ ;  /* 0x00000026050e7210 */ /* 0x010fc60007f1e0ff */
[----:B------:R-:W4:Y:S04]  /*130f0*/  LDL R62, [R1+0x188] ;  /* 0x00018800013e7983 */ /* 0x000f280000100800 */
[----:B------:R-:W4:Y:S01]  /*13100*/  LDL R38, [R1+0x1a8] ;  /* 0x0001a80001267983 */ /* 0x000f220000100800 */
[----:B------:R-:W-:-:S03]  /*13110*/  IMAD.X R15, R0, 0x1, R37, P0 ;  /* 0x00000001000f7824 */ /* 0x000fc600000e0625 */
[----:B------:R-:W4:Y:S01]  /*13120*/  LDL R37, [R1+0x1ac] ;  /* 0x0001ac0001257983 */ /* 0x000f220000100800 */
[C---:B------:R-:W-:Y:S01]  /*13130*/  IMAD.X R7, R0.reuse, 0x1, R61, P1 ;  /* 0x0000000100077824 */ /* 0x040fe200008e063d */
[----:B-1----:R-:W-:Y:S02]  /*13140*/  IADD3 R12, P1, R5, R60, RZ ;  /* 0x0000003c050c7210 */ /* 0x002fe40007f3e0ff */
[----:B------:R-:W4:Y:S04]  /*13150*/  LDL R61, [R1+0x1ec] ;  /* 0x0001ec00013d7983 */ /* 0x000f280000100800 */
[----:B------:R1:W-:Y:S01]  /*13160*/  LDGSTS.E [R33+0x1e000], [R6.64], P4 ;  /* 0x1e00000006217fae */ /* 0x0003e2000a121844 */
[----:B------:R-:W-:-:S03]  /*13170*/  IMAD.X R13, R0, 0x1, R34, P1 ;  /* 0x00000001000d7824 */ /* 0x000fc600008e0622 */
[----:B------:R1:W-:Y:S04]  /*13180*/  LDGSTS.E [R33+0x1e800], [R14.64], P4 ;  /* 0x1e8000000e217fae */ /* 0x0003e8000a121844 */
[----:B------:R-:W4:Y:S01]  /*13190*/  LDL R34, [R1+0x1cc] ;  /* 0x0001cc0001227983 */ /* 0x000f220000100800 */
[----:B-1----:R-:W-:-:S03]  /*131a0*/  IADD3 R6, P2, R5, R36, RZ ;  /* 0x0000002405067210 */ /* 0x002fc60007f5e0ff */
[----:B------:R1:W-:Y:S01]  /*131b0*/  LDGSTS.E [R33+0x1f000], [R12.64], P4 ;  /* 0x1f0000000c217fae */ /* 0x0003e2000a121844 */
[----:B------:R-:W-:-:S03]  /*131c0*/  IADD3 R14, P0, R5, R35, RZ ;  /* 0x00000023050e7210 */ /* 0x000fc60007f1e0ff */
[----:B------:R-:W4:Y:S04]  /*131d0*/  LDL R36, [R1+0x1e8] ;  /* 0x0001e80001247983 */ /* 0x000f280000100800 */
[----:B------:R-:W4:Y:S01]  /*131e0*/  LDL R35, [R1+0x208] ;  /* 0x0002080001237983 */ /* 0x000f220000100800 */
[----:B------:R-:W-:Y:S01]  /*131f0*/  IMAD.X R7, R0, 0x1, R32, P2 ;  /* 0x0000000100077824 */ /* 0x000fe200010e0620 */
[----:B------:R-:W-:Y:S02]  /*13200*/  LOP3.LUT R32, R200, 0x20, RZ, 0x3c, !PT ;  /* 0x00000020c8207812 */ /* 0x000fe400078e3cff */
[----:B------:R-:W4:Y:S03]  /*13210*/  LDL R60, [R1+0x228] ;  /* 0x00022800013c7983 */ /* 0x000f260000100800 */
[----:B------:R-:W-:Y:S01]  /*13220*/  IMAD R32, R197, 0x8000, R32 ;  /* 0x00008000c5207824 */ /* 0x000fe200078e0220 */
[----:B------:R1:W-:Y:S04]  /*13230*/  LDGSTS.E [R33+0x1f800], [R6.64], P4 ;  /* 0x1f80000006217fae */ /* 0x0003e8000a121844 */
[----:B-1----:R-:W4:Y:S01]  /*13240*/  LDL R33, [R1+0x294] ;  /* 0x0002940001217983 */ /* 0x002f220000100800 */
[----:B--2---:R-:W-:-:S03]  /*13250*/  IADD3 R12, P1, R5, R64, RZ ;  /* 0x00000040050c7210 */ /* 0x004fc60007f3e0ff */
[----:B------:R-:W2:Y:S01]  /*13260*/  LDL R64, [R1+0x20c] ;  /* 0x00020c0001407983 */ /* 0x000ea20000100800 */
[----:B---3--:R-:W-:-:S03]  /*13270*/  IMAD.X R15, R0, 0x1, R63, P0 ;  /* 0x00000001000f7824 */ /* 0x008fc600000e063f */
[----:B------:R-:W3:Y:S04]  /*13280*/  LDL R63, [R1+0x248] ;  /* 0x00024800013f7983 */ /* 0x000ee80000100800 */
[----:B------:R1:W-:Y:S01]  /*13290*/  LDGSTS.E [R32+0x18200], [R14.64], P4 ;  /* 0x182000000e207fae */ /* 0x0003e2000a121844 */
[----:B------:R-:W-:-:S03]  /*132a0*/  IMAD.X R13, R0, 0x1, R39, P1 ;  /* 0x00000001000d7824 */ /* 0x000fc600008e0627 */
[----:B------:R-:W3:Y:S04]  /*132b0*/  LDL R39, [R1+0x268] ;  /* 0x0002680001277983 */ /* 0x000ee80000100800 */
[----:B------:R4:W-:Y:S02]  /*132c0*/  LDGSTS.E [R32+0x18a00], [R12.64], P4 ;  /* 0x18a000000c207fae */ /* 0x0009e4000a121844 */
[C---:B----4-:R-:W-:Y:S02]  /*132d0*/  IADD3 R6, P0, R5.reuse, R62, RZ ;  /* 0x0000003e05067210 */ /* 0x050fe40007f1e0ff */
[----:B------:R-:W4:Y:S01]  /*132e0*/  LDL R62, [R1+0x22c] ;  /* 0x00022c00013e7983 */ /* 0x000f220000100800 */
[----:B-1----:R-:W-:-:S03]  /*132f0*/  IADD3 R14, P1, R5, R38, RZ ;  /* 0x00000026050e7210 */ /* 0x002fc60007f3e0ff */
[----:B------:R-:W4:Y:S01]  /*13300*/  LDL R38, [R1+0x24c] ;  /* 0x00024c0001267983 */ /* 0x000f220000100800 */
[C---:B------:R-:W-:Y:S01]  /*13310*/  IMAD.X R7, R0.reuse, 0x1, R66, P0 ;  /* 0x0000000100077824 */ /* 0x040fe200000e0642 */
[----:B------:R-:W-:Y:S01]  /*13320*/  IADD3 R12, P0, R5, R65, RZ ;  /* 0x00000041050c7210 */ /* 0x000fe20007f1e0ff */
[C---:B------:R-:W-:Y:S01]  /*13330*/  IMAD.X R15, R0.reuse, 0x1, R37, P1 ;  /* 0x00000001000f7824 */ /* 0x040fe200008e0625 */
[----:B------:R-:W4:Y:S04]  /*13340*/  LDL R65, [R1+0x26c] ;  /* 0x00026c0001417983 */ /* 0x000f280000100800 */
[----:B------:R-:W4:Y:S04]  /*13350*/  LDL R37, [R1+0x2b4] ;  /* 0x0002b40001257983 */ /* 0x000f280000100800 */
[----:B------:R1:W-:Y:S04]  /*13360*/  LDGSTS.E [R32+0x19200], [R6.64], P4 ;  /* 0x1920000006207fae */ /* 0x0003e8000a121844 */
[----:B------:R1:W-:Y:S01]  /*13370*/  LDGSTS.E [R32+0x19a00], [R14.64], P4 ;  /* 0x19a000000e207fae */ /* 0x0003e2000a121844 */
[----:B------:R-:W-:-:S03]  /*13380*/  IMAD.X R13, R0, 0x1, R34, P0 ;  /* 0x00000001000d7824 */ /* 0x000fc600000e0622 */
[----:B------:R-:W4:Y:S04]  /*13390*/  LDL R34, [R1+0x2d4] ;  /* 0x0002d40001227983 */ /* 0x000f280000100800 */
[----:B------:R1:W-:Y:S02]  /*133a0*/  LDGSTS.E [R32+0x1a200], [R12.64], P4 ;  /* 0x1a2000000c207fae */ /* 0x0003e4000a121844 */
[C---:B-1----:R-:W-:Y:S02]  /*133b0*/  IADD3 R6, P1, R5.reuse, R36, RZ ;  /* 0x0000002405067210 */ /* 0x042fe40007f3e0ff */
[----:B------:R-:W4:Y:S01]  /*133c0*/  LDL R36, [R1+0x298] ;  /* 0x0002980001247983 */ /* 0x000f220000100800 */
[----:B------:R-:W-:-:S03]  /*133d0*/  IADD3 R14, P0, R5, R35, RZ ;  /* 0x00000023050e7210 */ /* 0x000fc60007f1e0ff */
[----:B------:R-:W4:Y:S01]  /*133e0*/  LDL R35, [R1+0x2b8] ;  /* 0x0002b80001237983 */ /* 0x000f220000100800 */
[----:B------:R-:W-:-:S03]  /*133f0*/  IMAD.X R7, R0, 0x1, R61, P1 ;  /* 0x0000000100077824 */ /* 0x000fc600008e063d */
[----:B------:R-:W4:Y:S01]  /*13400*/  LDL R61, [R1+0x2f4] ;  /* 0x0002f400013d7983 */ /* 0x000f220000100800 */
[----:B------:R-:W-:-:S03]  /*13410*/  IADD3 R12, P1, R5, R60, RZ ;  /* 0x0000003c050c7210 */ /* 0x000fc60007f3e0ff */
[----:B------:R3:W-:Y:S04]  /*13420*/  LDGSTS.E [R32+0x1aa00], [R6.64], P4 ;  /* 0x1aa0000006207fae */ /* 0x0007e8000a121844 */
[----:B------:R-:W4:Y:S04]  /*13430*/  LDL R60, [R1+0x2d8] ;  /* 0x0002d800013c7983 */ /* 0x000f280000100800 */
[----:B------:R-:W4:Y:S01]  /*13440*/  LDL R66, [R1+0x170] ;  /* 0x0001700001427983 */ /* 0x000f220000100800 */
[----:B--2---:R-:W-:-:S03]  /*13450*/  IMAD.X R15, R0, 0x1, R64, P0 ;  /* 0x00000001000f7824 */ /* 0x004fc600000e0640 */
[----:B------:R-:W2:Y:S01]  /*13460*/  LDL R64, [R1+0x314] ;  /* 0x0003140001407983 */ /* 0x000ea20000100800 */
[----:B---3--:R-:W-:-:S03]  /*13470*/  IADD3 R6, P0, R5, R63, RZ ;  /* 0x0000003f05067210 */ /* 0x008fc60007f1e0ff */
[----:B------:R-:W3:Y:S04]  /*13480*/  LDL R63, [R1+0x2f8] ;  /* 0x0002f800013f7983 */ /* 0x000ee80000100800 */
[----:B------:R1:W-:Y:S01]  /*13490*/  LDGSTS.E [R32+0x1b200], [R14.64], P4 ;  /* 0x1b2000000e207fae */ /* 0x0003e2000a121844 */
[C---:B----4-:R-:W-:Y:S01]  /*134a0*/  IMAD.X R13, R0.reuse, 0x1, R62, P1 ;  /* 0x00000001000d7824 */ /* 0x050fe200008e063e */
[----:B-1----:R-:W-:Y:S02]  /*134b0*/  IADD3 R14, P1, R5, R39, RZ ;  /* 0x00000027050e7210 */ /* 0x002fe40007f3e0ff */
[----:B------:R-:W4:Y:S01]  /*134c0*/  LDL R62, [R1+0x334] ;  /* 0x00033400013e7983 */ /* 0x000f220000100800 */
[----:B------:R-:W-:-:S03]  /*134d0*/  IMAD.X R7, R0, 0x1, R38, P0 ;  /* 0x0000000100077824 */ /* 0x000fc600000e0626 */
[----:B------:R-:W4:Y:S04]  /*134e0*/  LDL R39, [R1+0x318] ;  /* 0x0003180001277983 */ /* 0x000f280000100800 */
[----:B------:R-:W4:Y:S01]  /*134f0*/  LDL R38, [R1+0x150] ;  /* 0x0001500001267983 */ /* 0x000f220000100800 */
[----:B------:R-:W-:-:S03]  /*13500*/  IMAD.X R15, R0, 0x1, R65, P1 ;  /* 0x00000001000f7824 */ /* 0x000fc600008e0641 */
[----:B------:R1:W-:Y:S04]  /*13510*/  LDGSTS.E [R32+0x1ba00], [R12.64], P4 ;  /* 0x1ba000000c207fae */ /* 0x0003e8000a121844 */
[----:B------:R1:W-:Y:S04]  /*13520*/  LDGSTS.E [R32+0x1c200], [R6.64], P4 ;  /* 0x1c20000006207fae */ /* 0x0003e8000a121844 */
[----:B------:R-:W4:Y:S01]  /*13530*/  LDL R65, [R1+0x190] ;  /* 0x0001900001417983 */ /* 0x000f220000100800 */
[----:B-1----:R-:W-:-:S03]  /*13540*/  IADD3 R12, P0, R5, R33, RZ ;  /* 0x00000021050c7210 */ /* 0x002fc60007f1e0ff */
[----:B------:R1:W-:Y:S01]  /*13550*/  LDGSTS.E [R32+0x1ca00], [R14.64], P4 ;  /* 0x1ca000000e207fae */ /* 0x0003e2000a121844 */
[----:B------:R-:W-:-:S03]  /*13560*/  IADD3 R6, P1, R5, R37, RZ ;  /* 0x0000002505067210 */ /* 0x000fc60007f3e0ff */
[----:B------:R-:W4:Y:S04]  /*13570*/  LDL R33, [R1+0x338] ;  /* 0x0003380001217983 */ /* 0x000f280000100800 */
[----:B------:R-:W4:Y:S01]  /*13580*/  LDL R37, [R1+0x154] ;  /* 0x0001540001257983 */ /* 0x000f220000100800 */
[C---:B------:R-:W-:Y:S02]  /*13590*/  IMAD.X R13, R0.reuse, 0x1, R36, P0 ;  /* 0x00000001000d7824 */ /* 0x040fe400000e0624 */
[C---:B------:R-:W-:Y:S01]  /*135a0*/  IMAD.X R7, R0.reuse, 0x1, R35, P1 ;  /* 0x0000000100077824 */ /* 0x040fe200008e0623 */
[----:B-1----:R-:W-:Y:S01]  /*135b0*/  IADD3 R14, P0, R5, R34, RZ ;  /* 0x00000022050e7210 */ /* 0x002fe20007f1e0ff */
[----:B------:R-:W4:Y:S04]  /*135c0*/  LDL R36, [R1+0x1b0] ;  /* 0x0001b00001247983 */ /* 0x000f280000100800 */
[----:B------:R-:W4:Y:S04]  /*135d0*/  LDL R34, [R1+0x174] ;  /* 0x0001740001227983 */ /* 0x000f280000100800 */
[----:B------:R-:W4:Y:S04]  /*135e0*/  LDL R35, [R1+0x194] ;  /* 0x0001940001237983 */ /* 0x000f280000100800 */
[----:B------:R1:W-:Y:S01]  /*135f0*/  LDGSTS.E [R32+0x1d200], [R12.64], P4 ;  /* 0x1d2000000c207fae */ /* 0x0003e2000a121844 */
[----:B------:R-:W-:-:S03]  /*13600*/  IMAD.X R15, R0, 0x1, R60, P0 ;  /* 0x00000001000f7824 */ /* 0x000fc600000e063c */
[----:B------:R2:W-:Y:S04]  /*13610*/  LDGSTS.E [R32+0x1da00], [R6.64], P4 ;  /* 0x1da0000006207fae */ /* 0x0005e8000a121844 */
[----:B------:R-:W4:Y:S01]  /*13620*/  LDL R60, [R1+0x1b4] ;  /* 0x0001b400013c7983 */ /* 0x000f220000100800 */
[----:B-1----:R-:W-:-:S03]  /*13630*/  IADD3 R12, P1, R5, R61, RZ ;  /* 0x0000003d050c7210 */ /* 0x002fc60007f3e0ff */
[----:B------:R4:W-:Y:S04]  /*13640*/  LDGSTS.E [R32+0x1e200], [R14.64], P4 ;  /* 0x1e2000000e207fae */ /* 0x0009e8000a121844 */
[----:B------:R-:W4:Y:S01]  /*13650*/  LDL R61, [R1+0x1d0] ;  /* 0x0001d000013d7983 */ /* 0x000f220000100800 */
[----:B--2---:R-:W-:-:S03]  /*13660*/  IADD3 R6, P0, R5, R64, RZ ;  /* 0x0000004005067210 */ /* 0x004fc60007f1e0ff */
[----:B------:R-:W2:Y:S01]  /*13670*/  LDL R64, [R1+0x1f0] ;  /* 0x0001f00001407983 */ /* 0x000ea20000100800 */
[----:B---3--:R-:W-:-:S03]  /*13680*/  IMAD.X R13, R0, 0x1, R63, P1 ;  /* 0x00000001000d7824 */ /* 0x008fc600008e063f */
[----:B------:R-:W3:Y:S04]  /*13690*/  LDL R63, [R1+0x1d4] ;  /* 0x0001d400013f7983 */ /* 0x000ee80000100800 */
[----:B------:R1:W-:Y:S01]  /*136a0*/  LDGSTS.E [R32+0x1ea00], [R12.64], P4 ;  /* 0x1ea000000c207fae */ /* 0x0003e2000a121844 */
[----:B----4-:R-:W-:-:S03]  /*136b0*/  IADD3 R14, P1, R5, R62, RZ ;  /* 0x0000003e050e7210 */ /* 0x010fc60007f3e0ff */
[----:B------:R-:W4:Y:S01]  /*136c0*/  LDL R62, [R1+0x230] ;  /* 0x00023000013e7983 */ /* 0x000f220000100800 */
[----:B------:R-:W-:-:S03]  /*136d0*/  IMAD.X R7, R0, 0x1, R39, P0 ;  /* 0x0000000100077824 */ /* 0x000fc600000e0627 */
[----:B------:R-:W4:Y:S01]  /*136e0*/  LDL R39, [R1+0x210] ;  /* 0x0002100001277983 */ /* 0x000f220000100800 */
[----:B-1----:R-:W-:-:S03]  /*136f0*/  IADD3 R12, P0, R5, R38, RZ ;  /* 0x00000026050c7210 */ /* 0x002fc60007f1e0ff */
[----:B------:R-:W4:Y:S04]  /*13700*/  LDL R38, [R1+0x1f4] ;  /* 0x0001f40001267983 */ /* 0x000f280000100800 */
[----:B------:R1:W-:Y:S01]  /*13710*/  LDGSTS.E [R32+0x1f200], [R6.64], P4 ;  /* 0x1f20000006207fae */ /* 0x0003e2000a121844 */
[----:B------:R-:W-:Y:S01]  /*13720*/  IMAD.X R15, R0, 0x1, R33, P1 ;  /* 0x00000001000f7824 */ /* 0x000fe200008e0621 */
[----:B------:R-:W-:Y:S01]  /*13730*/  LOP3.LUT R33, R200, 0x40, RZ, 0x3c, !PT ;  /* 0x00000040c8217812 */ /* 0x000fe200078e3cff */
[----:B------:R-:W-:Y:S01]  /*13740*/  IMAD.X R13, R0, 0x1, R37, P0 ;  /* 0x00000001000d7824 */ /* 0x000fe200000e0625 */
[----:B-1----:R-:W-:Y:S01]  /*13750*/  IADD3 R6, P1, R5, R66, RZ ;  /* 0x0000004205067210 */ /* 0x002fe20007f3e0ff */
[----:B------:R-:W4:Y:S02]  /*13760*/  LDL R37, [R1+0x214] ;  /* 0x0002140001257983 */ /* 0x000f240000100800 */
[----:B------:R-:W-:-:S02]  /*13770*/  IMAD R33, R197, 0x8000, R33 ;  /* 0x00008000c5217824 */ /* 0x000fc400078e0221 */
[----:B------:R1:W-:Y:S01]  /*13780*/  LDGSTS.E [R32+0x1fa00], [R14.64], P4 ;  /* 0x1fa000000e207fae */ /* 0x0003e2000a121844 */
[----:B------:R-:W-:-:S03]  /*13790*/  IMAD.X R7, R0, 0x1, R34, P1 ;  /* 0x0000000100077824 */ /* 0x000fc600008e0622 */
[----:B------:R1:W-:Y:S04]  /*137a0*/  LDGSTS.E [R33+0x18400], [R12.64], P4 ;  /* 0x184000000c217fae */ /* 0x0003e8000a121844 */
[----:B------:R-:W4:Y:S01]  /*137b0*/  LDL R34, [R1+0x234] ;  /* 0x0002340001227983 */ /* 0x000f220000100800 */
[----:B-1----:R-:W-:-:S03]  /*137c0*/  IADD3 R14, P0, R5, R65, RZ ;  /* 0x00000041050e7210 */ /* 0x002fc60007f1e0ff */
[----:B------:R-:W4:Y:S01]  /*137d0*/  LDL R32, [R1+0x250] ;  /* 0x0002500001207983 */ /* 0x000f220000100800 */
[----:B------:R-:W-:Y:S01]  /*137e0*/  IADD3 R12, P1, R5, R36, RZ ;  /* 0x00000024050c7210 */ /* 0x000fe20007f3e0ff */
[C---:B------:R-:W-:Y:S02]  /*137f0*/  IMAD.X R15, R0.reuse, 0x1, R35, P0 ;  /* 0x00000001000f7824 */ /* 0x040fe400000e0623 */
        /* <DEDUP_REMOVED lines=8> */
[----:B------:R-:W4:Y:S04]  /*13880*/  LDL R61, [R1+0x29c] ;  /* 0x00029c00013d7983 */ /* 0x000f280000100800 */
[----:B------:R-:W4:Y:S04]  /*13890*/  LDL R66, [R1+0x2fc] ;  /* 0x0002fc0001427983 */ /* 0x000f280000100800 */
        /* <DEDUP_REMOVED lines=9> */
[----:B------:R-:W2:Y:S01]  /*13930*/  LDL R38, [R1+0x2c0] ;  /* 0x0002c00001267983 */ /* 0x000ea20000100800 */
[----:B-1----:R-:W-:-:S03]  /*13940*/  IADD3 R6, P1, R5, R62, RZ ;  /* 0x0000003e05067210 */ /* 0x002fc60007f3e0ff */
[----:B------:R1:W-:Y:S04]  /*13950*/  LDGSTS.E [R33+0x1ac00], [R14.64], P4 ;  /* 0x1ac000000e217fae */ /* 0x0003e8000a121844 */
[----:B------:R-:W3:Y:S01]  /*13960*/  LDL R62, [R1+0x158] ;  /* 0x00015800013e7983 */ /* 0x000ee20000100800 */
[----:B------:R-:W-:-:S03]  /*13970*/  IMAD.X R13, R0, 0x1, R37, P0 ;  /* 0x00000001000d7824 */ /* 0x000fc600000e0625 */
[----:B------:R-:W3:Y:S04]  /*13980*/  LDL R37, [R1+0x300] ;  /* 0x0003000001257983 */ /* 0x000ee80000100800 */
[----:B------:R1:W-:Y:S01]  /*13990*/  LDGSTS.E [R33+0x1b400], [R12.64], P4 ;  /* 0x1b4000000c217fae */ /* 0x0003e2000a121844 */
[----:B------:R-:W-:-:S03]  /*139a0*/  IMAD.X R7, R0, 0x1, R34, P1 ;  /* 0x0000000100077824 */ /* 0x000fc600008e0622 */
[----:B------:R-:W3:Y:S01]  /*139b0*/  LDL R34, [R1+0x340] ;  /* 0x0003400001227983 */ /* 0x000ee20000100800 */
[----:B-1----:R-:W-:-:S03]  /*139c0*/  IADD3 R14, P0, R5, R32, RZ ;  /* 0x00000020050e7210 */ /* 0x002fc60007f1e0ff */
[----:B------:R1:W-:Y:S04]  /*139d0*/  LDGSTS.E [R33+0x1bc00], [R6.64], P4 ;  /* 0x1bc0000006217fae */ /* 0x0003e8000a121844 */
[----:B------:R-:W3:Y:S01]  /*139e0*/  LDL R32, [R1+0x33c] ;  /* 0x00033c0001207983 */ /* 0x000ee20000100800 */
[----:B------:R-:W-:Y:S01]  /*139f0*/  IADD3 R12, P1, R5, R36, RZ ;  /* 0x00000024050c7210 */ /* 0x000fe20007f3e0ff */
[C---:B------:R-:W-:Y:S02]  /*13a00*/  IMAD.X R15, R0.reuse, 0x1, R35, P0 ;  /* 0x00000001000f7824 */ /* 0x040fe400000e0623 */
[----:B------:R-:W3:Y:S04]  /*13a10*/  LDL R36, [R1+0x178] ;  /* 0x0001780001247983 */ /* 0x000ee80000100800 */
[----:B------:R-:W3:Y:S04]  /*13a20*/  LDL R35, [R1+0x15c] ;  /* 0x00015c0001237983 */ /* 0x000ee80000100800 */
[----:B------:R1:W-:Y:S01]  /*13a30*/  LDGSTS.E [R33+0x1c400], [R14.64], P4 ;  /* 0x1c4000000e217fae */ /* 0x0003e2000a121844 */
[----:B------:R-:W-:-:S03]  /*13a40*/  IMAD.X R13, R0, 0x1, R60, P1 ;  /* 0x00000001000d7824 */ /* 0x000fc600008e063c */
[----:B------:R-:W3:Y:S04]  /*13a50*/  LDL R60, [R1+0x17c] ;  /* 0x00017c00013c7983 */ /* 0x000ee80000100800 */
[----:B------:R4:W-:Y:S01]  /*13a60*/  LDGSTS.E [R33+0x1cc00], [R12.64], P4 ;  /* 0x1cc000000c217fae */ /* 0x0009e2000a121844 */
[C---:B-1----:R-:W-:Y:S02]  /*13a70*/  IADD3 R6, P0, R5.reuse, R61, RZ ;  /* 0x0000003d05067210 */ /* 0x042fe40007f1e0ff */
[----:B------:R-:W-:Y:S01]  /*13a80*/  IADD3 R14, P1, R5, R68, RZ ;  /* 0x00000044050e7210 */ /* 0x000fe20007f3e0ff */
[----:B------:R-:W3:Y:S02]  /*13a90*/  LDL R61, [R1+0x198] ;  /* 0x00019800013d7983 */ /* 0x000ee40000100800 */
[----:B------:R-:W-:-:S02]  /*13aa0*/  IMAD.X R7, R0, 0x1, R67, P0 ;  /* 0x0000000100077824 */ /* 0x000fc400000e0643 */
[----:B------:R-:W3:Y:S04]  /*13ab0*/  LDL R68, [R1+0x23c] ;  /* 0x00023c0001447983 */ /* 0x000ee80000100800 */
[----:B------:R1:W-:Y:S04]  /*13ac0*/  LDGSTS.E [R33+0x1d400], [R6.64], P4 ;  /* 0x1d40000006217fae */ /* 0x0003e8000a121844 */
[----:B------:R-:W3:Y:S01]  /*13ad0*/  LDL R67, [R1+0x284] ;  /* 0x0002840001437983 */ /* 0x000ee20000100800 */
[----:B----4-:R-:W-:-:S03]  /*13ae0*/  IADD3 R12, P0, R5, R39, RZ ;  /* 0x00000027050c7210 */ /* 0x010fc60007f1e0ff */
[----:B------:R-:W4:Y:S01]  /*13af0*/  LDL R39, [R1+0x1b8] ;  /* 0x0001b80001277983 */ /* 0x000f220000100800 */
[C---:B--2---:R-:W-:Y:S01]  /*13b00*/  IMAD.X R15, R0.reuse, 0x1, R38, P1 ;  /* 0x00000001000f7824 */ /* 0x044fe200008e0626 */
[C---:B-1----:R-:W-:Y:S01]  /*13b10*/  IADD3 R6, P1, R5.reuse, R66, RZ ;  /* 0x0000004205067210 */ /* 0x042fe20007f3e0ff */
[----:B------:R-:W-:Y:S01]  /*13b20*/  IMAD.X R13, R0, 0x1, R65, P0 ;  /* 0x00000001000d7824 */ /* 0x000fe200000e0641 */
[----:B------:R-:W2:Y:S04]  /*13b30*/  LDL R38, [R1+0x19c] ;  /* 0x00019c0001267983 */ /* 0x000ea80000100800 */
[----:B------:R1:W-:Y:S04]  /*13b40*/  LDGSTS.E [R33+0x1dc00], [R14.64], P4 ;  /* 0x1dc000000e217fae */ /* 0x0003e8000a121844 */
[----:B------:R3:W-:Y:S04]  /*13b50*/  LDGSTS.E [R33+0x1e400], [R12.64], P4 ;  /* 0x1e4000000c217fae */ /* 0x0007e8000a121844 */
[----:B------:R-:W2:Y:S01]  /*13b60*/  LDL R66, [R1+0x25c] ;  /* 0x00025c0001427983 */ /* 0x000ea20000100800 */
[----:B-1----:R-:W-:-:S03]  /*13b70*/  IADD3 R14, P0, R5, R64, RZ ;  /* 0x00000040050e7210 */ /* 0x002fc60007f1e0ff */
[----:B------:R-:W2:Y:S01]  /*13b80*/  LDL R65, [R1+0x2a4] ;  /* 0x0002a40001417983 */ /* 0x000ea20000100800 */
[----:B---3--:R-:W-:-:S03]  /*13b90*/  IMAD.X R7, R0, 0x1, R37, P1 ;  /* 0x0000000100077824 */ /* 0x008fc600008e0625 */
[----:B------:R-:W3:Y:S01]  /*13ba0*/  LDL R64, [R1+0x288] ;  /* 0x0002880001407983 */ /* 0x000ee20000100800 */
[----:B------:R-:W-:-:S03]  /*13bb0*/  IMAD.X R15, R0, 0x1, R63, P0 ;  /* 0x00000001000f7824 */ /* 0x000fc600000e063f */
[----:B------:R1:W-:Y:S04]  /*13bc0*/  LDGSTS.E [R33+0x1ec00], [R6.64], P4 ;  /* 0x1ec0000006217fae */ /* 0x0003e8000a121844 */
[----:B------:R-:W3:Y:S04]  /*13bd0*/  LDL R37, [R1+0x1d8] ;  /* 0x0001d80001257983 */ /* 0x000ee80000100800 */
[----:B------:R1:W-:Y:S02]  /*13be0*/  LDGSTS.E [R33+0x1f400], [R14.64], P4 ;  /* 0x1f4000000e217fae */ /* 0x0003e4000a121844 */
[----:B-1----:R-:W-:-:S02]  /*13bf0*/  IADD3 R6, P0, R5, R62, RZ ;  /* 0x0000003e05067210 */ /* 0x002fc40007f1e0ff */
[----:B------:R-:W3:Y:S01]  /*13c00*/  LDL R63, [R1+0x2c4] ;  /* 0x0002c400013f7983 */ /* 0x000ee20000100800 */
[----:B------:R-:W-:-:S03]  /*13c10*/  IADD3 R12, P1, R5, R32, RZ ;  /* 0x00000020050c7210 */ /* 0x000fc60007f3e0ff */
[----:B------:R-:W3:Y:S02]  /*13c20*/  LDL R32, [R1+0x1bc] ;  /* 0x0001bc0001207983 */ /* 0x000ee40000100800 */
[C---:B------:R-:W-:Y:S01]  /*13c30*/  IMAD.X R13, R0.reuse, 0x1, R34, P1 ;  /* 0x00000001000d7824 */ /* 0x040fe200008e0622 */
[----:B------:R-:W-:Y:S01]  /*13c40*/  IADD3 R14, P1, R5, R36, RZ ;  /* 0x00000024050e7210 */ /* 0x000fe20007f3e0ff */
[----:B------:R-:W3:Y:S01]  /*13c50*/  LDL R62, [R1+0x2a8] ;  /* 0x0002a800013e7983 */ /* 0x000ee20000100800 */
[----:B------:R-:W-:-:S03]  /*13c60*/  IMAD.X R7, R0, 0x1, R35, P0 ;  /* 0x0000000100077824 */ /* 0x000fc600000e0623 */
[----:B------:R-:W3:Y:S04]  /*13c70*/  LDL R36, [R1+0x1f8] ;  /* 0x0001f80001247983 */ /* 0x000ee80000100800 */
[----:B------:R-:W3:Y:S01]  /*13c80*/  LDL R35, [R1+0x1dc] ;  /* 0x0001dc0001237983 */ /* 0x000ee20000100800 */
[----:B------:R-:W-:Y:S01]  /*13c90*/  LOP3.LUT R34, R200, 0x60, RZ, 0x3c, !PT ;  /* 0x00000060c8227812 */ /* 0x000fe200078e3cff */
[----:B------:R-:W-:Y:S02]  /*13ca0*/  IMAD.X R15, R0, 0x1, R60, P1 ;  /* 0x00000001000f7824 */ /* 0x000fe400008e063c */
[----:B------:R1:W-:Y:S02]  /*13cb0*/  LDGSTS.E [R33+0x1fc00], [R12.64], P4 ;  /* 0x1fc000000c217fae */ /* 0x0003e4000a121844 */
[----:B------:R-:W-:-:S02]  /*13cc0*/  IMAD R34, R197, 0x8000, R34 ;  /* 0x00008000c5227824 */ /* 0x000fc400078e0222 */
[----:B------:R-:W3:Y:S04]  /*13cd0*/  LDL R60, [R1+0x324] ;  /* 0x00032400013c7983 */ /* 0x000ee80000100800 */
[----:B------:R4:W-:Y:S01]  /*13ce0*/  LDGSTS.E [R34+0x18600], [R6.64], P4 ;  /* 0x1860000006227fae */ /* 0x0009e2000a121844 */
[----:B-1----:R-:W-:-:S03]  /*13cf0*/  IADD3 R12, P0, R5, R61, RZ ;  /* 0x0000003d050c7210 */ /* 0x002fc60007f1e0ff */
[----:B------:R-:W3:Y:S04]  /*13d00*/  LDL R33, [R1+0x2c8] ;  /* 0x0002c80001217983 */ /* 0x000ee80000100800 */
[----:B------:R-:W3:Y:S04]  /*13d10*/  LDL R61, [R1+0x2e4] ;  /* 0x0002e400013d7983 */ /* 0x000ee80000100800 */
[----:B------:R3:W-:Y:S01]  /*13d20*/  LDGSTS.E [R34+0x18e00], [R14.64], P4 ;  /* 0x18e000000e227fae */ /* 0x0007e2000a121844 */
[----:B----4-:R-:W-:-:S03]  /*13d30*/  IADD3 R6, P1, R5, R39, RZ ;  /* 0x0000002705067210 */ /* 0x010fc60007f3e0ff */
[----:B------:R-:W4:Y:S01]  /*13d40*/  LDL R39, [R1+0x2e8] ;  /* 0x0002e80001277983 */ /* 0x000f220000100800 */
[----:B--2---:R-:W-:-:S03]  /*13d50*/  IMAD.X R13, R0, 0x1, R38, P0 ;  /* 0x00000001000d7824 */ /* 0x004fc600000e0626 */
[----:B------:R-:W2:Y:S04]  /*13d60*/  LDL R38, [R1+0x344] ;  /* 0x0003440001267983 */ /* 0x000ea80000100800 */
[----:B------:R1:W-:Y:S01]  /*13d70*/  LDGSTS.E [R34+0x19600], [R12.64], P4 ;  /* 0x196000000c227fae */ /* 0x0003e2000a121844 */
[----:B---3--:R-:W-:-:S03]  /*13d80*/  IADD3 R14, P0, R5, R37, RZ ;  /* 0x00000025050e7210 */ /* 0x008fc60007f1e0ff */
[----:B------:R-:W3:Y:S01]  /*13d90*/  LDL R37, [R1+0x308] ;  /* 0x0003080001257983 */ /* 0x000ee20000100800 */
[----:B------:R-:W-:-:S03]  /*13da0*/  IMAD.X R7, R0, 0x1, R32, P1 ;  /* 0x0000000100077824 */ /* 0x000fc600008e0620 */
[----:B------:R-:W3:Y:S04]  /*13db0*/  LDL R32, [R1+0x304] ;  /* 0x0003040001207983 */ /* 0x000ee80000100800 */
[----:B------:R1:W-:Y:S02]  /*13dc0*/  LDGSTS.E [R34+0x19e00], [R6.64], P4 ;  /* 0x19e0000006227fae */ /* 0x0003e4000a121844 */
[----:B-1----:R-:W-:Y:S02]  /*13dd0*/  IADD3 R12, P1, R5, R36, RZ ;  /* 0x00000024050c7210 */ /* 0x002fe40007f3e0ff */
[----:B------:R-:W3:Y:S01]  /*13de0*/  LDL R36, [R1+0x328] ;  /* 0x0003280001247983 */ /* 0x000ee20000100800 */
[----:B------:R-:W-:-:S03]  /*13df0*/  IMAD.X R15, R0, 0x1, R35, P0 ;  /* 0x00000001000f7824 */ /* 0x000fc600000e0623 */
[----:B------:R-:W3:Y:S01]  /*13e00*/  LDL R35, [R1+0x348] ;  /* 0x0003480001237983 */ /* 0x000ee20000100800 */
[C---:B------:R-:W-:Y:S01]  /*13e10*/  IMAD.X R13, R0.reuse, 0x1, R80, P1 ;  /* 0x00000001000d7824 */ /* 0x040fe200008e0650 */
[C---:B------:R-:W-:Y:S02]  /*13e20*/  IADD3 R6, P0, R5.reuse, R81, RZ ;  /* 0x0000005105067210 */ /* 0x040fe40007f1e0ff */
[----:B------:R1:W-:Y:S03]  /*13e30*/  LDGSTS.E [R34+0x1a600], [R14.64], P4 ;  /* 0x1a6000000e227fae */ /* 0x0003e6000a121844 */
[----:B------:R-:W-:Y:S01]  /*13e40*/  IMAD.X R7, R0, 0x1, R70, P0 ;  /* 0x0000000100077824 */ /* 0x000fe200000e0646 */
[----:B------:R1:W-:Y:S04]  /*13e50*/  LDGSTS.E [R34+0x1ae00], [R12.64], P4 ;  /* 0x1ae000000c227fae */ /* 0x0003e8000a121844 */
[----:B------:R1:W-:Y:S02]  /*13e60*/  LDGSTS.E [R34+0x1b600], [R6.64], P4 ;  /* 0x1b60000006227fae */ /* 0x0003e4000a121844 */
[----:B-1----:R-:W-:-:S02]  /*13e70*/  IADD3 R14, P1, R5, R71, RZ ;  /* 0x00000047050e7210 */ /* 0x002fc40007f3e0ff */
[----:B------:R-:W-:-:S03]  /*13e80*/  IADD3 R12, P0, R5, R69, RZ ;  /* 0x00000045050c7210 */ /* 0x000fc60007f1e0ff */
[C---:B------:R-:W-:Y:S01]  /*13e90*/  IMAD.X R15, R0.reuse, 0x1, R68, P1 ;  /* 0x00000001000f7824 */ /* 0x040fe200008e0644 */
[----:B------:R-:W-:Y:S01]  /*13ea0*/  IADD3 R6, P1, R5, R67, RZ ;  /* 0x0000004305067210 */ /* 0x000fe20007f3e0ff */
[----:B------:R-:W-:-:S03]  /*13eb0*/  IMAD.X R13, R0, 0x1, R66, P0 ;  /* 0x00000001000d7824 */ /* 0x000fc600000e0642 */
[----:B------:R1:W-:Y:S01]  /*13ec0*/  LDGSTS.E [R34+0x1be00], [R14.64], P4 ;  /* 0x1be000000e227fae */ /* 0x0003e2000a121844 */
[----:B------:R-:W-:-:S03]  /*13ed0*/  IMAD.X R7, R0, 0x1, R64, P1 ;  /* 0x0000000100077824 */ /* 0x000fc600008e0640 */
[----:B------:R1:W-:Y:S04]  /*13ee0*/  LDGSTS.E [R34+0x1c600], [R12.64], P4 ;  /* 0x1c6000000c227fae */ /* 0x0003e8000a121844 */
[----:B------:R1:W-:Y:S02]  /*13ef0*/  LDGSTS.E [R34+0x1ce00], [R6.64], P4 ;  /* 0x1ce0000006227fae */ /* 0x0003e4000a121844 */
[C---:B-1----:R-:W-:Y:S02]  /*13f00*/  IADD3 R14, P0, R5.reuse, R65, RZ ;  /* 0x00000041050e7210 */ /* 0x042fe40007f1e0ff */
[----:B------:R-:W-:-:S03]  /*13f10*/  IADD3 R12, P1, R5, R63, RZ ;  /* 0x0000003f050c7210 */ /* 0x000fc60007f3e0ff */
[C---:B------:R-:W-:Y:S01]  /*13f20*/  IMAD.X R15, R0.reuse, 0x1, R62, P0 ;  /* 0x00000001000f7824 */ /* 0x040fe200000e063e */
[----:B------:R-:W-:Y:S01]  /*13f30*/  IADD3 R6, P0, R5, R61, RZ ;  /* 0x0000003d05067210 */ /* 0x000fe20007f1e0ff */
[----:B------:R-:W-:-:S03]  /*13f40*/  IMAD.X R13, R0, 0x1, R33, P1 ;  /* 0x00000001000d7824 */ /* 0x000fc600008e0621 */
[----:B------:R1:W-:Y:S01]  /*13f50*/  LDGSTS.E [R34+0x1d600], [R14.64], P4 ;  /* 0x1d6000000e227fae */ /* 0x0003e2000a121844 */
[----:B------:R-:W-:-:S03]  /*13f60*/  IMAD.MOV.U32 R196, RZ, RZ, c[0x0][0x188] ;  /* 0x00006200ffc47624 */ /* 0x000fc600078e00ff */
[----:B------:R2:W-:Y:S01]  /*13f70*/  LDGSTS.E [R34+0x1de00], [R12.64], P4 ;  /* 0x1de000000c227fae */ /* 0x0005e2000a121844 */
[----:B------:R-:W-:Y:S01]  /*13f80*/  IADD3 R201, R201, 0x1, RZ ;  /* 0x00000001c9c97810 */ /* 0x000fe20007ffe0ff */
[----:B------:R-:W-:Y:S01]  /*13f90*/  IMAD.MOV.U32 R195, RZ, RZ, c[0x0][0x18c] ;  /* 0x00006300ffc37624 */ /* 0x000fe200078e00ff */
[----:B-1----:R-:W-:-:S03]  /*13fa0*/  IADD3 R14, P2, R5, R60, RZ ;  /* 0x0000003c050e7210 */ /* 0x002fc60007f5e0ff */
[----:B------:R-:W-:-:S05]  /*13fb0*/  IMAD.SHL.U32 R195, R195, 0x40, RZ ;  /* 0x00000040c3c37824 */ /* 0x000fca00078e00ff */
[----:B------:R-:W-:Y:S01]  /*13fc0*/  SHF.R.S32.HI R195, RZ, 0x1f, R195 ;  /* 0x0000001fffc37819 */ /* 0x000fe200000114c3 */
[----:B------:R-:W-:Y:S01]  /*13fd0*/  HMMA.1688.F32.TF32 R128, R188, R74, R128 ;  /* 0x0000004abc80723c */ /* 0x000fe20000081080 */
[----:B------:R-:W-:-:S07]  /*13fe0*/  IADD3 R4, R4, -0x40, RZ ;  /* 0xffffffc004047810 */ /* 0x000fce0007ffe0ff */
[-C--:B------:R-:W-:Y:S08]  /*13ff0*/  HMMA.1688.F32.TF32 R104, R152, R74.reuse, R104 ;  /* 0x0000004a9868723c */ /* 0x080ff00000081068 */
[----:B------:R-:W-:Y:S01]  /*14000*/  HMMA.1688.F32.TF32 R72, R144, R74, R180 ;  /* 0x0000004a9048723c */ /* 0x000fe200000810b4 */
[----:B----4-:R-:W-:Y:S01]  /*14010*/  IMAD.X R7, R0, 0x1, R39, P0 ;  /* 0x0000000100077824 */ /* 0x010fe200000e0627 */
[----:B--2---:R-:W-:-:S04]  /*14020*/  IADD3 R12, P0, R5, R38, RZ ;  /* 0x00000026050c7210 */ /* 0x004fc80007f1e0ff */
[----:B------:R1:W-:Y:S01]  /*14030*/  LDGSTS.E [R34+0x1e600], [R6.64], P4 ;  /* 0x1e60000006227fae */ /* 0x0003e2000a121844 */
[----:B---3--:R-:W-:Y:S01]  /*14040*/  IADD3 R32, P1, R5, R32, RZ ;  /* 0x0000002005207210 */ /* 0x008fe20007f3e0ff */
[C---:B------:R-:W-:Y:S02]  /*14050*/  IMAD.X R15, R0.reuse, 0x1, R36, P2 ;  /* 0x00000001000f7824 */ /* 0x040fe400010e0624 */
[----:B------:R-:W-:Y:S02]  /*14060*/  IMAD.MOV.U32 R36, RZ, RZ, c[0x0][0x18c] ;  /* 0x00006300ff247624 */ /* 0x000fe400078e00ff */
[----:B------:R-:W-:Y:S01]  /*14070*/  IMAD.X R13, R0, 0x1, R35, P0 ;  /* 0x00000001000d7824 */ /* 0x000fe200000e0623 */
[----:B------:R-:W-:Y:S01]  /*14080*/  ISETP.NE.U32.AND P0, PT, R203, R201, PT ;  /* 0x000000c9cb00720c */ /* 0x000fe20003f05070 */
[C---:B------:R-:W-:Y:S02]  /*14090*/  IMAD.SHL.U32 R35, R196.reuse, 0x40, RZ ;  /* 0x00000040c4237824 */ /* 0x040fe400078e00ff */
[----:B------:R-:W-:-:S02]  /*140a0*/  IMAD.SHL.U32 R196, R196, 0x40, RZ ;  /* 0x00000040c4c47824 */ /* 0x000fc400078e00ff */
[----:B------:R-:W-:Y:S02]  /*140b0*/  IMAD.X R33, R0, 0x1, R37, P1 ;  /* 0x0000000100217824 */ /* 0x000fe400008e0625 */
[----:B------:R-:W-:Y:S01]  /*140c0*/  IMAD.SHL.U32 R36, R36, 0x40, RZ ;  /* 0x0000004024247824 */ /* 0x000fe200078e00ff */
[----:B------:R-:W-:Y:S02]  /*140d0*/  SHF.R.S32.HI R196, RZ, 0x1f, R196 ;  /* 0x0000001fffc47819 */ /* 0x000fe400000114c4 */
[----:B------:R1:W-:Y:S01]  /*140e0*/  LDGSTS.E [R34+0x1ee00], [R32.64], P4 ;  /* 0x1ee0000020227fae */ /* 0x0003e2000a121844 */
[----:B------:R-:W-:Y:S02]  /*140f0*/  LEA R3, P2, R35, R3, 0x2 ;  /* 0x0000000323037211 */ /* 0x000fe400078410ff */
[C---:B------:R-:W-:Y:S01]  /*14100*/  LEA R5, P1, R36.reuse, R5, 0x2 ;  /* 0x0000000524057211 */ /* 0x040fe200078210ff */
[----:B------:R1:W-:Y:S01]  /*14110*/  LDGSTS.E [R34+0x1f600], [R14.64], P4 ;  /* 0x1f6000000e227fae */ /* 0x0003e2000a121844 */
[----:B------:R-:W-:-:S02]  /*14120*/  SHF.L.U64.HI R36, R36, 0x2, R195 ;  /* 0x0000000224247819 */ /* 0x000fc400000102c3 */
[----:B------:R-:W-:Y:S01]  /*14130*/  SHF.L.U64.HI R35, R35, 0x2, R196 ;  /* 0x0000000223237819 */ /* 0x000fe200000102c4 */
[----:B------:R1:W-:Y:S04]  /*14140*/  LDGSTS.E [R34+0x1fe00], [R12.64], P4 ;  /* 0x1fe000000c227fae */ /* 0x0003e8000a121844 */
[----:B------:R-:W0:Y:S01]  /*14150*/  LDGDEPBAR ;  /* 0x00000000000079af */ /* 0x000e220000000000 */
[----:B------:R-:W-:Y:S02]  /*14160*/  IMAD.X R0, R0, 0x1, R36, P1 ;  /* 0x0000000100007824 */ /* 0x000fe400008e0624 */
[----:B------:R-:W-:Y:S01]  /*14170*/  IMAD.X R2, R2, 0x1, R35, P2 ;  /* 0x0000000102027824 */ /* 0x000fe200010e0623 */
[----:B------:R-:W-:Y:S01]  /*14180*/  @!P0 CALL.REL.NOINC `(.L_x_1) ;  /* 0x0000001000008944 */ /* 0x000fe20003c00000 */
[----:B------:R-:W-:Y:S05]  /*14190*/  BRA `(.L_x_2) ;  /* 0xffffad1000007947 */ /* 0x000fea000383ffff */
.L_x_1:
[----:B-1----:R-:W2:Y:S01]  /*141a0*/  LDL.LU R6, [R1+0x350] ;  /* 0x0003500001067983 */ /* 0x002ea20000300800 */
[----:B------:R-:W-:-:S04]  /*141b0*/  DEPBAR.LE SB0, 0x0 ;  /* 0x000080000000791a */ /* 0x000fc80000000000 */
[----:B------:R-:W3:Y:S04]  /*141c0*/  LDL.LU R145, [R1+0x3d4] ;  /* 0x0003d40001917983 */ /* 0x000ee80000300800 */
[----:B------:R-:W1:Y:S01]  /*141d0*/  S2R R7, SR_TID.X ;  /* 0x0000000000077919 */ /* 0x000e620000002100 */
[C---:B-----5:R-:W-:Y:S02]  /*141e0*/  IADD3 R2, R199.reuse, 0x2, RZ ;  /* 0x00000002c7027810 */ /* 0x060fe40007ffe0ff */
[C---:B------:R-:W-:Y:S02]  /*141f0*/  IADD3 R4, R199.reuse, 0x1, RZ ;  /* 0x00000001c7047810 */ /* 0x040fe40007ffe0ff */
[----:B------:R-:W-:Y:S01]  /*14200*/  IADD3 R5, R199, 0x3, RZ ;  /* 0x00000003c7057810 */ /* 0x000fe20007ffe0ff */
[----:B-1----:R-:W-:-:S02]  /*14210*/  IMAD.SHL.U32 R0, R7, 0x200, RZ ;  /* 0x0000020007007824 */ /* 0x002fc400078e00ff */
[----:B------:R-:W-:-:S03]  /*14220*/  IMAD.SHL.U32 R3, R7, 0x20, RZ ;  /* 0x0000002007037824 */ /* 0x000fc600078e00ff */
[----:B------:R-:W-:-:S04]  /*14230*/  LOP3.LUT R0, R0, 0x3000, RZ, 0xc0, !PT ;  /* 0x0000300000007812 */ /* 0x000fc800078ec0ff */
[----:B------:R-:W-:Y:S01]  /*14240*/  LOP3.LUT R3, R0, 0x60, R3, 0xf8, !PT ;  /* 0x0000006000037812 */ /* 0x000fe200078ef803 */
[----:B------:R-:W-:-:S05]  /*14250*/  IMAD.SHL.U32 R0, R7, 0x4, RZ ;  /* 0x0000000407007824 */ /* 0x000fca00078e00ff */
[----:B------:R-:W-:Y:S01]  /*14260*/  LOP3.LUT R3, R3, 0x170, R0, 0x78, !PT ;  /* 0x0000017003037812 */ /* 0x000fe200078e7800 */
[----:B------:R-:W-:Y:S02]  /*14270*/  IMAD.MOV.U32 R14, RZ, RZ, R104 ;  /* 0x000000ffff0e7224 */ /* 0x000fe400078e0068 */
[----:B------:R-:W-:Y:S02]  /*14280*/  IMAD.MOV.U32 R15, RZ, RZ, R105 ;  /* 0x000000ffff0f7224 */ /* 0x000fe400078e0069 */
[----:B------:R-:W-:Y:S02]  /*14290*/  IMAD.MOV.U32 R34, RZ, RZ, R52 ;  /* 0x000000ffff227224 */ /* 0x000fe400078e0034 */
[----:B------:R-:W-:Y:S02]  /*142a0*/  IMAD.MOV.U32 R35, RZ, RZ, R53 ;  /* 0x000000ffff237224 */ /* 0x000fe400078e0035 */
[----:B------:R-:W-:Y:S02]  /*142b0*/  IMAD.MOV.U32 R12, RZ, RZ, R108 ;  /* 0x000000ffff0c7224 */ /* 0x000fe400078e006c */
[----:B------:R-:W-:-:S02]  /*142c0*/  IMAD.MOV.U32 R13, RZ, RZ, R109 ;  /* 0x000000ffff0d7224 */ /* 0x000fc400078e006d */
        /* <DEDUP_REMOVED lines=35> */
[----:B------:R-:W-:Y:S01]  /*14500*/  IMAD.MOV.U32 R21, RZ, RZ, R27 ;  /* 0x000000ffff157224 */ /* 0x000fe200078e001b */
[----:B------:R-:W-:Y:S01]  /*14510*/  BAR.SYNC.DEFER_BLOCKING 0x0 ;  /* 0x0000000000007b1d */ /* 0x000fe20000010000 */
[----:B---3--:R-:W-:-:S04]  /*14520*/  ISETP.GE.AND P0, PT, R145, c[0x0][0x178], PT ;  /* 0x00005e0091007a0c */ /* 0x008fc80003f06270 */
[----:B------:R-:W-:Y:S01]  /*14530*/  ISETP.LT.AND P1, PT, R2, c[0x0][0x17c], !P0 ;  /* 0x00005f0002007a0c */ /* 0x000fe20004721270 */
[C---:B------:R-:W-:Y:S01]  /*14540*/  IMAD.SHL.U32 R2, R7.reuse, 0x800, RZ ;  /* 0x0000080007027824 */ /* 0x040fe200078e00ff */
[----:B------:R-:W-:Y:S02]  /*14550*/  ISETP.LT.AND P5, PT, R4, c[0x0][0x17c], !P0 ;  /* 0x00005f0004007a0c */ /* 0x000fe400047a1270 */
[----:B------:R-:W-:Y:S02]  /*14560*/  LOP3.LUT R7, R7, 0x7f, RZ, 0xc0, !PT ;  /* 0x0000007f07077812 */ /* 0x000fe400078ec0ff */
[----:B------:R-:W-:Y:S02]  /*14570*/  LOP3.LUT R2, R2, 0x3000, RZ, 0xc0, !PT ;  /* 0x0000300002027812 */ /* 0x000fe400078ec0ff */
[----:B------:R-:W-:Y:S01]  /*14580*/  IADD3 R4, R199, 0x4, RZ ;  /* 0x00000004c7047810 */ /* 0x000fe20007ffe0ff */
[----:B--2---:R-:W-:Y:S01]  /*14590*/  IMAD.IADD R144, R3, 0x1, R6 ;  /* 0x0000000103907824 */ /* 0x004fe200078e0206 */
[----:B------:R-:W-:Y:S01]  /*145a0*/  ISETP.LT.AND P4, PT, R5, c[0x0][0x17c], !P0 ;  /* 0x00005f0005007a0c */ /* 0x000fe20004781270 */
[----:B------:R-:W-:Y:S01]  /*145b0*/  IMAD R0, R7, 0x10, R2 ;  /* 0x0000001007007824 */ /* 0x000fe200078e0202 */
[----:B------:R-:W-:Y:S01]  /*145c0*/  ISETP.LT.AND P2, PT, R4, c[0x0][0x17c], !P0 ;  /* 0x00005f0004007a0c */ /* 0x000fe20004741270 */
[----:B------:R-:W-:-:S02]  /*145d0*/  IMAD.MOV.U32 R4, RZ, RZ, R132 ;  /* 0x000000ffff047224 */ /* 0x000fc400078e0084 */
[----:B------:R-:W-:Y:S02]  /*145e0*/  IMAD.MOV.U32 R5, RZ, RZ, R133 ;  /* 0x000000ffff057224 */ /* 0x000fe400078e0085 */
[----:B------:R-:W-:Y:S02]  /*145f0*/  IMAD.MOV.U32 R6, RZ, RZ, R128 ;  /* 0x000000ffff067224 */ /* 0x000fe400078e0080 */
[----:B------:R-:W-:Y:S02]  /*14600*/  IMAD.MOV.U32 R7, RZ, RZ, R129 ;  /* 0x000000ffff077224 */ /* 0x000fe400078e0081 */
[----:B------:R-:W-:-:S03]  /*14610*/  IMAD.MOV.U32 R128, RZ, RZ, R134 ;  /* 0x000000ffff807224 */ /* 0x000fc600078e0086 */
[----:B------:R1:W-:Y:S01]  /*14620*/  STS.128 [R144], R4 ;  /* 0x0000000490007388 */ /* 0x0003e20000000c00 */
[----:B------:R-:W-:-:S03]  /*14630*/  IMAD.MOV.U32 R129, RZ, RZ, R135 ;  /* 0x000000ffff817224 */ /* 0x000fc600078e0087 */
[----:B------:R-:W-:Y:S04]  /*14640*/  STS.128 [R144+0x200], R12 ;  /* 0x0002000c90007388 */ /* 0x000fe80000000c00 */
[----:B------:R-:W-:Y:S01]  /*14650*/  STS.128 [R144+0x80], R128 ;  /* 0x0000808090007388 */ /* 0x000fe20000000c00 */
[----:B-1----:R-:W-:Y:S02]  /*14660*/  IMAD.MOV.U32 R6, RZ, RZ, R72 ;  /* 0x000000ffff067224 */ /* 0x002fe400078e0048 */
[----:B------:R-:W-:Y:S02]  /*14670*/  IMAD.MOV.U32 R7, RZ, RZ, R73 ;  /* 0x000000ffff077224 */ /* 0x000fe400078e0049 */
[----:B------:R-:W-:Y:S02]  /*14680*/  IMAD.MOV.U32 R4, RZ, RZ, R140 ;  /* 0x000000ffff047224 */ /* 0x000fe400078e008c */
[----:B------:R-:W-:-:S02]  /*14690*/  IMAD.MOV.U32 R5, RZ, RZ, R141 ;  /* 0x000000ffff057224 */ /* 0x000fc400078e008d */
[----:B------:R-:W-:Y:S02]  /*146a0*/  IMAD.MOV.U32 R72, RZ, RZ, R142 ;  /* 0x000000ffff487224 */ /* 0x000fe400078e008e */
[----:B------:R-:W-:Y:S01]  /*146b0*/  IMAD.MOV.U32 R73, RZ, RZ, R143 ;  /* 0x000000ffff497224 */ /* 0x000fe200078e008f */
[----:B------:R-:W-:Y:S04]  /*146c0*/  STS.128 [R144+0x280], R104 ;  /* 0x0002806890007388 */ /* 0x000fe80000000c00 */
[----:B------:R-:W-:Y:S04]  /*146d0*/  STS.128 [R144+0x400], R32 ;  /* 0x0004002090007388 */ /* 0x000fe80000000c00 */
[----:B------:R-:W-:Y:S04]  /*146e0*/  STS.128 [R144+0x480], R52 ;  /* 0x0004803490007388 */ /* 0x000fe80000000c00 */
[----:B------:R-:W-:Y:S04]  /*146f0*/  STS.128 [R144+0x600], R4 ;  /* 0x0006000490007388 */ /* 0x000fe80000000c00 */
[----:B------:R1:W-:Y:S04]  /*14700*/  STS.128 [R144+0x680], R72 ;  /* 0x0006804890007388 */ /* 0x0003e80000000c00 */
[----:B------:R-:W-:Y:S01]  /*14710*/  BAR.SYNC.DEFER_BLOCKING 0x0 ;  /* 0x0000000000007b1d */ /* 0x000fe20000010000 */
[----:B------:R-:W-:-:S02]  /*14720*/  LOP3.LUT R100, R0, 0x20, RZ, 0x3c, !PT ;  /* 0x0000002000647812 */ /* 0x000fc400078e3cff */
[C---:B------:R-:W-:Y:S02]  /*14730*/  LOP3.LUT R3, R0.reuse, 0x40, RZ, 0x3c, !PT ;  /* 0x0000004000037812 */ /* 0x040fe400078e3cff */
[----:B------:R-:W-:Y:S01]  /*14740*/  LOP3.LUT R2, R0, 0x60, RZ, 0x3c, !PT ;  /* 0x0000006000027812 */ /* 0x000fe200078e3cff */
[----:B------:R-:W2:Y:S04]  /*14750*/  LDS.128 R32, [R0] ;  /* 0x0000000000207984 */ /* 0x000ea80000000c00 */
[----:B------:R-:W-:Y:S04]  /*14760*/  LDS.128 R60, [R0+0x800] ;  /* 0x00080000003c7984 */ /* 0x000fe80000000c00 */
[----:B------:R-:W3:Y:S04]  /*14770*/  LDS.128 R12, [R100] ;  /* 0x00000000640c7984 */ /* 0x000ee80000000c00 */
[----:B------:R-:W-:Y:S04]  /*14780*/  LDS.128 R56, [R100+0x800] ;  /* 0x0008000064387984 */ /* 0x000fe80000000c00 */
[----:B------:R-:W4:Y:S04]  /*14790*/  LDS.128 R4, [R3] ;  /* 0x0000000003047984 */ /* 0x000f280000000c00 */
[----:B------:R-:W-:Y:S04]  /*147a0*/  LDS.128 R52, [R3+0x800] ;  /* 0x0008000003347984 */ /* 0x000fe80000000c00 */
[----:B------:R-:W2:Y:S04]  /*147b0*/  LDS.128 R64, [R2] ;  /* 0x0000000002407984 */ /* 0x000ea80000000c00 */
[----:B------:R-:W2:Y:S04]  /*147c0*/  LDS.128 R36, [R2+0x800] ;  /* 0x0008000002247984 */ /* 0x000ea80000000c00 */
[----:B------:R-:W-:Y:S01]  /*147d0*/  BAR.SYNC.DEFER_BLOCKING 0x0 ;  /* 0x0000000000007b1d */ /* 0x000fe20000010000 */
[----:B-1----:R-:W-:-:S02]  /*147e0*/  IMAD.MOV.U32 R74, RZ, RZ, R40 ;  /* 0x000000ffff4a7224 */ /* 0x002fc400078e0028 */
[----:B------:R-:W-:Y:S02]  /*147f0*/  IMAD.MOV.U32 R75, RZ, RZ, R41 ;  /* 0x000000ffff4b7224 */ /* 0x000fe400078e0029 */
[----:B------:R-:W-:Y:S02]  /*14800*/  IMAD.MOV.U32 R72, RZ, RZ, R92 ;  /* 0x000000ffff487224 */ /* 0x000fe400078e005c */
[----:B------:R-:W-:Y:S02]  /*14810*/  IMAD.MOV.U32 R73, RZ, RZ, R93 ;  /* 0x000000ffff497224 */ /* 0x000fe400078e005d */
[----:B------:R-:W-:Y:S02]  /*14820*/  IMAD.MOV.U32 R40, RZ, RZ, R94 ;  /* 0x000000ffff287224 */ /* 0x000fe400078e005e */
[----:B------:R-:W-:Y:S01]  /*14830*/  IMAD.MOV.U32 R41, RZ, RZ, R95 ;  /* 0x000000ffff297224 */ /* 0x000fe200078e005f */
[----:B------:R1:W-:Y:S04]  /*14840*/  STS.128 [R144], R68 ;  /* 0x0000004490007388 */ /* 0x0003e80000000c00 */
[----:B------:R-:W-:Y:S04]  /*14850*/  STS.128 [R144+0x80], R120 ;  /* 0x0000807890007388 */ /* 0x000fe80000000c00 */
[----:B------:R-:W-:Y:S01]  /*14860*/  STS.128 [R144+0x200], R80 ;  /* 0x0002005090007388 */ /* 0x000fe20000000c00 */
[----:B-1----:R-:W-:-:S02]  /*14870*/  IMAD.MOV.U32 R70, RZ, RZ, R28 ;  /* 0x000000ffff467224 */ /* 0x002fc400078e001c */
[----:B------:R-:W-:Y:S02]  /*14880*/  IMAD.MOV.U32 R71, RZ, RZ, R29 ;  /* 0x000000ffff477224 */ /* 0x000fe400078e001d */
[----:B------:R-:W-:Y:S02]  /*14890*/  IMAD.MOV.U32 R68, RZ, RZ, R76 ;  /* 0x000000ffff447224 */ /* 0x000fe400078e004c */
[----:B------:R-:W-:Y:S02]  /*148a0*/  IMAD.MOV.U32 R69, RZ, RZ, R77 ;  /* 0x000000ffff457224 */ /* 0x000fe400078e004d */
[----:B------:R-:W-:Y:S02]  /*148b0*/  IMAD.MOV.U32 R28, RZ, RZ, R78 ;  /* 0x000000ffff1c7224 */ /* 0x000fe400078e004e */
[----:B------:R-:W-:Y:S01]  /*148c0*/  IMAD.MOV.U32 R29, RZ, RZ, R79 ;  /* 0x000000ffff1d7224 */ /* 0x000fe200078e004f */
[----:B------:R-:W-:Y:S04]  /*148d0*/  STS.128 [R144+0x280], R96 ;  /* 0x0002806090007388 */ /* 0x000fe80000000c00 */
[----:B------:R-:W-:Y:S04]  /*148e0*/  STS.128 [R144+0x400], R72 ;  /* 0x0004004890007388 */ /* 0x000fe80000000c00 */
[----:B------:R-:W-:Y:S04]  /*148f0*/  STS.128 [R144+0x480], R40 ;  /* 0x0004802890007388 */ /* 0x000fe80000000c00 */
[----:B------:R-:W-:Y:S04]  /*14900*/  STS.128 [R144+0x600], R68 ;  /* 0x0006004490007388 */ /* 0x000fe80000000c00 */
[----:B------:R-:W-:Y:S04]  /*14910*/  STS.128 [R144+0x680], R28 ;  /* 0x0006801c90007388 */ /* 0x000fe80000000c00 */
[----:B------:R-:W-:Y:S01]  /*14920*/  BAR.SYNC.DEFER_BLOCKING 0x0 ;  /* 0x0000000000007b1d */ /* 0x000fe20000010000 */
[----:B------:R-:W-:-:S02]  /*14930*/  IMAD.MOV.U32 R106, RZ, RZ, R112 ;  /* 0x000000ffff6a7224 */ /* 0x000fc400078e0070 */
[----:B------:R-:W-:-:S03]  /*14940*/  IMAD.MOV.U32 R107, RZ, RZ, R113 ;  /* 0x000000ffff6b7224 */ /* 0x000fc600078e0071 */
[----:B------:R-:W1:Y:S04]  /*14950*/  LDS.128 R96, [R0] ;  /* 0x0000000000607984 */ /* 0x000e680000000c00 */
[----:B------:R-:W-:Y:S04]  /*14960*/  LDS.128 R72, [R0+0x800] ;  /* 0x0008000000487984 */ /* 0x000fe80000000c00 */
[----:B------:R-:W1:Y:S04]  /*14970*/  LDS.128 R92, [R100] ;  /* 0x00000000645c7984 */ /* 0x000e680000000c00 */
[----:B------:R-:W-:Y:S04]  /*14980*/  LDS.128 R68, [R100+0x800] ;  /* 0x0008000064447984 */ /* 0x000fe80000000c00 */
[----:B------:R-:W1:Y:S04]  /*14990*/  LDS.128 R80, [R3] ;  /* 0x0000000003507984 */ /* 0x000e680000000c00 */
[----:B------:R-:W-:Y:S04]  /*149a0*/  LDS.128 R40, [R3+0x800] ;  /* 0x0008000003287984 */ /* 0x000fe80000000c00 */
[----:B------:R-:W1:Y:S04]  /*149b0*/  LDS.128 R76, [R2] ;  /* 0x00000000024c7984 */ /* 0x000e680000000c00 */
[----:B------:R-:W1:Y:S04]  /*149c0*/  LDS.128 R28, [R2+0x800] ;  /* 0x00080000021c7984 */ /* 0x000e680000000c00 */
[----:B------:R-:W-:Y:S01]  /*149d0*/  BAR.SYNC.DEFER_BLOCKING 0x0 ;  /* 0x0000000000007b1d */ /* 0x000fe20000010000 */
[----:B------:R-:W-:-:S02]  /*149e0*/  IMAD.MOV.U32 R104, RZ, RZ, R116 ;  /* 0x000000ffff687224 */ /* 0x000fc400078e0074 */
[----:B------:R-:W-:Y:S02]  /*149f0*/  IMAD.MOV.U32 R105, RZ, RZ, R117 ;  /* 0x000000ffff697224 */ /* 0x000fe400078e0075 */
[----:B------:R-:W-:Y:S02]  /*14a00*/  IMAD.MOV.U32 R112, RZ, RZ, R118 ;  /* 0x000000ffff707224 */ /* 0x000fe400078e0076 */
[----:B------:R-:W-:Y:S01]  /*14a10*/  IMAD.MOV.U32 R113, RZ, RZ, R119 ;  /* 0x000000ffff717224 */ /* 0x000fe200078e0077 */
[----:B------:R-:W-:Y:S04]  /*14a20*/  STS.128 [R144], R104 ;  /* 0x0000006890007388 */ /* 0x000fe80000000c00 */
[----:B------:R1:W-:Y:S04]  /*14a30*/  STS.128 [R144+0x80], R112 ;  /* 0x0000807090007388 */ /* 0x0003e80000000c00 */
[----:B------:R-:W-:Y:S04]  /*14a40*/  STS.128 [R144+0x200], R108 ;  /* 0x0002006c90007388 */ /* 0x000fe80000000c00 */
[----:B------:R-:W-:Y:S04]  /*14a50*/  STS.128 [R144+0x280], R88 ;  /* 0x0002805890007388 */ /* 0x000fe80000000c00 */
[----:B------:R-:W-:Y:S04]  /*14a60*/  STS.128 [R144+0x400], R84 ;  /* 0x0004005490007388 */ /* 0x000fe80000000c00 */
[----:B------:R-:W-:Y:S04]  /*14a70*/  STS.128 [R144+0x480], R48 ;  /* 0x0004803090007388 */ /* 0x000fe80000000c00 */
[----:B------:R-:W-:Y:S04]  /*14a80*/  STS.128 [R144+0x600], R44 ;  /* 0x0006002c90007388 */ /* 0x000fe80000000c00 */
[----:B------:R-:W-:Y:S04]  /*14a90*/  STS.128 [R144+0x680], R20 ;  /* 0x0006801490007388 */ /* 0x000fe80000000c00 */
[----:B------:R-:W-:Y:S01]  /*14aa0*/  BAR.SYNC.DEFER_BLOCKING 0x0 ;  /* 0x0000000000007b1d */ /* 0x000fe20000010000 */
[----:B-1----:R-:W-:-:S02]  /*14ab0*/  IMAD.MOV.U32 R112, RZ, RZ, R136 ;  /* 0x000000ffff707224 */ /* 0x002fc400078e0088 */
        /* <DEDUP_REMOVED lines=8> */
[----:B------:R-:W1:Y:S01]  /*14b40*/  LDS.128 R20, [R2+0x800] ;  /* 0x0008000002147984 */ /* 0x000e620000000c00 */
[----:B------:R-:W-:-:S02]  /*14b50*/  IMAD.MOV.U32 R114, RZ, RZ, R164 ;  /* 0x000000ffff727224 */ /* 0x000fc400078e00a4 */
[----:B------:R-:W-:Y:S01]  /*14b60*/  IMAD.MOV.U32 R115, RZ, RZ, R165 ;  /* 0x000000ffff737224 */ /* 0x000fe200078e00a5 */
[----:B------:R-:W-:Y:S01]  /*14b70*/  BAR.SYNC.DEFER_BLOCKING 0x0 ;  /* 0x0000000000007b1d */ /* 0x000fe20000010000 */
        /* <DEDUP_REMOVED lines=11> */
[----:B------:R-:W-:Y:S01]  /*14c30*/  IMAD.MOV.U32 R121, RZ, RZ, R157 ;  /* 0x000000ffff797224 */ /* 0x000fe200078e009d */
[----:B------:R1:W-:Y:S01]  /*14c40*/  STS.128 [R144], R112 ;  /* 0x0000007090007388 */ /* 0x0003e20000000c00 */
[----:B------:R-:W-:Y:S02]  /*14c50*/  IMAD.MOV.U32 R148, RZ, RZ, R158 ;  /* 0x000000ffff947224 */ /* 0x000fe400078e009e */
[----:B------:R-:W-:Y:S01]  /*14c60*/  IMAD.MOV.U32 R149, RZ, RZ, R159 ;  /* 0x000000ffff957224 */ /* 0x000fe200078e009f */
[----:B------:R2:W-:Y:S04]  /*14c70*/  STS.128 [R144+0x200], R116 ;  /* 0x0002007490007388 */ /* 0x0005e80000000c00 */
[----:B------:R-:W-:Y:S01]  /*14c80*/  STS.128 [R144+0x80], R164 ;  /* 0x000080a490007388 */ /* 0x000fe20000000c00 */
[----:B-1----:R-:W-:-:S02]  /*14c90*/  IMAD.MOV.U32 R112, RZ, RZ, R16 ;  /* 0x000000ffff707224 */ /* 0x002fc400078e0010 */
[----:B------:R-:W-:Y:S02]  /*14ca0*/  IMAD.MOV.U32 R113, RZ, RZ, R17 ;  /* 0x000000ffff717224 */ /* 0x000fe400078e0011 */
[----:B------:R-:W-:Y:S02]  /*14cb0*/  IMAD.MOV.U32 R114, RZ, RZ, R8 ;  /* 0x000000ffff727224 */ /* 0x000fe400078e0008 */
[----:B------:R-:W-:Y:S02]  /*14cc0*/  IMAD.MOV.U32 R115, RZ, RZ, R9 ;  /* 0x000000ffff737224 */ /* 0x000fe400078e0009 */
[----:B--2---:R-:W-:Y:S02]  /*14cd0*/  IMAD.MOV.U32 R116, RZ, RZ, R18 ;  /* 0x000000ffff747224 */ /* 0x004fe400078e0012 */
[----:B------:R-:W-:Y:S02]  /*14ce0*/  IMAD.MOV.U32 R117, RZ, RZ, R19 ;  /* 0x000000ffff757224 */ /* 0x000fe400078e0013 */
[----:B------:R-:W-:-:S02]  /*14cf0*/  IMAD.MOV.U32 R118, RZ, RZ, R10 ;  /* 0x000000ffff767224 */ /* 0x000fc400078e000a */
[----:B------:R-:W-:Y:S01]  /*14d00*/  IMAD.MOV.U32 R119, RZ, RZ, R11 ;  /* 0x000000ffff777224 */ /* 0x000fe200078e000b */
[----:B------:R-:W-:Y:S04]  /*14d10*/  STS.128 [R144+0x280], R160 ;  /* 0x000280a090007388 */ /* 0x000fe80000000c00 */
[----:B------:R-:W-:Y:S04]  /*14d20*/  STS.128 [R144+0x400], R120 ;  /* 0x0004007890007388 */ /* 0x000fe80000000c00 */
[----:B------:R-:W-:Y:S04]  /*14d30*/  STS.128 [R144+0x480], R148 ;  /* 0x0004809490007388 */ /* 0x000fe80000000c00 */
[----:B------:R-:W-:Y:S04]  /*14d40*/  STS.128 [R144+0x600], R112 ;  /* 0x0006007090007388 */ /* 0x000fe80000000c00 */
[----:B------:R-:W-:Y:S01]  /*14d50*/  STS.128 [R144+0x680], R116 ;  /* 0x0006807490007388 */ /* 0x000fe20000000c00 */
[----:B------:R-:W-:-:S03]  /*14d60*/  IMAD R101, R145, c[0x0][0x194], RZ ;  /* 0x0000650091657a24 */ /* 0x000fc600078e02ff */
[----:B------:R-:W-:Y:S01]  /*14d70*/  BAR.SYNC.DEFER_BLOCKING 0x0 ;  /* 0x0000000000007b1d */ /* 0x000fe20000010000 */
[----:B------:R-:W-:Y:S01]  /*14d80*/  IMAD R102, R199, c[0x0][0x198], RZ ;  /* 0x00006600c7667a24 */ /* 0x000fe200078e02ff */
[----:B------:R-:W-:Y:S02]  /*14d90*/  LEA R8, P6, R101, c[0x0][0x170], 0x2 ;  /* 0x00005c0065087a11 */ /* 0x000fe400078c10ff */
[----:B------:R-:W-:Y:S02]  /*14da0*/  ISETP.LT.AND P3, PT, R199, c[0x0][0x17c], !P0 ;  /* 0x00005f00c7007a0c */ /* 0x000fe40004761270 */
[----:B------:R-:W-:Y:S02]  /*14db0*/  LEA.HI.X.SX32 R9, R101, c[0x0][0x174], 0x2, P6 ;  /* 0x00005d0065097a11 */ /* 0x000fe400030f16ff */
[C---:B------:R-:W-:Y:S02]  /*14dc0*/  LEA R10, P6, R102.reuse, R8, 0x2 ;  /* 0x00000008660a7211 */ /* 0x040fe400078c10ff */
[----:B------:R-:W-:-:S02]  /*14dd0*/  IADD3 R17, R102, c[0x0][0x198], RZ ;  /* 0x0000660066117a10 */ /* 0x000fc40007ffe0ff */
[-C--:B------:R-:W-:Y:S02]  /*14de0*/  LEA.HI.X.SX32 R11, R102, R9.reuse, 0x2, P6 ;  /* 0x00000009660b7211 */ /* 0x080fe400030f16ff */
[----:B------:R-:W-:Y:S02]  /*14df0*/  IADD3 R18, R199, 0x5, RZ ;  /* 0x00000005c7127810 */ /* 0x000fe40007ffe0ff */
[C---:B------:R-:W-:Y:S02]  /*14e00*/  LEA R16, P6, R17.reuse, R8, 0x2 ;  /* 0x0000000811107211 */ /* 0x040fe400078c10ff */
[C---:B------:R-:W-:Y:S02]  /*14e10*/  IADD3 R19, R17.reuse, c[0x0][0x198], RZ ;  /* 0x0000660011137a10 */ /* 0x040fe40007ffe0ff */
[----:B------:R-:W-:Y:S01]  /*14e20*/  LEA.HI.X.SX32 R17, R17, R9, 0x2, P6 ;  /* 0x0000000911117211 */ /* 0x000fe200030f16ff */
[----:B------:R1:W-:Y:S01]  /*14e30*/  @P3 STG.E [R10.64], R32 ;  /* 0x000000200a003986 */ /* 0x0003e2000c101904 */
[----:B------:R-:W-:-:S02]  /*14e40*/  ISETP.LT.AND P3, PT, R18, c[0x0][0x17c], !P0 ;  /* 0x00005f0012007a0c */ /* 0x000fc40004761270 */
[CC--:B------:R-:W-:Y:S02]  /*14e50*/  LEA R18, P6, R19.reuse, R8.reuse, 0x2 ;  /* 0x0000000813127211 */ /* 0x0c0fe400078c10ff */
[C---:B------:R-:W-:Y:S02]  /*14e60*/  IADD3 R103, R19.reuse, c[0x0][0x198], RZ ;  /* 0x0000660013677a10 */ /* 0x040fe40007ffe0ff */
[-C--:B------:R-:W-:Y:S02]  /*14e70*/  LEA.HI.X.SX32 R19, R19, R9.reuse, 0x2, P6 ;  /* 0x0000000913137211 */ /* 0x080fe400030f16ff */
[----:B------:R-:W-:Y:S01]  /*14e80*/  LEA R102, P6, R103, R8, 0x2 ;  /* 0x0000000867667211 */ /* 0x000fe200078c10ff */
[----:B------:R2:W-:Y:S01]  /*14e90*/  @P5 STG.E [R16.64], R33 ;  /* 0x0000002110005986 */ /* 0x0005e2000c101904 */
[----:B-1----:R-:W-:Y:S02]  /*14ea0*/  IADD3 R10, R199, 0x7, RZ ;  /* 0x00000007c70a7810 */ /* 0x002fe40007ffe0ff */
[C---:B------:R-:W-:Y:S01]  /*14eb0*/  IADD3 R11, R103.reuse, c[0x0][0x198], RZ ;  /* 0x00006600670b7a10 */ /* 0x040fe20007ffe0ff */
[----:B---3--:R1:W-:Y:S01]  /*14ec0*/  @P1 STG.E [R18.64], R12 ;  /* 0x0000000c12001986 */ /* 0x0083e2000c101904 */
[----:B------:R-:W-:-:S02]  /*14ed0*/  LEA.HI.X.SX32 R103, R103, R9, 0x2, P6 ;  /* 0x0000000967677211 */ /* 0x000fc400030f16ff */
[----:B------:R-:W-:Y:S02]  /*14ee0*/  ISETP.LT.AND P1, PT, R10, c[0x0][0x17c], !P0 ;  /* 0x00005f000a007a0c */ /* 0x000fe40004721270 */
[CC--:B------:R-:W-:Y:S02]  /*14ef0*/  LEA R10, P6, R11.reuse, R8.reuse, 0x2 ;  /* 0x000000080b0a7211 */ /* 0x0c0fe400078c10ff */
[----:B--2---:R-:W-:Y:S02]  /*14f00*/  IADD3 R17, R11, c[0x0][0x198], RZ ;  /* 0x000066000b117a10 */ /* 0x004fe40007ffe0ff */
[----:B------:R-:W-:Y:S02]  /*14f10*/  IADD3 R101, R199, 0x6, RZ ;  /* 0x00000006c7657810 */ /* 0x000fe40007ffe0ff */
[----:B------:R-:W-:Y:S02]  /*14f20*/  LEA.HI.X.SX32 R11, R11, R9, 0x2, P6 ;  /* 0x000000090b0b7211 */ /* 0x000fe400030f16ff */
[----:B------:R-:W-:-:S02]  /*14f30*/  LEA R16, P6, R17, R8, 0x2 ;  /* 0x0000000811107211 */ /* 0x000fc400078c10ff */
[----:B------:R-:W-:Y:S02]  /*14f40*/  IADD3 R33, R17, c[0x0][0x198], RZ ;  /* 0x0000660011217a10 */ /* 0x000fe40007ffe0ff */
[----:B------:R-:W-:Y:S02]  /*14f50*/  ISETP.LT.AND P5, PT, R101, c[0x0][0x17c], !P0 ;  /* 0x00005f0065007a0c */ /* 0x000fe400047a1270 */
[----:B------:R-:W-:Y:S02]  /*14f60*/  IADD3 R32, R199, 0x8, RZ ;  /* 0x00000008c7207810 */ /* 0x000fe40007ffe0ff */
[----:B------:R-:W-:Y:S01]  /*14f70*/  LEA.HI.X.SX32 R17, R17, R9, 0x2, P6 ;  /* 0x0000000911117211 */ /* 0x000fe200030f16ff */
[----:B------:R2:W-:Y:S01]  /*14f80*/  @P4 STG.E [R102.64], R13 ;  /* 0x0000000d66004986 */ /* 0x0005e2000c101904 */
[----:B-1----:R-:W-:Y:S02]  /*14f90*/  LEA R18, P6, R33, R8, 0x2 ;  /* 0x0000000821127211 */ /* 0x002fe400078c10ff */
[----:B------:R-:W-:Y:S01]  /*14fa0*/  IADD3 R12, R199, 0xa, RZ ;  /* 0x0000000ac70c7810 */ /* 0x000fe20007ffe0ff */
[----:B----4-:R1:W-:Y:S01]  /*14fb0*/  @P2 STG.E [R10.64], R4 ;  /* 0x000000040a002986 */ /* 0x0103e2000c101904 */
[----:B------:R-:W-:-:S02]  /*14fc0*/  ISETP.LT.AND P4, PT, R32, c[0x0][0x17c], !P0 ;  /* 0x00005f0020007a0c */ /* 0x000fc40004781270 */
[----:B------:R-:W-:Y:S01]  /*14fd0*/  IADD3 R32, R199, 0x9, RZ ;  /* 0x00000009c7207810 */ /* 0x000fe20007ffe0ff */
[----:B------:R3:W-:Y:S01]  /*14fe0*/  @P3 STG.E [R16.64], R5 ;  /* 0x0000000510003986 */ /* 0x0007e2000c101904 */
[C---:B------:R-:W-:Y:S02]  /*14ff0*/  LEA.HI.X.SX32 R19, R33.reuse, R9, 0x2, P6 ;  /* 0x0000000921137211 */ /* 0x040fe400030f16ff */
[----:B--2---:R-:W-:Y:S02]  /*15000*/  IADD3 R13, R33, c[0x0][0x198], RZ ;  /* 0x00006600210d7a10 */ /* 0x004fe40007ffe0ff */
[----:B------:R-:W-:Y:S02]  /*15010*/  ISETP.LT.AND P3, PT, R12, c[0x0][0x17c], !P0 ;  /* 0x00005f000c007a0c */ /* 0x000fe40004761270 */
[----:B------:R-:W-:Y:S02]  /*15020*/  LEA R12, P6, R13, R8, 0x2 ;  /* 0x000000080d0c7211 */ /* 0x000fe400078c10ff */
[----:B------:R-:W-:-:S02]  /*15030*/  ISETP.LT.AND P2, PT, R32, c[0x0][0x17c], !P0 ;  /* 0x00005f0020007a0c */ /* 0x000fc40004741270 */
[----:B-1----:R-:W-:Y:S02]  /*15040*/  IADD3 R11, R13, c[0x0][0x198], RZ ;  /* 0x000066000d0b7a10 */ /* 0x002fe40007ffe0ff */
[----:B------:R-:W-:Y:S01]  /*15050*/  IADD3 R32, R199, 0xb, RZ ;  /* 0x0000000bc7207810 */ /* 0x000fe20007ffe0ff */
[----:B------:R-:W-:Y:S01]  /*15060*/  @P5 STG.E [R18.64], R64 ;  /* 0x0000004012005986 */ /* 0x000fe2000c101904 */
[----:B------:R-:W-:Y:S02]  /*15070*/  LEA.HI.X.SX32 R13, R13, R9, 0x2, P6 ;  /* 0x000000090d0d7211 */ /* 0x000fe400030f16ff */
[----:B------:R-:W-:Y:S02]  /*15080*/  LEA R10, P6, R11, R8, 0x2 ;  /* 0x000000080b0a7211 */ /* 0x000fe400078c10ff */
[----:B------:R-:W-:Y:S02]  /*15090*/  ISETP.LT.AND P5, PT, R32, c[0x0][0x17c], !P0 ;  /* 0x00005f0020007a0c */ /* 0x000fe400047a1270 */
[----:B------:R-:W-:-:S02]  /*150a0*/  IADD3 R4, R199, 0xc, RZ ;  /* 0x0000000cc7047810 */ /* 0x000fc40007ffe0ff */
[C---:B------:R-:W-:Y:S01]  /*150b0*/  IADD3 R32, R11.reuse, c[0x0][0x198], RZ ;  /* 0x000066000b207a10 */ /* 0x040fe20007ffe0ff */
[----:B------:R1:W-:Y:S01]  /*150c0*/  @P1 STG.E [R12.64], R65 ;  /* 0x000000410c001986 */ /* 0x0003e2000c101904 */
[-C--:B------:R-:W-:Y:S02]  /*150d0*/  LEA.HI.X.SX32 R11, R11, R9.reuse, 0x2, P6 ;  /* 0x000000090b0b7211 */ /* 0x080fe400030f16ff */
[----:B------:R-:W-:Y:S02]  /*150e0*/  ISETP.LT.AND P1, PT, R4, c[0x0][0x17c], !P0 ;  /* 0x00005f0004007a0c */ /* 0x000fe40004721270 */
[C---:B------:R-:W-:Y:S02]  /*150f0*/  LEA R4, P6, R32.reuse, R8, 0x2 ;  /* 0x0000000820047211 */ /* 0x040fe400078c10ff */
[----:B---3--:R-:W-:Y:S02]  /*15100*/  IADD3 R16, R199, 0xd, RZ ;  /* 0x0000000dc7107810 */ /* 0x008fe40007ffe0ff */
[C---:B------:R-:W-:Y:S01]  /*15110*/  IADD3 R17, R32.reuse, c[0x0][0x198], RZ ;  /* 0x0000660020117a10 */ /* 0x040fe20007ffe0ff */
[----:B------:R2:W-:Y:S01]  /*15120*/  @P4 STG.E [R10.64], R60 ;  /* 0x0000003c0a004986 */ /* 0x0005e2000c101904 */
[----:B------:R-:W-:-:S02]  /*15130*/  LEA.HI.X.SX32 R5, R32, R9, 0x2, P6 ;  /* 0x0000000920057211 */ /* 0x000fc400030f16ff */
[----:B------:R-:W-:Y:S02]  /*15140*/  ISETP.LT.AND P4, PT, R16, c[0x0][0x17c], !P0 ;  /* 0x00005f0010007a0c */ /* 0x000fe40004781270 */
[CC--:B------:R-:W-:Y:S02]  /*15150*/  LEA R16, P6, R17.reuse, R8.reuse, 0x2 ;  /* 0x0000000811107211 */ /* 0x0c0fe400078c10ff */
[C---:B-1----:R-:W-:Y:S02]  /*15160*/  IADD3 R13, R17.reuse, c[0x0][0x198], RZ ;  /* 0x00006600110d7a10 */ /* 0x042fe40007ffe0ff */
[-C--:B------:R-:W-:Y:S02]  /*15170*/  LEA.HI.X.SX32 R17, R17, R9.reuse, 0x2, P6 ;  /* 0x0000000911117211 */ /* 0x080fe400030f16ff */
[C---:B------:R-:W-:Y:S02]  /*15180*/  LEA R12, P6, R13.reuse, R8, 0x2 ;  /* 0x000000080d0c7211 */ /* 0x040fe400078c10ff */
[C---:B------:R-:W-:Y:S01]  /*15190*/  IADD3 R19, R13.reuse, c[0x0][0x198], RZ ;  /* 0x000066000d137a10 */ /* 0x040fe20007ffe0ff */
[----:B------:R1:W-:Y:S01]  /*151a0*/  @P2 STG.E [R4.64], R61 ;  /* 0x0000003d04002986 */ /* 0x0003e2000c101904 */
[----:B------:R-:W-:-:S02]  /*151b0*/  LEA.HI.X.SX32 R13, R13, R9, 0x2, P6 ;  /* 0x000000090d0d7211 */ /* 0x000fc400030f16ff */
[----:B--2---:R-:W-:Y:S01]  /*151c0*/  LEA R10, P6, R19, R8, 0x2 ;  /* 0x00000008130a7211 */ /* 0x004fe200078c10ff */
[----:B------:R2:W-:Y:S01]  /*151d0*/  @P3 STG.E [R16.64], R56 ;  /* 0x0000003810003986 */ /* 0x0005e2000c101904 */
[----:B------:R-:W-:Y:S02]  /*151e0*/  IADD3 R18, R199, 0xe, RZ ;  /* 0x0000000ec7127810 */ /* 0x000fe40007ffe0ff */
[----:B------:R-:W-:Y:S01]  /*151f0*/  LEA.HI.X.SX32 R11, R19, R9, 0x2, P6 ;  /* 0x00000009130b7211 */ /* 0x000fe200030f16ff */
[----:B------:R3:W-:Y:S01]  /*15200*/  @P5 STG.E [R12.64], R57 ;  /* 0x000000390c005986 */ /* 0x0007e2000c101904 */
[----:B-1----:R-:W-:Y:S02]  /*15210*/  IADD3 R4, R199, 0x10, RZ ;  /* 0x00000010c7047810 */ /* 0x002fe40007ffe0ff */
[----:B------:R-:W-:Y:S02]  /*15220*/  IADD3 R5, R19, c[0x0][0x198], RZ ;  /* 0x0000660013057a10 */ /* 0x000fe40007ffe0ff */
[----:B------:R-:W-:-:S02]  /*15230*/  ISETP.LT.AND P5, PT, R4, c[0x0][0x17c], !P0 ;  /* 0x00005f0004007a0c */ /* 0x000fc400047a1270 */
[CC--:B------:R-:W-:Y:S02]  /*15240*/  LEA R4, P6, R5.reuse, R8.reuse, 0x2 ;  /* 0x0000000805047211 */ /* 0x0c0fe400078c10ff */
[----:B------:R-:W-:Y:S02]  /*15250*/  ISETP.LT.AND P2, PT, R18, c[0x0][0x17c], !P0 ;  /* 0x00005f0012007a0c */ /* 0x000fe40004741270 */
[C---:B--2---:R-:W-:Y:S02]  /*15260*/  IADD3 R17, R5.reuse, c[0x0][0x198], RZ ;  /* 0x0000660005117a10 */ /* 0x044fe40007ffe0ff */
[----:B------:R-:W-:Y:S02]  /*15270*/  LEA.HI.X.SX32 R5, R5, R9, 0x2, P6 ;  /* 0x0000000905057211 */ /* 0x000fe400030f16ff */
[C---:B------:R-:W-:Y:S02]  /*15280*/  LEA R16, P6, R17.reuse, R8, 0x2 ;  /* 0x0000000811107211 */ /* 0x040fe400078c10ff */
[----:B------:R-:W-:-:S02]  /*15290*/  IADD3 R19, R17, c[0x0][0x198], RZ ;  /* 0x0000660011137a10 */ /* 0x000fc40007ffe0ff */
[----:B------:R-:W-:Y:S01]  /*152a0*/  IADD3 R18, R199, 0xf, RZ ;  /* 0x0000000fc7127810 */ /* 0x000fe20007ffe0ff */
[----:B------:R1:W-:Y:S01]  /*152b0*/  @P1 STG.E [R10.64], R52 ;  /* 0x000000340a001986 */ /* 0x0003e2000c101904 */
[----:B------:R-:W-:Y:S02]  /*152c0*/  LEA.HI.X.SX32 R17, R17, R9, 0x2, P6 ;  /* 0x0000000911117211 */ /* 0x000fe400030f16ff */
[----:B---3--:R-:W-:Y:S01]  /*152d0*/  LEA R12, P6, R19, R8, 0x2 ;  /* 0x00000008130c7211 */ /* 0x008fe200078c10ff */
[----:B------:R2:W-:Y:S01]  /*152e0*/  @P4 STG.E [R4.64], R53 ;  /* 0x0000003504004986 */ /* 0x0005e2000c101904 */
[----:B------:R-:W-:Y:S02]  /*152f0*/  ISETP.LT.AND P3, PT, R18, c[0x0][0x17c], !P0 ;  /* 0x00005f0012007a0c */ /* 0x000fe40004761270 */
[C---:B------:R-:W-:Y:S01]  /*15300*/  IADD3 R18, R199.reuse, 0x11, RZ ;  /* 0x00000011c7127810 */ /* 0x040fe20007ffe0ff */
[----:B------:R3:W-:Y:S01]  /*15310*/  @P2 STG.E [R16.64], R36 ;  /* 0x0000002410002986 */ /* 0x0007e2000c101904 */
[----:B-1----:R-:W-:-:S02]  /*15320*/  IADD3 R10, R199, 0x13, RZ ;  /* 0x00000013c70a7810 */ /* 0x002fc40007ffe0ff */
[C---:B------:R-:W-:Y:S02]  /*15330*/  IADD3 R11, R19.reuse, c[0x0][0x198], RZ ;  /* 0x00006600130b7a10 */ /* 0x040fe40007ffe0ff */
[----:B------:R-:W-:Y:S02]  /*15340*/  LEA.HI.X.SX32 R13, R19, R9, 0x2, P6 ;  /* 0x00000009130d7211 */ /* 0x000fe400030f16ff */
[----:B------:R-:W-:Y:S02]  /*15350*/  ISETP.LT.AND P2, PT, R10, c[0x0][0x17c], !P0 ;  /* 0x00005f000a007a0c */ /* 0x000fe40004741270 */
[C---:B------:R-:W-:Y:S02]  /*15360*/  LEA R10, P6, R11.reuse, R8, 0x2 ;  /* 0x000000080b0a7211 */ /* 0x040fe400078c10ff */
[----:B------:R-:W-:Y:S02]  /*15370*/  ISETP.LT.AND P1, PT, R18, c[0x0][0x17c], !P0 ;  /* 0x00005f0012007a0c */ /* 0x000fe40004721270 */
[----:B--2---:R-:W-:-:S02]  /*15380*/  IADD3 R5, R11, c[0x0][0x198], RZ ;  /* 0x000066000b057a10 */ /* 0x004fc40007ffe0ff */
[-C--:B------:R-:W-:Y:S02]  /*15390*/  LEA.HI.X.SX32 R11, R11, R9.reuse, 0x2, P6 ;  /* 0x000000090b0b7211 */ /* 0x080fe400030f16ff */
[CC--:B------:R-:W-:Y:S02]  /*153a0*/  LEA R4, P6, R5.reuse, R8.reuse, 0x2 ;  /* 0x0000000805047211 */ /* 0x0c0fe400078c10ff */
[----:B------:R-:W-:Y:S01]  /*153b0*/  IADD3 R19, R5, c[0x0][0x198], RZ ;  /* 0x0000660005137a10 */ /* 0x000fe20007ffe0ff */
[----:B------:R1:W-:Y:S01]  /*153c0*/  @P3 STG.E [R12.64], R37 ;  /* 0x000000250c003986 */ /* 0x0003e2000c101904 */
[----:B------:R-:W-:Y:S02]  /*153d0*/  IADD3 R18, R199, 0x12, RZ ;  /* 0x00000012c7127810 */ /* 0x000fe40007ffe0ff */
[----:B------:R-:W-:Y:S02]  /*153e0*/  LEA.HI.X.SX32 R5, R5, R9, 0x2, P6 ;  /* 0x0000000905057211 */ /* 0x000fe400030f16ff */
[----:B---3--:R-:W-:Y:S01]  /*153f0*/  LEA R16, P6, R19, R8, 0x2 ;  /* 0x0000000813107211 */ /* 0x008fe200078c10ff */
[----:B------:R2:W-:Y:S01]  /*15400*/  @P5 STG.E [R10.64], R34 ;  /* 0x000000220a005986 */ /* 0x0005e2000c101904 */
[----:B------:R-:W-:-:S02]  /*15410*/  ISETP.LT.AND P4, PT, R18, c[0x0][0x17c], !P0 ;  /* 0x00005f0012007a0c */ /* 0x000fc40004781270 */
[----:B-1----:R-:W-:Y:S02]  /*15420*/  IADD3 R12, R199, 0x16, RZ ;  /* 0x00000016c70c7810 */ /* 0x002fe40007ffe0ff */
[C---:B------:R-:W-:Y:S01]  /*15430*/  IADD3 R13, R19.reuse, c[0x0][0x198], RZ ;  /* 0x00006600130d7a10 */ /* 0x040fe20007ffe0ff */
[----:B------:R1:W-:Y:S01]  /*15440*/  @P1 STG.E [R4.64], R35 ;  /* 0x0000002304001986 */ /* 0x0003e2000c101904 */
[----:B------:R-:W-:Y:S02]  /*15450*/  LEA.HI.X.SX32 R17, R19, R9, 0x2, P6 ;  /* 0x0000000913117211 */ /* 0x000fe400030f16ff */
[----:B------:R-:W-:Y:S02]  /*15460*/  ISETP.LT.AND P1, PT, R12, c[0x0][0x17c], !P0 ;  /* 0x00005f000c007a0c */ /* 0x000fe40004721270 */
[C---:B------:R-:W-:Y:S02]  /*15470*/  LEA R12, P6, R13.reuse, R8, 0x2 ;  /* 0x000000080d0c7211 */ /* 0x040fe400078c10ff */
[----:B--2---:R-:W-:-:S02]  /*15480*/  IADD3 R11, R13, c[0x0][0x198], RZ ;  /* 0x000066000d0b7a10 */ /* 0x004fc40007ffe0ff */
[----:B------:R-:W-:Y:S02]  /*15490*/  IADD3 R18, R199, 0x14, RZ ;  /* 0x00000014c7127810 */ /* 0x000fe40007ffe0ff */
[-C--:B------:R-:W-:Y:S02]  /*154a0*/  LEA.HI.X.SX32 R13, R13, R9.reuse, 0x2, P6 ;  /* 0x000000090d0d7211 */ /* 0x080fe400030f16ff */
[C---:B------:R-:W-:Y:S02]  /*154b0*/  LEA R10, P6, R11.reuse, R8, 0x2 ;  /* 0x000000080b0a7211 */ /* 0x040fe400078c10ff */
[----:B------:R-:W-:Y:S02]  /*154c0*/  ISETP.LT.AND P3, PT, R18, c[0x0][0x17c], !P0 ;  /* 0x00005f0012007a0c */ /* 0x000fe40004761270 */
[----:B------:R-:W-:Y:S02]  /*154d0*/  IADD3 R19, R11, c[0x0][0x198], RZ ;  /* 0x000066000b137a10 */ /* 0x000fe40007ffe0ff */
[----:B------:R-:W-:Y:S01]  /*154e0*/  IADD3 R18, R199, 0x15, RZ ;  /* 0x00000015c7127810 */ /* 0x000fe20007ffe0ff */
[----:B------:R2:W-:Y:S01]  /*154f0*/  @P4 STG.E [R16.64], R14 ;  /* 0x0000000e10004986 */ /* 0x0005e2000c101904 */
[----:B------:R-:W-:-:S02]  /*15500*/  LEA.HI.X.SX32 R11, R11, R9, 0x2, P6 ;  /* 0x000000090b0b7211 */ /* 0x000fc400030f16ff */
[----:B-1----:R-:W-:Y:S02]  /*15510*/  LEA R4, P6, R19, R8, 0x2 ;  /* 0x0000000813047211 */ /* 0x002fe400078c10ff */
[----:B------:R-:W-:Y:S02]  /*15520*/  ISETP.LT.AND P5, PT, R18, c[0x0][0x17c], !P0 ;  /* 0x00005f0012007a0c */ /* 0x000fe400047a1270 */
[----:B------:R-:W-:Y:S01]  /*15530*/  IADD3 R18, R199, 0x17, RZ ;  /* 0x00000017c7127810 */ /* 0x000fe20007ffe0ff */
[----:B------:R1:W-:Y:S01]  /*15540*/  @P2 STG.E [R12.64], R15 ;  /* 0x0000000f0c002986 */ /* 0x0003e2000c101904 */
[C---:B------:R-:W-:Y:S02]  /*15550*/  LEA.HI.X.SX32 R5, R19.reuse, R9, 0x2, P6 ;  /* 0x0000000913057211 */ /* 0x040fe400030f16ff */
[----:B--2---:R-:W-:Y:S02]  /*15560*/  IADD3 R17, R19, c[0x0][0x198], RZ ;  /* 0x0000660013117a10 */ /* 0x004fe40007ffe0ff */
[----:B------:R-:W-:-:S02]  /*15570*/  ISETP.LT.AND P4, PT, R18, c[0x0][0x17c], !P0 ;  /* 0x00005f0012007a0c */ /* 0x000fc40004781270 */
[-C--:B------:R-:W-:Y:S02]  /*15580*/  LEA R16, P6, R17, R8.reuse, 0x2 ;  /* 0x0000000811107211 */ /* 0x080fe400078c10ff */
[----:B------:R-:W-:Y:S02]  /*15590*/  IADD3 R18, R199, 0x18, RZ ;  /* 0x00000018c7127810 */ /* 0x000fe40007ffe0ff */
[C---:B-1----:R-:W-:Y:S02]  /*155a0*/  IADD3 R13, R17.reuse, c[0x0][0x198], RZ ;  /* 0x00006600110d7a10 */ /* 0x042fe40007ffe0ff */
[----:B------:R-:W-:Y:S02]  /*155b0*/  LEA.HI.X.SX32 R17, R17, R9, 0x2, P6 ;  /* 0x0000000911117211 */ /* 0x000fe400030f16ff */
[----:B------:R-:W-:Y:S02]  /*155c0*/  LEA R12, P6, R13, R8, 0x2 ;  /* 0x000000080d0c7211 */ /* 0x000fe400078c10ff */
[----:B------:R-:W-:-:S02]  /*155d0*/  ISETP.LT.AND P2, PT, R18, c[0x0][0x17c], !P0 ;  /* 0x00005f0012007a0c */ /* 0x000fc40004741270 */
[----:B------:R-:W-:Y:S01]  /*155e0*/  IADD3 R15, R13, c[0x0][0x198], RZ ;  /* 0x000066000d0f7a10 */ /* 0x000fe20007ffe0ff */
[----:B------:R1:W-:Y:S01]  /*155f0*/  @P3 STG.E [R10.64], R6 ;  /* 0x000000060a003986 */ /* 0x0003e2000c101904 */
[----:B------:R-:W-:Y:S02]  /*15600*/  IADD3 R14, R199, 0x19, RZ ;  /* 0x00000019c70e7810 */ /* 0x000fe40007ffe0ff */
[----:B------:R-:W-:Y:S01]  /*15610*/  LEA.HI.X.SX32 R13, R13, R9, 0x2, P6 ;  /* 0x000000090d0d7211 */ /* 0x000fe200030f16ff */
[----:B------:R2:W-:Y:S01]  /*15620*/  @P5 STG.E [R4.64], R7 ;  /* 0x0000000704005986 */ /* 0x0005e2000c101904 */
[----:B------:R-:W-:Y:S02]  /*15630*/  ISETP.LT.AND P3, PT, R14, c[0x0][0x17c], !P0 ;  /* 0x00005f000e007a0c */ /* 0x000fe40004761270 */
[----:B------:R-:W-:Y:S01]  /*15640*/  IADD3 R14, R199, 0x1a, RZ ;  /* 0x0000001ac70e7810 */ /* 0x000fe20007ffe0ff */
[----:B------:R-:W-:Y:S01]  /*15650*/  @P1 STG.E [R16.64], R66 ;  /* 0x0000004210001986 */ /* 0x000fe2000c101904 */
[----:B-1----:R-:W-:-:S03]  /*15660*/  LEA R10, P6, R15, R8, 0x2 ;  /* 0x000000080f0a7211 */ /* 0x002fc600078c10ff */
[----:B------:R1:W-:Y:S01]  /*15670*/  @P4 STG.E [R12.64], R67 ;  /* 0x000000430c004986 */ /* 0x0003e2000c101904 */
[----:B--2---:R-:W-:Y:S02]  /*15680*/  IADD3 R4, R199, 0x1c, RZ ;  /* 0x0000001cc7047810 */ /* 0x004fe40007ffe0ff */
[C---:B------:R-:W-:Y:S02]  /*15690*/  IADD3 R5, R15.reuse, c[0x0][0x198], RZ ;  /* 0x000066000f057a10 */ /* 0x040fe40007ffe0ff */
[----:B------:R-:W-:Y:S02]  /*156a0*/  LEA.HI.X.SX32 R11, R15, R9, 0x2, P6 ;  /* 0x000000090f0b7211 */ /* 0x000fe400030f16ff */
[----:B------:R-:W-:Y:S02]  /*156b0*/  ISETP.LT.AND P4, PT, R4, c[0x0][0x17c], !P0 ;  /* 0x00005f0004007a0c */ /* 0x000fe40004781270 */
[----:B------:R-:W-:Y:S02]  /*156c0*/  IADD3 R6, R199, 0x1d, RZ ;  /* 0x0000001dc7067810 */ /* 0x000fe40007ffe0ff */
[----:B------:R-:W-:-:S02]  /*156d0*/  LEA R4, P6, R5, R8, 0x2 ;  /* 0x0000000805047211 */ /* 0x000fc400078c10ff */
[----:B------:R-:W-:Y:S02]  /*156e0*/  ISETP.LT.AND P5, PT, R14, c[0x0][0x17c], !P0 ;  /* 0x00005f000e007a0c */ /* 0x000fe400047a1270 */
[C---:B------:R-:W-:Y:S01]  /*156f0*/  IADD3 R7, R5.reuse, c[0x0][0x198], RZ ;  /* 0x0000660005077a10 */ /* 0x040fe20007ffe0ff */
[----:B------:R2:W-:Y:S01]  /*15700*/  @P2 STG.E [R10.64], R62 ;  /* 0x0000003e0a002986 */ /* 0x0005e2000c101904 */
[----:B------:R-:W-:Y:S02]  /*15710*/  LEA.HI.X.SX32 R5, R5, R9, 0x2, P6 ;  /* 0x0000000905057211 */ /* 0x000fe400030f16ff */
[----:B------:R-:W-:Y:S02]  /*15720*/  ISETP.LT.AND P2, PT, R6, c[0x0][0x17c], !P0 ;  /* 0x00005f0006007a0c */ /* 0x000fe40004741270 */
[C---:B------:R-:W-:Y:S02]  /*15730*/  LEA R6, P6, R7.reuse, R8, 0x2 ;  /* 0x0000000807067211 */ /* 0x040fe400078c10ff */
[----:B------:R-:W-:-:S02]  /*15740*/  IADD3 R15, R7, c[0x0][0x198], RZ ;  /* 0x00006600070f7a10 */ /* 0x000fc40007ffe0ff */
[----:B------:R-:W-:Y:S02]  /*15750*/  IADD3 R14, R199, 0x1b, RZ ;  /* 0x0000001bc70e7810 */ /* 0x000fe40007ffe0ff */
[-C--:B------:R-:W-:Y:S02]  /*15760*/  LEA.HI.X.SX32 R7, R7, R9.reuse, 0x2, P6 ;  /* 0x0000000907077211 */ /* 0x080fe400030f16ff */
[----:B-1----:R-:W-:Y:S02]  /*15770*/  LEA R12, P6, R15, R8, 0x2 ;  /* 0x000000080f0c7211 */ /* 0x002fe400078c10ff */
[----:B--2---:R-:W-:Y:S01]  /*15780*/  IADD3 R10, R199, 0x1f, RZ ;  /* 0x0000001fc70a7810 */ /* 0x004fe20007ffe0ff */
[----:B------:R1:W-:Y:S01]  /*15790*/  @P3 STG.E [R4.64], R63 ;  /* 0x0000003f04003986 */ /* 0x0003e2000c101904 */
[C---:B------:R-:W-:Y:S02]  /*157a0*/  IADD3 R11, R15.reuse, c[0x0][0x198], RZ ;  /* 0x000066000f0b7a10 */ /* 0x040fe40007ffe0ff */
[----:B------:R-:W-:Y:S01]  /*157b0*/  ISETP.LT.AND P1, PT, R14, c[0x0][0x17c], !P0 ;  /* 0x00005f000e007a0c */ /* 0x000fe20004721270 */
[----:B------:R2:W-:Y:S01]  /*157c0*/  @P5 STG.E [R6.64], R58 ;  /* 0x0000003a06005986 */ /* 0x0005e2000c101904 */
[----:B------:R-:W-:-:S02]  /*157d0*/  LEA.HI.X.SX32 R13, R15, R9, 0x2, P6 ;  /* 0x000000090f0d7211 */ /* 0x000fc400030f16ff */
[----:B------:R-:W-:Y:S02]  /*157e0*/  ISETP.LT.AND P5, PT, R10, c[0x0][0x17c], !P0 ;  /* 0x00005f000a007a0c */ /* 0x000fe400047a1270 */
[CC--:B------:R-:W-:Y:S02]  /*157f0*/  LEA R10, P6, R11.reuse, R8.reuse, 0x2 ;  /* 0x000000080b0a7211 */ /* 0x0c0fe400078c10ff */
[C---:B-1----:R-:W-:Y:S02]  /*15800*/  IADD3 R5, R11.reuse, c[0x0][0x198], RZ ;  /* 0x000066000b057a10 */ /* 0x042fe40007ffe0ff */
[----:B------:R-:W-:Y:S02]  /*15810*/  LEA.HI.X.SX32 R11, R11, R9, 0x2, P6 ;  /* 0x000000090b0b7211 */ /* 0x000fe400030f16ff */
[C---:B------:R-:W-:Y:S02]  /*15820*/  LEA R4, P6, R5.reuse, R8, 0x2 ;  /* 0x0000000805047211 */ /* 0x040fe400078c10ff */
[----:B------:R-:W-:-:S02]  /*15830*/  IADD3 R15, R5, c[0x0][0x198], RZ ;  /* 0x00006600050f7a10 */ /* 0x000fc40007ffe0ff */
[----:B------:R-:W-:Y:S01]  /*15840*/  IADD3 R14, R199, 0x1e, RZ ;  /* 0x0000001ec70e7810 */ /* 0x000fe20007ffe0ff */
[----:B------:R1:W-:Y:S01]  /*15850*/  @P1 STG.E [R12.64], R59 ;  /* 0x0000003b0c001986 */ /* 0x0003e2000c101904 */
[----:B------:R-:W-:Y:S02]  /*15860*/  LEA.HI.X.SX32 R5, R5, R9, 0x2, P6 ;  /* 0x0000000905057211 */ /* 0x000fe400030f16ff */
[----:B--2---:R-:W-:Y:S01]  /*15870*/  LEA R6, P6, R15, R8, 0x2 ;  /* 0x000000080f067211 */ /* 0x004fe200078c10ff */
        /* <DEDUP_REMOVED lines=13> */
[----:B------:R-:W-:Y:S02]  /*15950*/  IADD3 R15, R11, c[0x0][0x198], RZ ;  /* 0x000066000b0f7a10 */ /* 0x000fe40007ffe0ff */
[----:B------:R-:W-:Y:S01]  /*15960*/  IADD3 R14, R199, 0x21, RZ ;  /* 0x00000021c70e7810 */ /* 0x000fe20007ffe0ff */
[----:B------:R1:W-:Y:S01]  /*15970*/  @P3 STG.E [R6.64], R38 ;  /* 0x0000002606003986 */ /* 0x0003e2000c101904 */
[----:B------:R-:W-:Y:S02]  /*15980*/  LEA.HI.X.SX32 R11, R11, R9, 0x2, P6 ;  /* 0x000000090b0b7211 */ /* 0x000fe400030f16ff */
[----:B---3--:R-:W-:Y:S01]  /*15990*/  LEA R4, P6, R15, R8, 0x2 ;  /* 0x000000080f047211 */ /* 0x008fe200078c10ff */
[----:B------:R2:W-:Y:S01]  /*159a0*/  @P5 STG.E [R12.64], R39 ;  /* 0x000000270c005986 */ /* 0x0005e2000c101904 */
[----:B------:R-:W-:-:S02]  /*159b0*/  ISETP.LT.AND P4, PT, R14, c[0x0][0x17c], !P0 ;  /* 0x00005f000e007a0c */ /* 0x000fc40004781270 */
[C---:B------:R-:W-:Y:S01]  /*159c0*/  IADD3 R14, R199.reuse, 0x23, RZ ;  /* 0x00000023c70e7810 */ /* 0x040fe20007ffe0ff */
[----:B------:R3:W-:Y:S01]  /*159d0*/  @P1 STG.E [R10.64], R96 ;  /* 0x000000600a001986 */ /* 0x0007e2000c101904 */
[----:B-1----:R-:W-:Y:S02]  /*159e0*/  IADD3 R6, R199, 0x25, RZ ;  /* 0x00000025c7067810 */ /* 0x002fe40007ffe0ff */
[C---:B------:R-:W-:Y:S02]  /*159f0*/  IADD3 R7, R15.reuse, c[0x0][0x198], RZ ;  /* 0x000066000f077a10 */ /* 0x040fe40007ffe0ff */
[----:B------:R-:W-:Y:S02]  /*15a00*/  LEA.HI.X.SX32 R5, R15, R9, 0x2, P6 ;  /* 0x000000090f057211 */ /* 0x000fe400030f16ff */
[----:B------:R-:W-:Y:S02]  /*15a10*/  ISETP.LT.AND P1, PT, R6, c[0x0][0x17c], !P0 ;  /* 0x00005f0006007a0c */ /* 0x000fe40004721270 */
[----:B------:R-:W-:-:S02]  /*15a20*/  LEA R6, P6, R7, R8, 0x2 ;  /* 0x0000000807067211 */ /* 0x000fc400078c10ff */
[----:B------:R-:W-:Y:S02]  /*15a30*/  ISETP.LT.AND P3, PT, R14, c[0x0][0x17c], !P0 ;  /* 0x00005f000e007a0c */ /* 0x000fe40004761270 */
[C---:B--2---:R-:W-:Y:S02]  /*15a40*/  IADD3 R13, R7.reuse, c[0x0][0x198], RZ ;  /* 0x00006600070d7a10 */ /* 0x044fe40007ffe0ff */
[-C--:B------:R-:W-:Y:S02]  /*15a50*/  LEA.HI.X.SX32 R7, R7, R9.reuse, 0x2, P6 ;  /* 0x0000000907077211 */ /* 0x080fe400030f16ff */
[C---:B------:R-:W-:Y:S02]  /*15a60*/  LEA R12, P6, R13.reuse, R8, 0x2 ;  /* 0x000000080d0c7211 */ /* 0x040fe400078c10ff */
[----:B------:R-:W-:Y:S02]  /*15a70*/  IADD3 R15, R13, c[0x0][0x198], RZ ;  /* 0x000066000d0f7a10 */ /* 0x000fe40007ffe0ff */
[----:B------:R-:W-:Y:S01]  /*15a80*/  IADD3 R14, R199, 0x24, RZ ;  /* 0x00000024c70e7810 */ /* 0x000fe20007ffe0ff */
[----:B------:R1:W-:Y:S01]  /*15a90*/  @P4 STG.E [R4.64], R97 ;  /* 0x0000006104004986 */ /* 0x0003e2000c101904 */
[----:B------:R-:W-:-:S02]  /*15aa0*/  LEA.HI.X.SX32 R13, R13, R9, 0x2, P6 ;  /* 0x000000090d0d7211 */ /* 0x000fc400030f16ff */
[----:B---3--:R-:W-:Y:S01]  /*15ab0*/  LEA R10, P6, R15, R8, 0x2 ;  /* 0x000000080f0a7211 */ /* 0x008fe200078c10ff */
[----:B------:R2:W-:Y:S01]  /*15ac0*/  @P2 STG.E [R6.64], R92 ;  /* 0x0000005c06002986 */ /* 0x0005e2000c101904 */
[----:B------:R-:W-:Y:S02]  /*15ad0*/  ISETP.LT.AND P5, PT, R14, c[0x0][0x17c], !P0 ;  /* 0x00005f000e007a0c */ /* 0x000fe400047a1270 */
[C---:B------:R-:W-:Y:S01]  /*15ae0*/  IADD3 R14, R199.reuse, 0x26, RZ ;  /* 0x00000026c70e7810 */ /* 0x040fe20007ffe0ff */
[----:B------:R3:W-:Y:S01]  /*15af0*/  @P3 STG.E [R12.64], R93 ;  /* 0x0000005d0c003986 */ /* 0x0007e2000c101904 */
[----:B-1----:R-:W-:Y:S02]  /*15b00*/  IADD3 R4, R199, 0x28, RZ ;  /* 0x00000028c7047810 */ /* 0x002fe40007ffe0ff */
[C---:B------:R-:W-:Y:S02]  /*15b10*/  IADD3 R5, R15.reuse, c[0x0][0x198], RZ ;  /* 0x000066000f057a10 */ /* 0x040fe40007ffe0ff */
[----:B------:R-:W-:-:S02]  /*15b20*/  LEA.HI.X.SX32 R11, R15, R9, 0x2, P6 ;  /* 0x000000090f0b7211 */ /* 0x000fc400030f16ff */
[----:B------:R-:W-:Y:S02]  /*15b30*/  ISETP.LT.AND P3, PT, R4, c[0x0][0x17c], !P0 ;  /* 0x00005f0004007a0c */ /* 0x000fe40004761270 */
[CC--:B------:R-:W-:Y:S02]  /*15b40*/  LEA R4, P6, R5.reuse, R8.reuse, 0x2 ;  /* 0x0000000805047211 */ /* 0x0c0fe400078c10ff */
[----:B------:R-:W-:Y:S02]  /*15b50*/  ISETP.LT.AND P4, PT, R14, c[0x0][0x17c], !P0 ;  /* 0x00005f000e007a0c */ /* 0x000fe40004781270 */
[C---:B--2---:R-:W-:Y:S02]  /*15b60*/  IADD3 R7, R5.reuse, c[0x0][0x198], RZ ;  /* 0x0000660005077a10 */ /* 0x044fe40007ffe0ff */
[----:B------:R-:W-:Y:S02]  /*15b70*/  LEA.HI.X.SX32 R5, R5, R9, 0x2, P6 ;  /* 0x0000000905057211 */ /* 0x000fe400030f16ff */
[----:B------:R-:W-:-:S02]  /*15b80*/  LEA R6, P6, R7, R8, 0x2 ;  /* 0x0000000807067211 */ /* 0x000fc400078c10ff */
[----:B------:R-:W-:Y:S02]  /*15b90*/  IADD3 R15, R7, c[0x0][0x198], RZ ;  /* 0x00006600070f7a10 */ /* 0x000fe40007ffe0ff */
        /* <DEDUP_REMOVED lines=269> */
[----:B------:R-:W-:Y:S02]  /*16c70*/  IADD3 R14, R199, 0x54, RZ ;  /* 0x00000054c70e7810 */ /* 0x000fe40007ffe0ff */
[C---:B------:R-:W-:Y:S01]  /*16c80*/  IADD3 R15, R13.reuse, c[0x0][0x198], RZ ;  /* 0x000066000d0f7a10 */ /* 0x040fe20007ffe0ff */
[----:B------:R1:W-:Y:S01]  /*16c90*/  @P5 STG.E [R4.64], R111 ;  /* 0x0000006f04005986 */ /* 0x0003e2000c101904 */
[----:B------:R-:W-:Y:S02]  /*16ca0*/  LEA.HI.X.SX32 R13, R13, R9, 0x2, P6 ;  /* 0x000000090d0d7211 */ /* 0x000fe400030f16ff */
[----:B------:R-:W-:Y:S02]  /*16cb0*/  ISETP.LT.AND P2, PT, R14, c[0x0][0x17c], !P0 ;  /* 0x00005f000e007a0c */ /* 0x000fe40004741270 */
[----:B---3--:R-:W-:Y:S01]  /*16cc0*/  LEA R10, P6, R15, R8, 0x2 ;  /* 0x000000080f0a7211 */ /* 0x008fe200078c10ff */
[----:B------:R2:W-:Y:S01]  /*16cd0*/  @P1 STG.E [R6.64], R106 ;  /* 0x0000006a06001986 */ /* 0x0005e2000c101904 */
[----:B------:R-:W-:-:S02]  /*16ce0*/  IADD3 R14, R199, 0x56, RZ ;  /* 0x00000056c70e7810 */ /* 0x000fc40007ffe0ff */
[----:B-1----:R-:W-:Y:S02]  /*16cf0*/  IADD3 R4, R199, 0x58, RZ ;  /* 0x00000058c7047810 */ /* 0x002fe40007ffe0ff */
[C---:B------:R-:W-:Y:S01]  /*16d00*/  IADD3 R5, R15.reuse, c[0x0][0x198], RZ ;  /* 0x000066000f057a10 */ /* 0x040fe20007ffe0ff */
[----:B------:R1:W-:Y:S01]  /*16d10*/  @P4 STG.E [R12.64], R107 ;  /* 0x0000006b0c004986 */ /* 0x0003e2000c101904 */
[----:B------:R-:W-:Y:S02]  /*16d20*/  LEA.HI.X.SX32 R11, R15, R9, 0x2, P6 ;  /* 0x000000090f0b7211 */ /* 0x000fe400030f16ff */
[----:B------:R-:W-:Y:S02]  /*16d30*/  ISETP.LT.AND P4, PT, R4, c[0x0][0x17c], !P0 ;  /* 0x00005f0004007a0c */ /* 0x000fe40004781270 */
[----:B------:R-:W-:Y:S02]  /*16d40*/  ISETP.LT.AND P5, PT, R14, c[0x0][0x17c], !P0 ;  /* 0x00005f000e007a0c */ /* 0x000fe400047a1270 */
[----:B------:R-:W-:-:S02]  /*16d50*/  LEA R4, P6, R5, R8, 0x2 ;  /* 0x0000000805047211 */ /* 0x000fc400078c10ff */
[----:B------:R-:W-:Y:S02]  /*16d60*/  IADD3 R14, R199, 0x57, RZ ;  /* 0x00000057c70e7810 */ /* 0x000fe40007ffe0ff */
[C---:B--2---:R-:W-:Y:S02]  /*16d70*/  IADD3 R7, R5.reuse, c[0x0][0x198], RZ ;  /* 0x0000660005077a10 */ /* 0x044fe40007ffe0ff */
[----:B------:R-:W-:Y:S02]  /*16d80*/  LEA.HI.X.SX32 R5, R5, R9, 0x2, P6 ;  /* 0x0000000905057211 */ /* 0x000fe400030f16ff */
[----:B------:R-:W-:Y:S02]  /*16d90*/  ISETP.LT.AND P1, PT, R14, c[0x0][0x17c], !P0 ;  /* 0x00005f000e007a0c */ /* 0x000fe40004721270 */
[----:B------:R-:W-:Y:S02]  /*16da0*/  LEA R6, P6, R7, R8, 0x2 ;  /* 0x0000000807067211 */ /* 0x000fe400078c10ff */
[----:B------:R-:W-:-:S02]  /*16db0*/  IADD3 R14, R199, 0x59, RZ ;  /* 0x00000059c70e7810 */ /* 0x000fc40007ffe0ff */
[C---:B------:R-:W-:Y:S01]  /*16dc0*/  IADD3 R15, R7.reuse, c[0x0][0x198], RZ ;  /* 0x00006600070f7a10 */ /* 0x040fe20007ffe0ff */
[----:B------:R2:W-:Y:S01]  /*16dd0*/  @P2 STG.E [R10.64], R90 ;  /* 0x0000005a0a002986 */ /* 0x0005e2000c101904 */
[-C--:B------:R-:W-:Y:S02]  /*16de0*/  LEA.HI.X.SX32 R7, R7, R9.reuse, 0x2, P6 ;  /* 0x0000000907077211 */ /* 0x080fe400030f16ff */
[----:B------:R-:W-:Y:S02]  /*16df0*/  ISETP.LT.AND P2, PT, R14, c[0x0][0x17c], !P0 ;  /* 0x00005f000e007a0c */ /* 0x000fe40004741270 */
[----:B-1----:R-:W-:Y:S02]  /*16e00*/  LEA R12, P6, R15, R8, 0x2 ;  /* 0x000000080f0c7211 */ /* 0x002fe400078c10ff */
[----:B------:R-:W-:Y:S01]  /*16e10*/  IADD3 R14, R199, 0x5a, RZ ;  /* 0x0000005ac70e7810 */ /* 0x000fe20007ffe0ff */
[----:B------:R1:W-:Y:S01]  /*16e20*/  @P3 STG.E [R4.64], R91 ;  /* 0x0000005b04003986 */ /* 0x0003e2000c101904 */
[----:B------:R-:W-:-:S02]  /*16e30*/  LEA.HI.X.SX32 R13, R15, R9, 0x2, P6 ;  /* 0x000000090f0d7211 */ /* 0x000fc400030f16ff */
[----:B--2---:R-:W-:Y:S02]  /*16e40*/  IADD3 R10, R199, 0x5b, RZ ;  /* 0x0000005bc70a7810 */ /* 0x004fe40007ffe0ff */
[----:B------:R-:W-:Y:S01]  /*16e50*/  IADD3 R11, R15, c[0x0][0x198], RZ ;  /* 0x000066000f0b7a10 */ /* 0x000fe20007ffe0ff */
[----:B------:R-:W-:Y:S01]  /*16e60*/  @P5 STG.E [R6.64], R86 ;  /* 0x0000005606005986 */ /* 0x000fe2000c101904 */
[----:B------:R-:W-:Y:S02]  /*16e70*/  ISETP.LT.AND P3, PT, R14, c[0x0][0x17c], !P0 ;  /* 0x00005f000e007a0c */ /* 0x000fe40004761270 */
[----:B------:R-:W-:Y:S02]  /*16e80*/  ISETP.LT.AND P5, PT, R10, c[0x0][0x17c], !P0 ;  /* 0x00005f000a007a0c */ /* 0x000fe400047a1270 */
[----:B------:R-:W-:Y:S02]  /*16e90*/  IADD3 R14, R199, 0x5c, RZ ;  /* 0x0000005cc70e7810 */ /* 0x000fe40007ffe0ff */
[----:B------:R-:W-:-:S02]  /*16ea0*/  LEA R10, P6, R11, R8, 0x2 ;  /* 0x000000080b0a7211 */ /* 0x000fc400078c10ff */
[C---:B-1----:R-:W-:Y:S01]  /*16eb0*/  IADD3 R5, R11.reuse, c[0x0][0x198], RZ ;  /* 0x000066000b057a10 */ /* 0x042fe20007ffe0ff */
[----:B------:R-:W-:Y:S01]  /*16ec0*/  @P1 STG.E [R12.64], R87 ;  /* 0x000000570c001986 */ /* 0x000fe2000c101904 */
[-C--:B------:R-:W-:Y:S02]  /*16ed0*/  LEA.HI.X.SX32 R11, R11, R9.reuse, 0x2, P6 ;  /* 0x000000090b0b7211 */ /* 0x080fe400030f16ff */
[----:B------:R-:W-:Y:S02]  /*16ee0*/  ISETP.LT.AND P1, PT, R14, c[0x0][0x17c], !P0 ;  /* 0x00005f000e007a0c */ /* 0x000fe40004721270 */
[----:B------:R-:W-:Y:S02]  /*16ef0*/  LEA R14, P6, R5, R8, 0x2 ;  /* 0x00000008050e7211 */ /* 0x000fe400078c10ff */
[----:B------:R-:W-:Y:S02]  /*16f00*/  IADD3 R4, R199, 0x5d, RZ ;  /* 0x0000005dc7047810 */ /* 0x000fe40007ffe0ff */
[C---:B------:R-:W-:Y:S01]  /*16f10*/  IADD3 R17, R5.reuse, c[0x0][0x198], RZ ;  /* 0x0000660005117a10 */ /* 0x040fe20007ffe0ff */
[----:B------:R1:W-:Y:S01]  /*16f20*/  @P4 STG.E [R10.64], R50 ;  /* 0x000000320a004986 */ /* 0x0003e2000c101904 */
[----:B------:R-:W-:-:S02]  /*16f30*/  LEA.HI.X.SX32 R15, R5, R9, 0x2, P6 ;  /* 0x00000009050f7211 */ /* 0x000fc400030f16ff */
[----:B------:R-:W-:Y:S02]  /*16f40*/  ISETP.LT.AND P4, PT, R4, c[0x0][0x17c], !P0 ;  /* 0x00005f0004007a0c */ /* 0x000fe40004781270 */
[----:B------:R-:W-:Y:S02]  /*16f50*/  LEA R16, P6, R17, R8, 0x2 ;  /* 0x0000000811107211 */ /* 0x000fe400078c10ff */
[----:B------:R-:W-:Y:S02]  /*16f60*/  IADD3 R4, R199, 0x5e, RZ ;  /* 0x0000005ec7047810 */ /* 0x000fe40007ffe0ff */
[C---:B------:R-:W-:Y:S01]  /*16f70*/  IADD3 R5, R17.reuse, c[0x0][0x198], RZ ;  /* 0x0000660011057a10 */ /* 0x040fe20007ffe0ff */
[----:B------:R-:W-:Y:S01]  /*16f80*/  @P2 STG.E [R14.64], R51 ;  /* 0x000000330e002986 */ /* 0x000fe2000c101904 */
[----:B------:R-:W-:Y:S02]  /*16f90*/  LEA.HI.X.SX32 R17, R17, R9, 0x2, P6 ;  /* 0x0000000911117211 */ /* 0x000fe400030f16ff */
[----:B------:R-:W-:-:S02]  /*16fa0*/  ISETP.LT.AND P2, PT, R4, c[0x0][0x17c], !P0 ;  /* 0x00005f0004007a0c */ /* 0x000fc40004741270 */
[----:B------:R-:W-:Y:S02]  /*16fb0*/  IADD3 R4, R199, 0x5f, RZ ;  /* 0x0000005fc7047810 */ /* 0x000fe40007ffe0ff */
[CC--:B------:R-:W-:Y:S02]  /*16fc0*/  LEA R18, P6, R5.reuse, R8.reuse, 0x2 ;  /* 0x0000000805127211 */ /* 0x0c0fe400078c10ff */
[C---:B-1----:R-:W-:Y:S01]  /*16fd0*/  IADD3 R11, R5.reuse, c[0x0][0x198], RZ ;  /* 0x00006600050b7a10 */ /* 0x042fe20007ffe0ff */
[----:B------:R1:W-:Y:S01]  /*16fe0*/  @P3 STG.E [R16.64], R46 ;  /* 0x0000002e10003986 */ /* 0x0003e2000c101904 */
[----:B------:R-:W-:Y:S02]  /*16ff0*/  LEA.HI.X.SX32 R19, R5, R9, 0x2, P6 ;  /* 0x0000000905137211 */ /* 0x000fe400030f16ff */
[----:B------:R-:W-:Y:S02]  /*17000*/  ISETP.LT.AND P3, PT, R4, c[0x0][0x17c], !P0 ;  /* 0x00005f0004007a0c */ /* 0x000fe40004761270 */
[----:B------:R-:W2:Y:S01]  /*17010*/  LDS.128 R4, [R0] ;  /* 0x0000000000047984 */ /* 0x000ea20000000c00 */
[----:B------:R-:W-:-:S02]  /*17020*/  LEA R10, P6, R11, R8, 0x2 ;  /* 0x000000080b0a7211 */ /* 0x000fc400078c10ff */
[----:B------:R-:W-:Y:S01]  /*17030*/  IADD3 R12, R199, 0x60, RZ ;  /* 0x00000060c70c7810 */ /* 0x000fe20007ffe0ff */
[----:B------:R3:W-:Y:S01]  /*17040*/  @P5 STG.E [R18.64], R47 ;  /* 0x0000002f12005986 */ /* 0x0007e2000c101904 */
[C---:B------:R-:W-:Y:S02]  /*17050*/  IADD3 R13, R11.reuse, c[0x0][0x198], RZ ;  /* 0x000066000b0d7a10 */ /* 0x040fe40007ffe0ff */
[----:B------:R-:W-:Y:S02]  /*17060*/  LEA.HI.X.SX32 R11, R11, R9, 0x2, P6 ;  /* 0x000000090b0b7211 */ /* 0x000fe400030f16ff */
[----:B------:R-:W-:Y:S02]  /*17070*/  ISETP.LT.AND P5, PT, R12, c[0x0][0x17c], !P0 ;  /* 0x00005f000c007a0c */ /* 0x000fe400047a1270 */
[----:B------:R-:W-:Y:S02]  /*17080*/  IADD3 R12, R199, 0x61, RZ ;  /* 0x00000061c70c7810 */ /* 0x000fe40007ffe0ff */
[C---:B------:R-:W-:Y:S01]  /*17090*/  LEA R20, P6, R13.reuse, R8, 0x2 ;  /* 0x000000080d147211 */ /* 0x040fe200078c10ff */
[----:B------:R4:W-:Y:S01]  /*170a0*/  @P1 STG.E [R10.64], R26 ;  /* 0x0000001a0a001986 */ /* 0x0009e2000c101904 */
[----:B-1----:R-:W-:-:S02]  /*170b0*/  IADD3 R17, R13, c[0x0][0x198], RZ ;  /* 0x000066000d117a10 */ /* 0x002fc40007ffe0ff */
[----:B------:R-:W-:Y:S02]  /*170c0*/  ISETP.LT.AND P1, PT, R12, c[0x0][0x17c], !P0 ;  /* 0x00005f000c007a0c */ /* 0x000fe40004721270 */
[-C--:B------:R-:W-:Y:S02]  /*170d0*/  LEA.HI.X.SX32 R21, R13, R9.reuse, 0x2, P6 ;  /* 0x000000090d157211 */ /* 0x080fe400030f16ff */
[----:B------:R-:W1:Y:S01]  /*170e0*/  LDS.128 R12, [R100] ;  /* 0x00000000640c7984 */ /* 0x000e620000000c00 */
[C---:B------:R-:W-:Y:S02]  /*170f0*/  LEA R24, P6, R17.reuse, R8, 0x2 ;  /* 0x0000000811187211 */ /* 0x040fe400078c10ff */
[----:B---3--:R-:W-:Y:S02]  /*17100*/  IADD3 R18, R17, c[0x0][0x198], RZ ;  /* 0x0000660011127a10 */ /* 0x008fe40007ffe0ff */
[C---:B------:R-:W-:Y:S02]  /*17110*/  IADD3 R16, R199.reuse, 0x62, RZ ;  /* 0x00000062c7107810 */ /* 0x040fe40007ffe0ff */
[----:B----4-:R-:W-:Y:S01]  /*17120*/  IADD3 R11, R199, 0x63, RZ ;  /* 0x00000063c70b7810 */ /* 0x010fe20007ffe0ff */
[----:B------:R3:W-:Y:S01]  /*17130*/  @P4 STG.E [R20.64], R27 ;  /* 0x0000001b14004986 */ /* 0x0007e2000c101904 */
[----:B------:R-:W-:-:S02]  /*17140*/  LEA.HI.X.SX32 R25, R17, R9, 0x2, P6 ;  /* 0x0000000911197211 */ /* 0x000fc400030f16ff */
[----:B------:R-:W-:Y:S01]  /*17150*/  LEA R10, P6, R18, R8, 0x2 ;  /* 0x00000008120a7211 */ /* 0x000fe200078c10ff */
[----:B------:R-:W-:Y:S01]  /*17160*/  LDS.128 R100, [R100+0x800] ;  /* 0x0008000064647984 */ /* 0x000fe20000000c00 */
[----:B------:R-:W-:-:S03]  /*17170*/  ISETP.LT.AND P4, PT, R16, c[0x0][0x17c], !P0 ;  /* 0x00005f0010007a0c */ /* 0x000fc60004781270 */
[----:B------:R4:W-:Y:S01]  /*17180*/  @P2 STG.E [R24.64], R22 ;  /* 0x0000001618002986 */ /* 0x0009e2000c101904 */
[----:B------:R-:W-:Y:S02]  /*17190*/  ISETP.LT.AND P2, PT, R11, c[0x0][0x17c], !P0 ;  /* 0x00005f000b007a0c */ /* 0x000fe40004741270 */
[C---:B------:R-:W-:Y:S02]  /*171a0*/  IADD3 R29, R18.reuse, c[0x0][0x198], RZ ;  /* 0x00006600121d7a10 */ /* 0x040fe40007ffe0ff */
[----:B------:R-:W-:Y:S02]  /*171b0*/  LEA.HI.X.SX32 R11, R18, R9, 0x2, P6 ;  /* 0x00000009120b7211 */ /* 0x000fe400030f16ff */
[----:B------:R-:W1:Y:S01]  /*171c0*/  LDS.128 R16, [R3] ;  /* 0x0000000003107984 */ /* 0x000e620000000c00 */
[----:B------:R-:W-:Y:S02]  /*171d0*/  LEA R28, P6, R29, R8, 0x2 ;  /* 0x000000081d1c7211 */ /* 0x000fe400078c10ff */
[----:B------:R-:W-:-:S02]  /*171e0*/  IADD3 R26, R199, 0x64, RZ ;  /* 0x00000064c71a7810 */ /* 0x000fc40007ffe0ff */
[C---:B---3--:R-:W-:Y:S01]  /*171f0*/  IADD3 R21, R29.reuse, c[0x0][0x198], RZ ;  /* 0x000066001d157a10 */ /* 0x048fe20007ffe0ff */
[----:B------:R3:W-:Y:S01]  /*17200*/  @P3 STG.E [R10.64], R23 ;  /* 0x000000170a003986 */ /* 0x0007e2000c101904 */
[-C--:B------:R-:W-:Y:S02]  /*17210*/  LEA.HI.X.SX32 R29, R29, R9.reuse, 0x2, P6 ;  /* 0x000000091d1d7211 */ /* 0x080fe400030f16ff */
[----:B------:R-:W-:Y:S02]  /*17220*/  ISETP.LT.AND P3, PT, R26, c[0x0][0x17c], !P0 ;  /* 0x00005f001a007a0c */ /* 0x000fe40004761270 */
[----:B----4-:R-:W-:Y:S01]  /*17230*/  IADD3 R22, R199, 0x65, RZ ;  /* 0x00000065c7167810 */ /* 0x010fe20007ffe0ff */
[----:B------:R-:W4:Y:S01]  /*17240*/  LDS.128 R24, [R2] ;  /* 0x0000000002187984 */ /* 0x000f220000000c00 */
[C---:B------:R-:W-:Y:S02]  /*17250*/  LEA R20, P6, R21.reuse, R8, 0x2 ;  /* 0x0000000815147211 */ /* 0x040fe400078c10ff */
[C---:B------:R-:W-:Y:S01]  /*17260*/  IADD3 R31, R21.reuse, c[0x0][0x198], RZ ;  /* 0x00006600151f7a10 */ /* 0x040fe20007ffe0ff */
[----:B--2---:R2:W-:Y:S01]  /*17270*/  @P5 STG.E [R28.64], R4 ;  /* 0x000000041c005986 */ /* 0x0045e2000c101904 */
[----:B------:R-:W-:-:S02]  /*17280*/  LEA.HI.X.SX32 R21, R21, R9, 0x2, P6 ;  /* 0x0000000915157211 */ /* 0x000fc400030f16ff */
[----:B------:R-:W-:Y:S02]  /*17290*/  ISETP.LT.AND P5, PT, R22, c[0x0][0x17c], !P0 ;  /* 0x00005f0016007a0c */ /* 0x000fe400047a1270 */
[----:B------:R-:W-:Y:S02]  /*172a0*/  IADD3 R22, R199, 0x66, RZ ;  /* 0x00000066c7167810 */ /* 0x000fe40007ffe0ff */
[C---:B------:R-:W-:Y:S02]  /*172b0*/  LEA R30, P6, R31.reuse, R8, 0x2 ;  /* 0x000000081f1e7211 */ /* 0x040fe400078c10ff */
[C---:B---3--:R-:W-:Y:S01]  /*172c0*/  IADD3 R11, R31.reuse, c[0x0][0x198], RZ ;  /* 0x000066001f0b7a10 */ /* 0x048fe20007ffe0ff */
[----:B------:R3:W-:Y:S01]  /*172d0*/  @P1 STG.E [R20.64], R5 ;  /* 0x0000000514001986 */ /* 0x0007e2000c101904 */
[----:B------:R-:W-:Y:S02]  /*172e0*/  LEA.HI.X.SX32 R31, R31, R9, 0x2, P6 ;  /* 0x000000091f1f7211 */ /* 0x000fe400030f16ff */
[----:B------:R-:W-:-:S02]  /*172f0*/  ISETP.LT.AND P1, PT, R22, c[0x0][0x17c], !P0 ;  /* 0x00005f0016007a0c */ /* 0x000fc40004721270 */
[-C--:B------:R-:W-:Y:S01]  /*17300*/  LEA R10, P6, R11, R8.reuse, 0x2 ;  /* 0x000000080b0a7211 */ /* 0x080fe200078c10ff */
[----:B------:R-:W4:Y:S01]  /*17310*/  LDS.128 R20, [R0+0x800] ;  /* 0x0008000000147984 */ /* 0x000f220000000c00 */
[----:B--2---:R-:W-:Y:S02]  /*17320*/  IADD3 R4, R199, 0x67, RZ ;  /* 0x00000067c7047810 */ /* 0x004fe40007ffe0ff */
[C---:B------:R-:W-:Y:S01]  /*17330*/  IADD3 R29, R11.reuse, c[0x0][0x198], RZ ;  /* 0x000066000b1d7a10 */ /* 0x040fe20007ffe0ff */
[----:B-1----:R1:W-:Y:S01]  /*17340*/  @P4 STG.E [R30.64], R12 ;  /* 0x0000000c1e004986 */ /* 0x0023e2000c101904 */
[----:B------:R-:W-:Y:S02]  /*17350*/  LEA.HI.X.SX32 R11, R11, R9, 0x2, P6 ;  /* 0x000000090b0b7211 */ /* 0x000fe400030f16ff */
[----:B------:R-:W-:Y:S02]  /*17360*/  ISETP.LT.AND P4, PT, R4, c[0x0][0x17c], !P0 ;  /* 0x00005f0004007a0c */ /* 0x000fe40004781270 */
[----:B------:R-:W-:-:S02]  /*17370*/  LEA R28, P6, R29, R8, 0x2 ;  /* 0x000000081d1c7211 */ /* 0x000fc400078c10ff */
[----:B------:R-:W-:Y:S02]  /*17380*/  IADD3 R4, R199, 0x68, RZ ;  /* 0x00000068c7047810 */ /* 0x000fe40007ffe0ff */
[C---:B---3--:R-:W-:Y:S01]  /*17390*/  IADD3 R5, R29.reuse, c[0x0][0x198], RZ ;  /* 0x000066001d057a10 */ /* 0x048fe20007ffe0ff */
[----:B------:R2:W-:Y:S01]  /*173a0*/  @P2 STG.E [R10.64], R13 ;  /* 0x0000000d0a002986 */ /* 0x0005e2000c101904 */
[----:B------:R-:W-:Y:S02]  /*173b0*/  LEA.HI.X.SX32 R29, R29, R9, 0x2, P6 ;  /* 0x000000091d1d7211 */ /* 0x000fe400030f16ff */
[----:B------:R-:W-:Y:S02]  /*173c0*/  ISETP.LT.AND P2, PT, R4, c[0x0][0x17c], !P0 ;  /* 0x00005f0004007a0c */ /* 0x000fe40004741270 */
[C---:B------:R-:W-:Y:S02]  /*173d0*/  LEA R4, P6, R5.reuse, R8, 0x2 ;  /* 0x0000000805047211 */ /* 0x040fe400078c10ff */
[----:B-1----:R-:W-:-:S02]  /*173e0*/  IADD3 R31, R5, c[0x0][0x198], RZ ;  /* 0x00006600051f7a10 */ /* 0x002fc40007ffe0ff */
[-C--:B------:R-:W-:Y:S02]  /*173f0*/  LEA.HI.X.SX32 R5, R5, R9.reuse, 0x2, P6 ;  /* 0x0000000905057211 */ /* 0x080fe400030f16ff */
[----:B------:R-:W-:Y:S02]  /*17400*/  IADD3 R0, R31, c[0x0][0x198], RZ ;  /* 0x000066001f007a10 */ /* 0x000fe40007ffe0ff */
[----:B------:R-:W-:Y:S02]  /*17410*/  IADD3 R30, R199, 0x69, RZ ;  /* 0x00000069c71e7810 */ /* 0x000fe40007ffe0ff */
[C---:B------:R-:W-:Y:S01]  /*17420*/  LEA R32, P6, R31.reuse, R8, 0x2 ;  /* 0x000000081f207211 */ /* 0x040fe200078c10ff */
[----:B------:R-:W-:Y:S01]  /*17430*/  @P3 STG.E [R28.64], R16 ;  /* 0x000000101c003986 */ /* 0x000fe2000c101904 */
[----:B--2---:R-:W-:Y:S02]  /*17440*/  IADD3 R13, R0, c[0x0][0x198], RZ ;  /* 0x00006600000d7a10 */ /* 0x004fe40007ffe0ff */
[----:B------:R-:W-:Y:S01]  /*17450*/  LEA.HI.X.SX32 R33, R31, R9, 0x2, P6 ;  /* 0x000000091f217211 */ /* 0x000fe200030f16ff */
[----:B------:R1:W-:Y:S01]  /*17460*/  @P5 STG.E [R4.64], R17 ;  /* 0x0000001104005986 */ /* 0x0003e2000c101904 */
[----:B------:R-:W-:-:S02]  /*17470*/  ISETP.LT.AND P5, PT, R30, c[0x0][0x17c], !P0 ;  /* 0x00005f001e007a0c */ /* 0x000fc400047a1270 */
[----:B------:R-:W-:Y:S01]  /*17480*/  IADD3 R34, R13, c[0x0][0x198], RZ ;  /* 0x000066000d227a10 */ /* 0x000fe20007ffe0ff */
[----:B------:R-:W2:Y:S01]  /*17490*/  LDS.128 R28, [R3+0x800] ;  /* 0x00080000031c7984 */ /* 0x000ea20000000c00 */
[CC--:B------:R-:W-:Y:S02]  /*174a0*/  LEA R10, P3, R0.reuse, R8.reuse, 0x2 ;  /* 0x00000008000a7211 */ /* 0x0c0fe400078610ff */
[----:B------:R-:W-:Y:S01]  /*174b0*/  IADD3 R12, R199, 0x6a, RZ ;  /* 0x0000006ac70c7810 */ /* 0x000fe20007ffe0ff */
[----:B----4-:R3:W-:Y:S01]  /*174c0*/  @P1 STG.E [R32.64], R24 ;  /* 0x0000001820001986 */ /* 0x0107e2000c101904 */
[----:B------:R-:W-:Y:S02]  /*174d0*/  LEA.HI.X.SX32 R11, R0, R9, 0x2, P3 ;  /* 0x00000009000b7211 */ /* 0x000fe400018f16ff */
[----:B-1----:R-:W-:Y:S02]  /*174e0*/  LEA R4, P6, R34, R8, 0x2 ;  /* 0x0000000822047211 */ /* 0x002fe400078c10ff */
[----:B------:R-:W-:-:S02]  /*174f0*/  ISETP.LT.AND P3, PT, R12, c[0x0][0x17c], !P0 ;  /* 0x00005f000c007a0c */ /* 0x000fc40004761270 */
[C---:B------:R-:W-:Y:S02]  /*17500*/  IADD3 R17, R34.reuse, c[0x0][0x198], RZ ;  /* 0x0000660022117a10 */ /* 0x040fe40007ffe0ff */
[-C--:B------:R-:W-:Y:S02]  /*17510*/  LEA.HI.X.SX32 R5, R34, R9.reuse, 0x2, P6 ;  /* 0x0000000922057211 */ /* 0x080fe400030f16ff */
[----:B------:R-:W-:Y:S01]  /*17520*/  LEA R12, P1, R13, R8, 0x2 ;  /* 0x000000080d0c7211 */ /* 0x000fe200078210ff */
[----:B------:R-:W1:Y:S01]  /*17530*/  LDS.128 R32, [R2+0x800] ;  /* 0x0008000002207984 */ /* 0x000e620000000c00 */
[----:B------:R-:W-:Y:S02]  /*17540*/  IADD3 R16, R199, 0x6b, RZ ;  /* 0x0000006bc7107810 */ /* 0x000fe40007ffe0ff */
[----:B------:R-:W-:Y:S01]  /*17550*/  LEA.HI.X.SX32 R13, R13, R9, 0x2, P1 ;  /* 0x000000090d0d7211 */ /* 0x000fe200008f16ff */
[----:B------:R4:W-:Y:S01]  /*17560*/  @P4 STG.E [R10.64], R25 ;  /* 0x000000190a004986 */ /* 0x0009e2000c101904 */
[----:B---3--:R-:W-:-:S02]  /*17570*/  IADD3 R24, R17, c[0x0][0x198], RZ ;  /* 0x0000660011187a10 */ /* 0x008fc40007ffe0ff */
[----:B------:R-:W-:Y:S01]  /*17580*/  ISETP.LT.AND P4, PT, R16, c[0x0][0x17c], !P0 ;  /* 0x00005f0010007a0c */ /* 0x000fe20004781270 */
[----:B------:R3:W-:Y:S01]  /*17590*/  @P2 STG.E [R12.64], R20 ;  /* 0x000000140c002986 */ /* 0x0007e2000c101904 */
[-C--:B------:R-:W-:Y:S02]  /*175a0*/  LEA R16, P6, R24, R8.reuse, 0x2 ;  /* 0x0000000818107211 */ /* 0x080fe400078c10ff */
[----:B------:R-:W-:Y:S02]  /*175b0*/  IADD3 R0, R199, 0x6c, RZ ;  /* 0x0000006cc7007810 */ /* 0x000fe40007ffe0ff */
[----:B----4-:R-:W-:-:S04]  /*175c0*/  LEA R10, P2, R17, R8, 0x2 ;  /* 0x00000008110a7211 */ /* 0x010fc800078410ff */
[-C--:B------:R-:W-:Y:S02]  /*175d0*/  LEA.HI.X.SX32 R11, R17, R9.reuse, 0x2, P2 ;  /* 0x00000009110b7211 */ /* 0x080fe400010f16ff */
[C---:B------:R-:W-:Y:S02]  /*175e0*/  LEA.HI.X.SX32 R17, R24.reuse, R9, 0x2, P6 ;  /* 0x0000000918117211 */ /* 0x040fe400030f16ff */
[----:B------:R-:W-:Y:S02]  /*175f0*/  IADD3 R24, R24, c[0x0][0x198], RZ ;  /* 0x0000660018187a10 */ /* 0x000fe40007ffe0ff */
[----:B------:R-:W-:Y:S02]  /*17600*/  ISETP.LT.AND P1, PT, R0, c[0x0][0x17c], !P0 ;  /* 0x00005f0000007a0c */ /* 0x000fe40004721270 */
[----:B------:R-:W-:Y:S01]  /*17610*/  IADD3 R3, R199, 0x6d, RZ ;  /* 0x0000006dc7037810 */ /* 0x000fe20007ffe0ff */
[----:B------:R4:W-:Y:S01]  /*17620*/  @P5 STG.E [R4.64], R21 ;  /* 0x0000001504005986 */ /* 0x0009e2000c101904 */
[----:B---3--:R-:W-:-:S02]  /*17630*/  IADD3 R12, R24, c[0x0][0x198], RZ ;  /* 0x00006600180c7a10 */ /* 0x008fc40007ffe0ff */
[----:B------:R-:W-:Y:S01]  /*17640*/  ISETP.LT.AND P5, PT, R3, c[0x0][0x17c], !P0 ;  /* 0x00005f0003007a0c */ /* 0x000fe200047a1270 */
[----:B------:R3:W-:Y:S01]  /*17650*/  @P3 STG.E [R10.64], R100 ;  /* 0x000000640a003986 */ /* 0x0007e2000c101904 */
[----:B------:R-:W-:Y:S02]  /*17660*/  LEA R2, P3, R24, R8, 0x2 ;  /* 0x0000000818027211 */ /* 0x000fe400078610ff */
[C---:B------:R-:W-:Y:S02]  /*17670*/  IADD3 R0, R199.reuse, 0x6e, RZ ;  /* 0x0000006ec7007810 */ /* 0x040fe40007ffe0ff */
[----:B------:R-:W-:Y:S02]  /*17680*/  IADD3 R20, R12, c[0x0][0x198], RZ ;  /* 0x000066000c147a10 */ /* 0x000fe40007ffe0ff */
[----:B------:R-:W-:Y:S02]  /*17690*/  LEA.HI.X.SX32 R3, R24, R9, 0x2, P3 ;  /* 0x0000000918037211 */ /* 0x000fe400018f16ff */
[----:B----4-:R-:W-:-:S02]  /*176a0*/  IADD3 R5, R199, 0x6f, RZ ;  /* 0x0000006fc7057810 */ /* 0x010fc40007ffe0ff */
[-C--:B------:R-:W-:Y:S01]  /*176b0*/  LEA R4, P6, R12, R8.reuse, 0x2 ;  /* 0x000000080c047211 */ /* 0x080fe200078c10ff */
[----:B------:R4:W-:Y:S01]  /*176c0*/  @P4 STG.E [R16.64], R101 ;  /* 0x0000006510004986 */ /* 0x0009e2000c101904 */
[----:B------:R-:W-:Y:S02]  /*176d0*/  ISETP.LT.AND P2, PT, R0, c[0x0][0x17c], !P0 ;  /* 0x00005f0000007a0c */ /* 0x000fe40004741270 */
[----:B------:R-:W-:Y:S01]  /*176e0*/  ISETP.LT.AND P4, PT, R5, c[0x0][0x17c], !P0 ;  /* 0x00005f0005007a0c */ /* 0x000fe20004781270 */
[----:B--2---:R2:W-:Y:S01]  /*176f0*/  @P1 STG.E [R2.64], R28 ;  /* 0x0000001c02001986 */ /* 0x0045e2000c101904 */
[----:B------:R-:W-:Y:S02]  /*17700*/  LEA.HI.X.SX32 R5, R12, R9, 0x2, P6 ;  /* 0x000000090c057211 */ /* 0x000fe400030f16ff */
[----:B---3--:R-:W-:Y:S02]  /*17710*/  LEA R10, P1, R20, R8, 0x2 ;  /* 0x00000008140a7211 */ /* 0x008fe400078210ff */
[----:B------:R-:W-:-:S02]  /*17720*/  IADD3 R13, R199, 0x71, RZ ;  /* 0x00000071c70d7810 */ /* 0x000fc40007ffe0ff */
[----:B----4-:R-:W-:Y:S01]  /*17730*/  IADD3 R16, R20, c[0x0][0x198], RZ ;  /* 0x0000660014107a10 */ /* 0x010fe20007ffe0ff */
[----:B------:R3:W-:Y:S03]  /*17740*/  @P5 STG.E [R4.64], R29 ;  /* 0x0000001d04005986 */ /* 0x0007e6000c101904 */
[----:B------:R-:W-:Y:S02]  /*17750*/  LEA R12, P6, R16, R8, 0x2 ;  /* 0x00000008100c7211 */ /* 0x000fe400078c10ff */
[-C--:B------:R-:W-:Y:S02]  /*17760*/  LEA.HI.X.SX32 R11, R20, R9.reuse, 0x2, P1 ;  /* 0x00000009140b7211 */ /* 0x080fe400008f16ff */
[----:B------:R-:W-:Y:S02]  /*17770*/  ISETP.LT.AND P5, PT, R13, c[0x0][0x17c], !P0 ;  /* 0x00005f000d007a0c */ /* 0x000fe400047a1270 */
[----:B------:R-:W-:-:S02]  /*17780*/  LEA.HI.X.SX32 R13, R16, R9, 0x2, P6 ;  /* 0x00000009100d7211 */ /* 0x000fc400030f16ff */
[C---:B------:R-:W-:Y:S02]  /*17790*/  IADD3 R0, R199.reuse, 0x70, RZ ;  /* 0x00000070c7007810 */ /* 0x040fe40007ffe0ff */
[----:B------:R-:W-:Y:S01]  /*177a0*/  IADD3 R16, R16, c[0x0][0x198], RZ ;  /* 0x0000660010107a10 */ /* 0x000fe20007ffe0ff */
[----:B-1----:R-:W-:Y:S01]  /*177b0*/  @P2 STG.E [R10.64], R32 ;  /* 0x000000200a002986 */ /* 0x002fe2000c101904 */
[----:B------:R-:W-:Y:S02]  /*177c0*/  ISETP.LT.AND P3, PT, R0, c[0x0][0x17c], !P0 ;  /* 0x00005f0000007a0c */ /* 0x000fe40004761270 */
[C---:B------:R-:W-:Y:S02]  /*177d0*/  IADD3 R17, R16.reuse, c[0x0][0x198], RZ ;  /* 0x0000660010117a10 */ /* 0x040fe40007ffe0ff */
[----:B--2---:R-:W-:Y:S02]  /*177e0*/  LEA R2, P2, R16, R8, 0x2 ;  /* 0x0000000810027211 */ /* 0x004fe400078410ff */
[----:B---3--:R-:W-:-:S02]  /*177f0*/  IADD3 R5, R199, 0x73, RZ ;  /* 0x00000073c7057810 */ /* 0x008fc40007ffe0ff */
[C---:B------:R-:W-:Y:S02]  /*17800*/  LEA R4, P6, R17.reuse, R8, 0x2 ;  /* 0x0000000811047211 */ /* 0x040fe400078c10ff */
[-C--:B------:R-:W-:Y:S01]  /*17810*/  LEA.HI.X.SX32 R3, R16, R9.reuse, 0x2, P2 ;  /* 0x0000000910037211 */ /* 0x080fe200010f16ff */
[----:B------:R1:W-:Y:S01]  /*17820*/  @P4 STG.E [R12.64], R33 ;  /* 0x000000210c004986 */ /* 0x0003e2000c101904 */
[----:B------:R-:W-:Y:S02]  /*17830*/  IADD3 R16, R17, c[0x0][0x198], RZ ;  /* 0x0000660011107a10 */ /* 0x000fe40007ffe0ff */
[----:B------:R-:W-:Y:S02]  /*17840*/  IADD3 R0, R199, 0x72, RZ ;  /* 0x00000072c7007810 */ /* 0x000fe40007ffe0ff */
[----:B------:R-:W-:Y:S02]  /*17850*/  ISETP.LT.AND P4, PT, R5, c[0x0][0x17c], !P0 ;  /* 0x00005f0005007a0c */ /* 0x000fe40004781270 */
[----:B------:R-:W-:-:S02]  /*17860*/  LEA.HI.X.SX32 R5, R17, R9, 0x2, P6 ;  /* 0x0000000911057211 */ /* 0x000fc400030f16ff */
[----:B------:R-:W-:Y:S02]  /*17870*/  IADD3 R17, R16, c[0x0][0x198], RZ ;  /* 0x0000660010117a10 */ /* 0x000fe40007ffe0ff */
[----:B------:R-:W-:Y:S01]  /*17880*/  ISETP.LT.AND P1, PT, R0, c[0x0][0x17c], !P0 ;  /* 0x00005f0000007a0c */ /* 0x000fe20004721270 */
[----:B------:R2:W-:Y:S01]  /*17890*/  @P3 STG.E [R2.64], R6 ;  /* 0x0000000602003986 */ /* 0x0005e2000c101904 */
[----:B-1----:R-:W-:Y:S02]  /*178a0*/  IADD3 R13, R199, 0x75, RZ ;  /* 0x00000075c70d7810 */ /* 0x002fe40007ffe0ff */
[-C--:B------:R-:W-:Y:S01]  /*178b0*/  LEA R12, P6, R17, R8.reuse, 0x2 ;  /* 0x00000008110c7211 */ /* 0x080fe200078c10ff */
[----:B------:R1:W-:Y:S01]  /*178c0*/  @P5 STG.E [R4.64], R7 ;  /* 0x0000000704005986 */ /* 0x0003e2000c101904 */
[----:B------:R-:W-:Y:S02]  /*178d0*/  LEA R10, P3, R16, R8, 0x2 ;  /* 0x00000008100a7211 */ /* 0x000fe400078610ff */
[----:B------:R-:W-:-:S02]  /*178e0*/  IADD3 R0, R199, 0x74, RZ ;  /* 0x00000074c7007810 */ /* 0x000fc40007ffe0ff */
[----:B------:R-:W-:Y:S02]  /*178f0*/  ISETP.LT.AND P5, PT, R13, c[0x0][0x17c], !P0 ;  /* 0x00005f000d007a0c */ /* 0x000fe400047a1270 */
[CC--:B------:R-:W-:Y:S02]  /*17900*/  LEA.HI.X.SX32 R13, R17.reuse, R9.reuse, 0x2, P6 ;  /* 0x00000009110d7211 */ /* 0x0c0fe400030f16ff */
[----:B------:R-:W-:Y:S02]  /*17910*/  LEA.HI.X.SX32 R11, R16, R9, 0x2, P3 ;  /* 0x00000009100b7211 */ /* 0x000fe400018f16ff */
[----:B------:R-:W-:Y:S02]  /*17920*/  IADD3 R17, R17, c[0x0][0x198], RZ ;  /* 0x0000660011117a10 */ /* 0x000fe40007ffe0ff */
[----:B------:R-:W-:Y:S01]  /*17930*/  ISETP.LT.AND P2, PT, R0, c[0x0][0x17c], !P0 ;  /* 0x00005f0000007a0c */ /* 0x000fe20004741270 */
[----:B------:R-:W-:Y:S01]  /*17940*/  @P1 STG.E [R10.64], R14 ;  /* 0x0000000e0a001986 */ /* 0x000fe2000c101904 */
[----:B--2---:R-:W-:-:S02]  /*17950*/  IADD3 R6, R17, c[0x0][0x198], RZ ;  /* 0x0000660011067a10 */ /* 0x004fc40007ffe0ff */
[-C--:B------:R-:W-:Y:S02]  /*17960*/  LEA R2, P1, R17, R8.reuse, 0x2 ;  /* 0x0000000811027211 */ /* 0x080fe400078210ff */
[C---:B-1----:R-:W-:Y:S02]  /*17970*/  IADD3 R5, R199.reuse, 0x77, RZ ;  /* 0x00000077c7057810 */ /* 0x042fe40007ffe0ff */
[C---:B------:R-:W-:Y:S01]  /*17980*/  LEA R4, P6, R6.reuse, R8, 0x2 ;  /* 0x0000000806047211 */ /* 0x040fe200078c10ff */
[----:B------:R1:W-:Y:S01]  /*17990*/  @P4 STG.E [R12.64], R15 ;  /* 0x0000000f0c004986 */ /* 0x0003e2000c101904 */
[----:B------:R-:W-:Y:S02]  /*179a0*/  IADD3 R0, R199, 0x76, RZ ;  /* 0x00000076c7007810 */ /* 0x000fe40007ffe0ff */
[----:B------:R-:W-:Y:S02]  /*179b0*/  LEA.HI.X.SX32 R3, R17, R9, 0x2, P1 ;  /* 0x0000000911037211 */ /* 0x000fe400008f16ff */
[----:B------:R-:W-:-:S02]  /*179c0*/  IADD3 R7, R6, c[0x0][0x198], RZ ;  /* 0x0000660006077a10 */ /* 0x000fc40007ffe0ff */
[----:B------:R-:W-:Y:S02]  /*179d0*/  ISETP.LT.AND P4, PT, R5, c[0x0][0x17c], !P0 ;  /* 0x00005f0005007a0c */ /* 0x000fe40004781270 */
[----:B------:R-:W-:Y:S02]  /*179e0*/  LEA.HI.X.SX32 R5, R6, R9, 0x2, P6 ;  /* 0x0000000906057211 */ /* 0x000fe400030f16ff */
[----:B------:R-:W-:Y:S01]  /*179f0*/  ISETP.LT.AND P3, PT, R0, c[0x0][0x17c], !P0 ;  /* 0x00005f0000007a0c */ /* 0x000fe20004761270 */
[----:B------:R2:W-:Y:S01]  /*17a00*/  @P2 STG.E [R2.64], R18 ;  /* 0x0000001202002986 */ /* 0x0005e2000c101904 */
[C---:B-1----:R-:W-:Y:S02]  /*17a10*/  IADD3 R12, R7.reuse, c[0x0][0x198], RZ ;  /* 0x00006600070c7a10 */ /* 0x042fe40007ffe0ff */
[----:B------:R-:W-:Y:S01]  /*17a20*/  LEA R6, P2, R7, R8, 0x2 ;  /* 0x0000000807067211 */ /* 0x000fe200078410ff */
[----:B------:R1:W-:Y:S01]  /*17a30*/  @P5 STG.E [R4.64], R19 ;  /* 0x0000001304005986 */ /* 0x0003e2000c101904 */
[----:B------:R-:W-:-:S02]  /*17a40*/  IADD3 R11, R199, 0x79, RZ ;  /* 0x00000079c70b7810 */ /* 0x000fc40007ffe0ff */
[C---:B------:R-:W-:Y:S02]  /*17a50*/  LEA R10, P5, R12.reuse, R8, 0x2 ;  /* 0x000000080c0a7211 */ /* 0x040fe400078a10ff */
[-C--:B------:R-:W-:Y:S02]  /*17a60*/  LEA.HI.X.SX32 R7, R7, R9.reuse, 0x2, P2 ;  /* 0x0000000907077211 */ /* 0x080fe400010f16ff */
[----:B------:R-:W-:Y:S02]  /*17a70*/  IADD3 R0, R199, 0x78, RZ ;  /* 0x00000078c7007810 */ /* 0x000fe40007ffe0ff */
[----:B------:R-:W-:Y:S02]  /*17a80*/  ISETP.LT.AND P2, PT, R11, c[0x0][0x17c], !P0 ;  /* 0x00005f000b007a0c */ /* 0x000fe40004741270 */
[C---:B------:R-:W-:Y:S02]  /*17a90*/  LEA.HI.X.SX32 R11, R12.reuse, R9, 0x2, P5 ;  /* 0x000000090c0b7211 */ /* 0x040fe400028f16ff */
[----:B------:R-:W-:Y:S01]  /*17aa0*/  IADD3 R12, R12, c[0x0][0x198], RZ ;  /* 0x000066000c0c7a10 */ /* 0x000fe20007ffe0ff */
[----:B------:R-:W-:Y:S01]  /*17ab0*/  @P3 STG.E [R6.64], R26 ;  /* 0x0000001a06003986 */ /* 0x000fe2000c101904 */
[----:B------:R-:W-:-:S02]  /*17ac0*/  ISETP.LT.AND P1, PT, R0, c[0x0][0x17c], !P0 ;  /* 0x00005f0000007a0c */ /* 0x000fc40004721270 */
[C---:B--2---:R-:W-:Y:S02]  /*17ad0*/  LEA R2, P3, R12.reuse, R8, 0x2 ;  /* 0x000000080c027211 */ /* 0x044fe400078610ff */
[C---:B------:R-:W-:Y:S02]  /*17ae0*/  IADD3 R13, R12.reuse, c[0x0][0x198], RZ ;  /* 0x000066000c0d7a10 */ /* 0x040fe40007ffe0ff */
[C---:B------:R-:W-:Y:S02]  /*17af0*/  IADD3 R0, R199.reuse, 0x7a, RZ ;  /* 0x0000007ac7007810 */ /* 0x040fe40007ffe0ff */
[----:B------:R-:W-:Y:S02]  /*17b00*/  LEA.HI.X.SX32 R3, R12, R9, 0x2, P3 ;  /* 0x000000090c037211 */ /* 0x000fe400018f16ff */
[----:B-1----:R-:W-:Y:S02]  /*17b10*/  IADD3 R5, R199, 0x7b, RZ ;  /* 0x0000007bc7057810 */ /* 0x002fe40007ffe0ff */
[----:B------:R-:W-:-:S02]  /*17b20*/  IADD3 R12, R13, c[0x0][0x198], RZ ;  /* 0x000066000d0c7a10 */ /* 0x000fc40007ffe0ff */
[----:B------:R-:W-:Y:S02]  /*17b30*/  ISETP.LT.AND P5, PT, R0, c[0x0][0x17c], !P0 ;  /* 0x00005f0000007a0c */ /* 0x000fe400047a1270 */
[----:B------:R-:W-:Y:S01]  /*17b40*/  LEA R4, P6, R13, R8, 0x2 ;  /* 0x000000080d047211 */ /* 0x000fe200078c10ff */
[----:B------:R1:W-:Y:S01]  /*17b50*/  @P4 STG.E [R10.64], R27 ;  /* 0x0000001b0a004986 */ /* 0x0003e2000c101904 */
[----:B------:R-:W-:Y:S02]  /*17b60*/  IADD3 R0, R199, 0x7c, RZ ;  /* 0x0000007cc7007810 */ /* 0x000fe40007ffe0ff */
[----:B------:R-:W-:Y:S01]  /*17b70*/  ISETP.LT.AND P4, PT, R5, c[0x0][0x17c], !P0 ;  /* 0x00005f0005007a0c */ /* 0x000fe20004781270 */
[----:B------:R2:W-:Y:S01]  /*17b80*/  @P1 STG.E [R2.64], R22 ;  /* 0x0000001602001986 */ /* 0x0005e2000c101904 */
[----:B------:R-:W-:Y:S02]  /*17b90*/  LEA.HI.X.SX32 R5, R13, R9, 0x2, P6 ;  /* 0x000000090d057211 */ /* 0x000fe400030f16ff */
[----:B------:R-:W-:-:S02]  /*17ba0*/  ISETP.LT.AND P3, PT, R0, c[0x0][0x17c], !P0 ;  /* 0x00005f0000007a0c */ /* 0x000fc40004761270 */
[----:B------:R-:W-:Y:S02]  /*17bb0*/  IADD3 R0, R199, 0x7d, RZ ;  /* 0x0000007dc7007810 */ /* 0x000fe40007ffe0ff */
[C---:B-1----:R-:W-:Y:S02]  /*17bc0*/  IADD3 R11, R12.reuse, c[0x0][0x198], RZ ;  /* 0x000066000c0b7a10 */ /* 0x042fe40007ffe0ff */
[-C--:B------:R-:W-:Y:S02]  /*17bd0*/  LEA R6, P1, R12, R8.reuse, 0x2 ;  /* 0x000000080c067211 */ /* 0x080fe400078210ff */
[C---:B------:R-:W-:Y:S01]  /*17be0*/  IADD3 R13, R11.reuse, c[0x0][0x198], RZ ;  /* 0x000066000b0d7a10 */ /* 0x040fe20007ffe0ff */
[----:B------:R1:W-:Y:S01]  /*17bf0*/  @P2 STG.E [R4.64], R23 ;  /* 0x0000001704002986 */ /* 0x0003e2000c101904 */
[----:B------:R-:W-:Y:S02]  /*17c00*/  LEA R10, P6, R11, R8, 0x2 ;  /* 0x000000080b0a7211 */ /* 0x000fe400078c10ff */
[----:B------:R-:W-:-:S02]  /*17c10*/  ISETP.LT.AND P2, PT, R0, c[0x0][0x17c], !P0 ;  /* 0x00005f0000007a0c */ /* 0x000fc40004741270 */
[-C--:B------:R-:W-:Y:S02]  /*17c20*/  LEA.HI.X.SX32 R7, R12, R9.reuse, 0x2, P1 ;  /* 0x000000090c077211 */ /* 0x080fe400008f16ff */
[C---:B------:R-:W-:Y:S02]  /*17c30*/  IADD3 R0, R13.reuse, c[0x0][0x198], RZ ;  /* 0x000066000d007a10 */ /* 0x040fe40007ffe0ff */
[----:B--2---:R-:W-:Y:S02]  /*17c40*/  LEA R2, P1, R13, R8, 0x2 ;  /* 0x000000080d027211 */ /* 0x004fe400078210ff */
[C---:B------:R-:W-:Y:S02]  /*17c50*/  IADD3 R14, R199.reuse, 0x7e, RZ ;  /* 0x0000007ec70e7810 */ /* 0x040fe40007ffe0ff */
[----:B------:R-:W-:Y:S02]  /*17c60*/  IADD3 R199, R199, 0x7f, RZ ;  /* 0x0000007fc7c77810 */ /* 0x000fe40007ffe0ff */
[----:B------:R-:W-:-:S02]  /*17c70*/  LEA.HI.X.SX32 R11, R11, R9, 0x2, P6 ;  /* 0x000000090b0b7211 */ /* 0x000fc400030f16ff */
[C---:B------:R-:W-:Y:S02]  /*17c80*/  LEA R12, P6, R0.reuse, R8, 0x2 ;  /* 0x00000008000c7211 */ /* 0x040fe400078c10ff */
[-C--:B------:R-:W-:Y:S02]  /*17c90*/  LEA.HI.X.SX32 R3, R13, R9.reuse, 0x2, P1 ;  /* 0x000000090d037211 */ /* 0x080fe400008f16ff */
[----:B-1----:R-:W-:Y:S02]  /*17ca0*/  IADD3 R5, R0, c[0x0][0x198], RZ ;  /* 0x0000660000057a10 */ /* 0x002fe40007ffe0ff */
[----:B------:R-:W-:Y:S02]  /*17cb0*/  ISETP.LT.AND P1, PT, R14, c[0x0][0x17c], !P0 ;  /* 0x00005f000e007a0c */ /* 0x000fe40004721270 */
[----:B------:R-:W-:Y:S02]  /*17cc0*/  ISETP.LT.AND P0, PT, R199, c[0x0][0x17c], !P0 ;  /* 0x00005f00c7007a0c */ /* 0x000fe40004701270 */
[----:B------:R-:W-:-:S02]  /*17cd0*/  LEA.HI.X.SX32 R13, R0, R9, 0x2, P6 ;  /* 0x00000009000d7211 */ /* 0x000fc400030f16ff */
[C---:B------:R-:W-:Y:S02]  /*17ce0*/  LEA R4, P6, R5.reuse, R8, 0x2 ;  /* 0x0000000805047211 */ /* 0x040fe400078c10ff */
[C---:B------:R-:W-:Y:S01]  /*17cf0*/  IADD3 R0, R5.reuse, c[0x0][0x198], RZ ;  /* 0x0000660005007a10 */ /* 0x040fe20007ffe0ff */
[----:B------:R1:W-:Y:S01]  /*17d00*/  @P5 STG.E [R6.64], R102 ;  /* 0x0000006606005986 */ /* 0x0003e2000c101904 */
[----:B------:R-:W-:-:S03]  /*17d10*/  LEA.HI.X.SX32 R5, R5, R9, 0x2, P6 ;  /* 0x0000000905057211 */ /* 0x000fc600030f16ff */
[----:B------:R1:W-:Y:S01]  /*17d20*/  @P4 STG.E [R10.64], R103 ;  /* 0x000000670a004986 */ /* 0x0003e2000c101904 */
[----:B------:R-:W-:-:S03]  /*17d30*/  LEA R8, P6, R0, R8, 0x2 ;  /* 0x0000000800087211 */ /* 0x000fc600078c10ff */
[----:B------:R1:W-:Y:S04]  /*17d40*/  @P3 STG.E [R2.64], R30 ;  /* 0x0000001e02003986 */ /* 0x0003e8000c101904 */
[----:B------:R1:W-:Y:S01]  /*17d50*/  @P2 STG.E [R12.64], R31 ;  /* 0x0000001f0c002986 */ /* 0x0003e2000c101904 */
[----:B------:R-:W-:-:S03]  /*17d60*/  LEA.HI.X.SX32 R9, R0, R9, 0x2, P6 ;  /* 0x0000000900097211 */ /* 0x000fc600030f16ff */
[----:B------:R1:W-:Y:S01]  /*17d70*/  @P1 STG.E [R4.64], R34 ;  /* 0x0000002204001986 */ /* 0x0003e2000c101904 */
[----:B------:R-:W-:Y:S05]  /*17d80*/  @!P0 EXIT ;  /* 0x000000000000894d */ /* 0x000fea0003800000 */
[----:B------:R-:W-:Y:S01]  /*17d90*/  STG.E [R8.64], R35 ;  /* 0x0000002308007986 */ /* 0x000fe2000c101904 */
[----:B------:R-:W-:Y:S05]  /*17da0*/  EXIT ;  /* 0x000000000000794d */ /* 0x000fea0003800000 */
.L_x_3:
[----:B------:R-:W-:-:S00]  /*17db0*/  BRA `(.L_x_3) ;  /* 0xfffffff000007947 */ /* 0x000fc0000383ffff */
[----:B------:R-:W-:-:S00]  /*17dc0*/  NOP ;  /* 0x0000000000007918 */ /* 0x000fc00000000000 */
        /* <DEDUP_REMOVED lines=11> */
.L_x_4:


//--------------------- .nv.shared.matmul_kernel  --------------------------
	.section	.nv.shared.matmul_kernel,"aw",@nobits
	.sectionflags	@""
	.align	16
